	.target	sm_80

	.elftype	@"ET_EXEC"


//--------------------- .note.nv.tkinfo           --------------------------
	.section	.note.nv.tkinfo,"",@"SHT_NOTE"
	.sectionflags	@"SHF_NOTE_NV_TKINFO"
	.tkinfo
        /*0018*/ 	.word	0x00000002
        /*0030*/ 	.string	""
        /*0030*/ 	.string	"ptxas"
        /*0030*/ 	.string	"Cuda compilation tools, release 13.0, V13.0.88"
        /*0030*/ 	.string	"Build cuda_13.0.r13.0/compiler.36424714_0"
        /*0030*/ 	.string	"-v  -suppress-debug-info  -lineinfo  -arch sm_80 "



//--------------------- .note.nv.cuinfo           --------------------------
	.section	.note.nv.cuinfo,"",@"SHT_NOTE"
	.sectionflags	@"SHF_NOTE_NV_CUINFO"
        /*0018*/ 	.short	0x0002
        /*001a*/ 	.short	0x0050
        /*001c*/ 	.short	0x0082
	.zero		2


//--------------------- .nv.info                  --------------------------
	.section	.nv.info,"",@"SHT_CUDA_INFO"
	.align	4


	//----- nvinfo : EIATTR_REGCOUNT
	.align		4
        /*0000*/ 	.byte	0x04, 0x2f
        /*0002*/ 	.short	(.L_1 - .L_0)
	.align		4
.L_0:
        /*0004*/ 	.word	index@(matmul_kernel)
        /*0008*/ 	.word	0x000000ff


	//----- nvinfo : EIATTR_FRAME_SIZE
	.align		4
.L_1:
        /*000c*/ 	.byte	0x04, 0x11
        /*000e*/ 	.short	(.L_3 - .L_2)
	.align		4
.L_2:
        /*0010*/ 	.word	index@(matmul_kernel)
        /*0014*/ 	.word	0x00000218


	//----- nvinfo : EIATTR_MIN_STACK_SIZE
	.align		4
.L_3:
        /*0018*/ 	.byte	0x04, 0x12
        /*001a*/ 	.short	(.L_5 - .L_4)
	.align		4
.L_4:
        /*001c*/ 	.word	index@(matmul_kernel)
        /*0020*/ 	.word	0x00000218
.L_5:


//--------------------- .nv.info.matmul_kernel    --------------------------
	.section	.nv.info.matmul_kernel,"",@"SHT_CUDA_INFO"
	.sectionflags	@""
	.align	4


	//----- nvinfo : EIATTR_CUDA_API_VERSION
	.align		4
        /*0000*/ 	.byte	0x04, 0x37
        /*0002*/ 	.short	(.L_7 - .L_6)
.L_6:
        /*0004*/ 	.word	0x00000082


	//----- nvinfo : EIATTR_SW2861232_WAR
	.align		4
.L_7:
        /*0008*/ 	.byte	0x01, 0x35
	.zero		2


	//----- nvinfo : EIATTR_PARAM_CBANK
	.align		4
        /*000c*/ 	.byte	0x04, 0x0a
        /*000e*/ 	.short	(.L_9 - .L_8)
	.align		4
.L_8:
        /*0010*/ 	.word	index@(.nv.constant0.matmul_kernel)
        /*0014*/ 	.short	0x0160
        /*0016*/ 	.short	0x0050


	//----- nvinfo : EIATTR_CBANK_PARAM_SIZE
	.align		4
.L_9:
        /*0018*/ 	.byte	0x03, 0x19
        /*001a*/ 	.short	0x0050


	//----- nvinfo : EIATTR_KPARAM_INFO
	.align		4
        /*001c*/ 	.byte	0x04, 0x17
        /*001e*/ 	.short	(.L_11 - .L_10)
.L_10:
        /*0020*/ 	.word	0x00000000
        /*0024*/ 	.short	0x000d
        /*0026*/ 	.short	0x0048
        /*0028*/ 	.byte	0x00, 0xf4, 0x21, 0x00


	//----- nvinfo : EIATTR_KPARAM_INFO
	.align		4
.L_11:
        /*002c*/ 	.byte	0x04, 0x17
        /*002e*/ 	.short	(.L_13 - .L_12)
.L_12:
        /*0030*/ 	.word	0x00000000
        /*0034*/ 	.short	0x000c
        /*0036*/ 	.short	0x0040
        /*0038*/ 	.byte	0x00, 0xf4, 0x21, 0x00


	//----- nvinfo : EIATTR_KPARAM_INFO
	.align		4
.L_13:
        /*003c*/ 	.byte	0x04, 0x17
        /*003e*/ 	.short	(.L_15 - .L_14)
.L_14:
        /*0040*/ 	.word	0x00000000
        /*0044*/ 	.short	0x000b
        /*0046*/ 	.short	0x0038
        /*0048*/ 	.byte	0x00, 0xf0, 0x11, 0x00


	//----- nvinfo : EIATTR_KPARAM_INFO
	.align		4
.L_15:
        /*004c*/ 	.byte	0x04, 0x17
        /*004e*/ 	.short	(.L_17 - .L_16)
.L_16:
        /*0050*/ 	.word	0x00000000
        /*0054*/ 	.short	0x000a
        /*0056*/ 	.short	0x0034
        /*0058*/ 	.byte	0x00, 0xf0, 0x11, 0x00


	//----- nvinfo : EIATTR_KPARAM_INFO
	.align		4
.L_17:
        /*005c*/ 	.byte	0x04, 0x17
        /*005e*/ 	.short	(.L_19 - .L_18)
.L_18:
        /*0060*/ 	.word	0x00000000
        /*0064*/ 	.short	0x0009
        /*0066*/ 	.short	0x0030
        /*0068*/ 	.byte	0x00, 0xf0, 0x11, 0x00


	//----- nvinfo : EIATTR_KPARAM_INFO
	.align		4
.L_19:
        /*006c*/ 	.byte	0x04, 0x17
        /*006e*/ 	.short	(.L_21 - .L_20)
.L_20:
        /*0070*/ 	.word	0x00000000
        /*0074*/ 	.short	0x0008
        /*0076*/ 	.short	0x002c
        /*0078*/ 	.byte	0x00, 0xf0, 0x11, 0x00


	//----- nvinfo : EIATTR_KPARAM_INFO
	.align		4
.L_21:
        /*007c*/ 	.byte	0x04, 0x17
        /*007e*/ 	.short	(.L_23 - .L_22)
.L_22:
        /*0080*/ 	.word	0x00000000
        /*0084*/ 	.short	0x0007
        /*0086*/ 	.short	0x0028
        /*0088*/ 	.byte	0x00, 0xf0, 0x11, 0x00


	//----- nvinfo : EIATTR_KPARAM_INFO
	.align		4
.L_23:
        /*008c*/ 	.byte	0x04, 0x17
        /*008e*/ 	.short	(.L_25 - .L_24)
.L_24:
        /*0090*/ 	.word	0x00000000
        /*0094*/ 	.short	0x0006
        /*0096*/ 	.short	0x0024
        /*0098*/ 	.byte	0x00, 0xf0, 0x11, 0x00


	//----- nvinfo : EIATTR_KPARAM_INFO
	.align		4
.L_25:
        /*009c*/ 	.byte	0x04, 0x17
        /*009e*/ 	.short	(.L_27 - .L_26)
.L_26:
        /*00a0*/ 	.word	0x00000000
        /*00a4*/ 	.short	0x0005
        /*00a6*/ 	.short	0x0020
        /*00a8*/ 	.byte	0x00, 0xf0, 0x11, 0x00


	//----- nvinfo : EIATTR_KPARAM_INFO
	.align		4
.L_27:
        /*00ac*/ 	.byte	0x04, 0x17
        /*00ae*/ 	.short	(.L_29 - .L_28)
.L_28:
        /*00b0*/ 	.word	0x00000000
        /*00b4*/ 	.short	0x0004
        /*00b6*/ 	.short	0x001c
        /*00b8*/ 	.byte	0x00, 0xf0, 0x11, 0x00


	//----- nvinfo : EIATTR_KPARAM_INFO
	.align		4
.L_29:
        /*00bc*/ 	.byte	0x04, 0x17
        /*00be*/ 	.short	(.L_31 - .L_30)
.L_30:
        /*00c0*/ 	.word	0x00000000
        /*00c4*/ 	.short	0x0003
        /*00c6*/ 	.short	0x0018
        /*00c8*/ 	.byte	0x00, 0xf0, 0x11, 0x00


	//----- nvinfo : EIATTR_KPARAM_INFO
	.align		4
.L_31:
        /*00cc*/ 	.byte	0x04, 0x17
        /*00ce*/ 	.short	(.L_33 - .L_32)
.L_32:
        /*00d0*/ 	.word	0x00000000
        /*00d4*/ 	.short	0x0002
        /*00d6*/ 	.short	0x0010
        /*00d8*/ 	.byte	0x00, 0xf4, 0x21, 0x00


	//----- nvinfo : EIATTR_KPARAM_INFO
	.align		4
.L_33:
        /*00dc*/ 	.byte	0x04, 0x17
        /*00de*/ 	.short	(.L_35 - .L_34)
.L_34:
        /*00e0*/ 	.word	0x00000000
        /*00e4*/ 	.short	0x0001
        /*00e6*/ 	.short	0x0008
        /*00e8*/ 	.byte	0x00, 0xf4, 0x21, 0x00


	//----- nvinfo : EIATTR_KPARAM_INFO
	.align		4
.L_35:
        /*00ec*/ 	.byte	0x04, 0x17
        /*00ee*/ 	.short	(.L_37 - .L_36)
.L_36:
        /*00f0*/ 	.word	0x00000000
        /*00f4*/ 	.short	0x0000
        /*00f6*/ 	.short	0x0000
        /*00f8*/ 	.byte	0x00, 0xf4, 0x21, 0x00


	//----- nvinfo : EIATTR_MAXREG_COUNT
	.align		4
.L_37:
        /*00fc*/ 	.byte	0x03, 0x1b
        /*00fe*/ 	.short	0x00ff


	//----- nvinfo : EIATTR_NUM_BARRIERS
	.align		4
        /*0100*/ 	.byte	0x02, 0x4c
        /*0102*/ 	.byte	0x01
	.zero		1


	//----- nvinfo : EIATTR_ANNOTATIONS
	.align		4
        /*0104*/ 	.byte	0x04, 0x55
        /*0106*/ 	.short	(.L_39 - .L_38)


	//   ....[0]....
.L_38:
        /*0108*/ 	.word	0x00000001
        /*010c*/ 	.byte	0xe0, 0x07, 0x00, 0x00, 0x01, 0x00, 0x00, 0x00, 0xc0, 0x21, 0x00, 0x00, 0x01, 0x00, 0x00, 0x00
        /* <DEDUP_REMOVED lines=210> */
        /*0e3c*/ 	.byte	0xf0, 0x07, 0x01, 0x00


	//----- nvinfo : EIATTR_MERCURY_ISA_VERSION
	.align		4
.L_39:
        /*0e40*/ 	.byte	0x03, 0x5f
        /*0e42*/ 	.short	0x0000


	//----- nvinfo : EIATTR_EXIT_INSTR_OFFSETS
	.align		4
        /*0e44*/ 	.byte	0x04, 0x1c
        /*0e46*/ 	.short	(.L_41 - .L_40)


	//   ....[0]....
.L_40:
        /*0e48*/ 	.word	0x00010b30


	//   ....[1]....
        /*0e4c*/ 	.word	0x00010b50


	//----- nvinfo : EIATTR_REQNTID
	.align		4
.L_41:
        /*0e50*/ 	.byte	0x04, 0x10
        /*0e52*/ 	.short	(.L_43 - .L_42)
.L_42:
        /*0e54*/ 	.word	0x00000080
        /*0e58*/ 	.word	0x00000001
        /*0e5c*/ 	.word	0x00000001
.L_43:


//--------------------- .nv.callgraph             --------------------------
	.section	.nv.callgraph,"",@"SHT_CUDA_CALLGRAPH"
	.align	4
	.sectionentsize	8
	.align		4
        /*0000*/ 	.word	0x00000000
	.align		4
        /*0004*/ 	.word	0xffffffff
	.align		4
        /*0008*/ 	.word	0x00000000
	.align		4
        /*000c*/ 	.word	0xfffffffe
	.align		4
        /*0010*/ 	.word	0x00000000
	.align		4
        /*0014*/ 	.word	0xfffffffd
	.align		4
        /*0018*/ 	.word	0x00000000
	.align		4
        /*001c*/ 	.word	0xfffffffc


//--------------------- .nv.rel.action            --------------------------
	.section	.nv.rel.action,"",@"SHT_CUDA_RELOCINFO"
	.align	8
	.sectionentsize	8
        /*0000*/ 	.byte	0x73, 0x00, 0x00, 0x00, 0x00, 0x00, 0x00, 0x00, 0x00, 0x00, 0x00, 0x11, 0x25, 0x00, 0x05, 0x36


//--------------------- .nv.constant0.matmul_kernel --------------------------
	.section	.nv.constant0.matmul_kernel,"a",@progbits
	.sectionflags	@""
	.align	4
.nv.constant0.matmul_kernel:
	.zero		432


//--------------------- .text.matmul_kernel       --------------------------
	.section	.text.matmul_kernel,"ax",@progbits
	.sectioninfo	@"SHI_REGISTERS=255"
	.align	128
        .global         matmul_kernel
        .type           matmul_kernel,@function
        .size           matmul_kernel,(.L_x_3 - matmul_kernel)
        .other          matmul_kernel,@"STO_CUDA_ENTRY STV_DEFAULT"
matmul_kernel:
.text.matmul_kernel:
[----:B------:R-:W-:Y:S02]  /*0000*/  IMAD.MOV.U32 R1, RZ, RZ, c[0x0][0x28] ;  /* 0x00000a00ff017624 */ /* 0x000fe400078e00ff */
[----:B------:R-:W-:Y:S01]  /*0010*/  IMAD.MOV.U32 R0, RZ, RZ, c[0x0][0x17c] ;  /* 0x00005f00ff007624 */ /* 0x000fe200078e00ff */
[----:B------:R-:W1:Y:S01]  /*0020*/  S2R R7, SR_CTAID.X ;  /* 0x0000000000077919 */ /* 0x000e620000002500 */
[----:B------:R-:W-:Y:S01]  /*0030*/  IMAD.MOV.U32 R209, RZ, RZ, 0x1f ;  /* 0x0000001fffd17424 */ /* 0x000fe200078e00ff */
[----:B------:R-:W-:Y:S01]  /*0040*/  IADD3 R1, R1, -0x218, RZ ;  /* 0xfffffde801017810 */ /* 0x000fe20007ffe0ff */
[----:B------:R-:W-:Y:S01]  /*0050*/  IMAD.MOV.U32 R177, RZ, RZ, c[0x0][0x188] ;  /* 0x00006200ffb17624 */ /* 0x000fe200078e00ff */
[----:B------:R-:W-:Y:S01]  /*0060*/  IADD3 R0, R0, 0xff, RZ ;  /* 0x000000ff00007810 */ /* 0x000fe20007ffe0ff */
[----:B------:R-:W2:Y:S01]  /*0070*/  S2R R205, SR_TID.X ;  /* 0x0000000000cd7919 */ /* 0x000ea20000002100 */
[----:B------:R-:W-:Y:S01]  /*0080*/  IADD3 R209, R209, c[0x0][0x180], RZ ;  /* 0x00006000d1d17a10 */ /* 0x000fe20007ffe0ff */
[----:B------:R-:W-:Y:S01]  /*0090*/  ULDC.64 UR6, c[0x0][0x118] ;  /* 0x0000460000067ab9 */ /* 0x000fe20000000a00 */
[----:B------:R-:W-:Y:S01]  /*00a0*/  SHF.R.S32.HI R3, RZ, 0x1f, R0 ;  /* 0x0000001fff037819 */ /* 0x000fe20000011400 */
[----:B------:R-:W-:-:S02]  /*00b0*/  ULDC UR5, c[0x0][0x180] ;  /* 0x0000600000057ab9 */ /* 0x000fc40000000800 */
[----:B------:R-:W-:Y:S01]  /*00c0*/  UIADD3 UR4, UR5, -0x20, URZ ;  /* 0xffffffe005047890 */ /* 0x000fe2000fffe03f */
[----:B------:R-:W-:-:S04]  /*00d0*/  LEA.HI R3, R3, R0, RZ, 0x8 ;  /* 0x0000000003037211 */ /* 0x000fc800078f40ff */
[----:B------:R-:W-:-:S05]  /*00e0*/  SHF.R.S32.HI R3, RZ, 0x8, R3 ;  /* 0x00000008ff037819 */ /* 0x000fca0000011403 */
[----:B------:R-:W-:Y:S01]  /*00f0*/  IMAD.SHL.U32 R4, R3, 0x4, RZ ;  /* 0x0000000403047824 */ /* 0x000fe200078e00ff */
[----:B-1----:R-:W-:-:S04]  /*0100*/  IABS R8, R7 ;  /* 0x0000000700087213 */ /* 0x002fc80000000000 */
[-C--:B------:R-:W-:Y:S02]  /*0110*/  IABS R5, R4.reuse ;  /* 0x0000000400057213 */ /* 0x080fe40000000000 */
[----:B------:R-:W-:Y:S02]  /*0120*/  IABS R10, R4 ;  /* 0x00000004000a7213 */ /* 0x000fe40000000000 */
[----:B------:R-:W1:Y:S01]  /*0130*/  I2F.RP R0, R5 ;  /* 0x0000000500007306 */ /* 0x000e620000209400 */
[----:B--2---:R-:W-:Y:S02]  /*0140*/  SHF.R.U32.HI R203, RZ, 0x6, R205 ;  /* 0x00000006ffcb7819 */ /* 0x004fe400000116cd */
[----:B------:R-:W-:Y:S02]  /*0150*/  LOP3.LUT R211, R205, 0x1f, RZ, 0xc0, !PT ;  /* 0x0000001fcdd37812 */ /* 0x000fe400078ec0ff */
[----:B------:R-:W-:Y:S02]  /*0160*/  SGXT.U32 R203, R203, 0x1 ;  /* 0x00000001cbcb781a */ /* 0x000fe40000000000 */
[----:B------:R-:W-:Y:S01]  /*0170*/  LOP3.LUT R181, R205, 0x7f, RZ, 0xc0, !PT ;  /* 0x0000007fcdb57812 */ /* 0x000fe200078ec0ff */
[----:B------:R-:W-:Y:S01]  /*0180*/  IMAD R207, R211, c[0x0][0x18c], RZ ;  /* 0x00006300d3cf7a24 */ /* 0x000fe200078e02ff */
[----:B------:R-:W-:-:S02]  /*0190*/  LOP3.LUT R180, R203, 0x4, RZ, 0xfc, !PT ;  /* 0x00000004cbb47812 */ /* 0x000fc400078efcff */
[C---:B------:R-:W-:Y:S02]  /*01a0*/  LOP3.LUT R239, R203.reuse, 0x8, RZ, 0xfc, !PT ;  /* 0x00000008cbef7812 */ /* 0x040fe400078efcff */
[C---:B------:R-:W-:Y:S02]  /*01b0*/  LOP3.LUT R237, R203.reuse, 0xc, RZ, 0xfc, !PT ;  /* 0x0000000ccbed7812 */ /* 0x040fe400078efcff */
[C---:B------:R-:W-:Y:S01]  /*01c0*/  LOP3.LUT R235, R203.reuse, 0x10, RZ, 0xfc, !PT ;  /* 0x00000010cbeb7812 */ /* 0x040fe200078efcff */
[----:B-1----:R-:W1:Y:S01]  /*01d0*/  MUFU.RCP R0, R0 ;  /* 0x0000000000007308 */ /* 0x002e620000001000 */
[C---:B------:R-:W-:Y:S02]  /*01e0*/  LOP3.LUT R233, R203.reuse, 0x14, RZ, 0xfc, !PT ;  /* 0x00000014cbe97812 */ /* 0x040fe400078efcff */
[C---:B------:R-:W-:Y:S02]  /*01f0*/  LOP3.LUT R182, R203.reuse, 0x18, RZ, 0xfc, !PT ;  /* 0x00000018cbb67812 */ /* 0x040fe400078efcff */
[----:B------:R-:W-:-:S02]  /*0200*/  LOP3.LUT R231, R203, 0x1c, RZ, 0xfc, !PT ;  /* 0x0000001ccbe77812 */ /* 0x000fc400078efcff */
[C---:B------:R-:W-:Y:S02]  /*0210*/  LOP3.LUT R229, R203.reuse, 0x2, RZ, 0xfc, !PT ;  /* 0x00000002cbe57812 */ /* 0x040fe400078efcff */
[C---:B------:R-:W-:Y:S02]  /*0220*/  LOP3.LUT R227, R203.reuse, 0x6, RZ, 0xfc, !PT ;  /* 0x00000006cbe37812 */ /* 0x040fe400078efcff */
[C---:B------:R-:W-:Y:S02]  /*0230*/  LOP3.LUT R225, R203.reuse, 0xa, RZ, 0xfc, !PT ;  /* 0x0000000acbe17812 */ /* 0x040fe400078efcff */
[C---:B------:R-:W-:Y:S02]  /*0240*/  LOP3.LUT R223, R203.reuse, 0xe, RZ, 0xfc, !PT ;  /* 0x0000000ecbdf7812 */ /* 0x040fe400078efcff */
[C---:B------:R-:W-:Y:S02]  /*0250*/  LOP3.LUT R221, R203.reuse, 0x12, RZ, 0xfc, !PT ;  /* 0x00000012cbdd7812 */ /* 0x040fe400078efcff */
[----:B-1----:R-:W-:Y:S01]  /*0260*/  IADD3 R2, R0, 0xffffffe, RZ ;  /* 0x0ffffffe00027810 */ /* 0x002fe20007ffe0ff */
[----:B------:R-:W-:Y:S01]  /*0270*/  IMAD.MOV R0, RZ, RZ, -R10 ;  /* 0x000000ffff007224 */ /* 0x000fe200078e0a0a */
[----:B------:R-:W-:-:S02]  /*0280*/  LOP3.LUT R217, R203, 0x1a, RZ, 0xfc, !PT ;  /* 0x0000001acbd97812 */ /* 0x000fc400078efcff */
[----:B------:R1:W2:Y:S01]  /*0290*/  F2I.FTZ.U32.TRUNC.NTZ R3, R2 ;  /* 0x0000000200037305 */ /* 0x0002a2000021f000 */
[C---:B------:R-:W-:Y:S02]  /*02a0*/  LOP3.LUT R219, R203.reuse, 0x16, RZ, 0xfc, !PT ;  /* 0x00000016cbdb7812 */ /* 0x040fe400078efcff */
[----:B------:R-:W-:Y:S02]  /*02b0*/  LOP3.LUT R215, R203, 0x1e, RZ, 0xfc, !PT ;  /* 0x0000001ecbd77812 */ /* 0x000fe400078efcff */
[----:B------:R-:W-:Y:S01]  /*02c0*/  LOP3.LUT R201, R205, 0x60, RZ, 0xc0, !PT ;  /* 0x00000060cdc97812 */ /* 0x000fe200078ec0ff */
[----:B-1----:R-:W-:-:S03]  /*02d0*/  IMAD.MOV.U32 R2, RZ, RZ, RZ ;  /* 0x000000ffff027224 */ /* 0x002fc600078e00ff */
[----:B------:R-:W-:Y:S01]  /*02e0*/  SHF.R.U32.HI R202, RZ, 0x1, R201 ;  /* 0x00000001ffca7819 */ /* 0x000fe200000116c9 */
[----:B--2---:R-:W-:-:S04]  /*02f0*/  IMAD.MOV R6, RZ, RZ, -R3 ;  /* 0x000000ffff067224 */ /* 0x004fc800078e0a03 */
[----:B------:R-:W-:Y:S02]  /*0300*/  IMAD R9, R6, R5, RZ ;  /* 0x0000000506097224 */ /* 0x000fe400078e02ff */
[----:B------:R-:W-:Y:S02]  /*0310*/  IMAD.MOV.U32 R6, RZ, RZ, R8 ;  /* 0x000000ffff067224 */ /* 0x000fe400078e0008 */
[----:B------:R-:W-:-:S06]  /*0320*/  IMAD.HI.U32 R3, R3, R9, R2 ;  /* 0x0000000903037227 */ /* 0x000fcc00078e0002 */
[----:B------:R-:W-:-:S04]  /*0330*/  IMAD.HI.U32 R3, R3, R6, RZ ;  /* 0x0000000603037227 */ /* 0x000fc800078e00ff */
[----:B------:R-:W-:-:S05]  /*0340*/  IMAD R0, R3, R0, R6 ;  /* 0x0000000003007224 */ /* 0x000fca00078e0206 */
[----:B------:R-:W-:-:S13]  /*0350*/  ISETP.GT.U32.AND P1, PT, R5, R0, PT ;  /* 0x000000000500720c */ /* 0x000fda0003f24070 */
[----:B------:R-:W-:Y:S01]  /*0360*/  @!P1 IMAD.IADD R0, R0, 0x1, -R5 ;  /* 0x0000000100009824 */ /* 0x000fe200078e0a05 */
[----:B------:R-:W-:Y:S02]  /*0370*/  @!P1 IADD3 R3, R3, 0x1, RZ ;  /* 0x0000000103039810 */ /* 0x000fe40007ffe0ff */
[----:B------:R-:W-:Y:S02]  /*0380*/  ISETP.NE.AND P1, PT, R4, RZ, PT ;  /* 0x000000ff0400720c */ /* 0x000fe40003f25270 */
[----:B------:R-:W-:Y:S02]  /*0390*/  ISETP.GE.U32.AND P0, PT, R0, R5, PT ;  /* 0x000000050000720c */ /* 0x000fe40003f06070 */
[----:B------:R-:W-:-:S04]  /*03a0*/  LOP3.LUT R0, R7, R4, RZ, 0x3c, !PT ;  /* 0x0000000407007212 */ /* 0x000fc800078e3cff */
[----:B------:R-:W-:Y:S01]  /*03b0*/  ISETP.GE.AND P2, PT, R0, RZ, PT ;  /* 0x000000ff0000720c */ /* 0x000fe20003f46270 */
[----:B------:R-:W-:-:S05]  /*03c0*/  IMAD.MOV.U32 R0, RZ, RZ, c[0x0][0x178] ;  /* 0x00005e00ff007624 */ /* 0x000fca00078e00ff */
[----:B------:R-:W-:Y:S02]  /*03d0*/  IADD3 R0, R0, 0x3f, RZ ;  /* 0x0000003f00007810 */ /* 0x000fe40007ffe0ff */
[----:B------:R-:W-:-:S05]  /*03e0*/  @P0 IADD3 R3, R3, 0x1, RZ ;  /* 0x0000000103030810 */ /* 0x000fca0007ffe0ff */
[----:B------:R-:W-:Y:S01]  /*03f0*/  IMAD.MOV.U32 R2, RZ, RZ, R3 ;  /* 0x000000ffff027224 */ /* 0x000fe200078e0003 */
[----:B------:R-:W-:-:S03]  /*0400*/  SHF.R.S32.HI R3, RZ, 0x1f, R0 ;  /* 0x0000001fff037819 */ /* 0x000fc60000011400 */
[----:B------:R-:W-:Y:S01]  /*0410*/  @!P2 IMAD.MOV R2, RZ, RZ, -R2 ;  /* 0x000000ffff02a224 */ /* 0x000fe200078e0a02 */
[----:B------:R-:W-:Y:S02]  /*0420*/  @!P1 LOP3.LUT R2, RZ, R4, RZ, 0x33, !PT ;  /* 0x00000004ff029212 */ /* 0x000fe400078e33ff */
[----:B------:R-:W-:Y:S02]  /*0430*/  LEA.HI R3, R3, R0, RZ, 0x6 ;  /* 0x0000000003037211 */ /* 0x000fe400078f30ff */
[----:B------:R-:W-:Y:S01]  /*0440*/  IABS R0, c[0x0][0x17c] ;  /* 0x00005f0000007a13 */ /* 0x000fe20000000000 */
[----:B------:R-:W-:Y:S02]  /*0450*/  IMAD.SHL.U32 R12, R2, 0x4, RZ ;  /* 0x00000004020c7824 */ /* 0x000fe400078e00ff */
[----:B------:R-:W-:Y:S01]  /*0460*/  IMAD.MOV R2, RZ, RZ, -R2 ;  /* 0x000000ffff027224 */ /* 0x000fe200078e0a02 */
[----:B------:R-:W1:Y:S02]  /*0470*/  I2F.RP R6, R0 ;  /* 0x0000000000067306 */ /* 0x000e640000209400 */
[----:B------:R-:W-:Y:S01]  /*0480*/  LEA.HI.SX32 R3, R3, -R12, 0x1a ;  /* 0x8000000c03037211 */ /* 0x000fe200078fd2ff */
[----:B------:R-:W-:-:S02]  /*0490*/  IMAD R15, R4, R2, R7 ;  /* 0x00000002040f7224 */ /* 0x000fc400078e0207 */
[----:B------:R-:W-:Y:S01]  /*04a0*/  IMAD.MOV.U32 R2, RZ, RZ, RZ ;  /* 0x000000ffff027224 */ /* 0x000fe200078e00ff */
[----:B------:R-:W-:Y:S02]  /*04b0*/  IMNMX R16, R3, 0x4, PT ;  /* 0x0000000403107817 */ /* 0x000fe40003800200 */
[----:B------:R-:W-:Y:S02]  /*04c0*/  IABS R4, R15 ;  /* 0x0000000f00047213 */ /* 0x000fe40000000000 */
[----:B------:R-:W-:-:S04]  /*04d0*/  IABS R9, R16 ;  /* 0x0000001000097213 */ /* 0x000fc80000000000 */
[----:B------:R-:W2:Y:S08]  /*04e0*/  I2F.RP R5, R9 ;  /* 0x0000000900057306 */ /* 0x000eb00000209400 */
[----:B-1----:R-:W-:Y:S08]  /*04f0*/  MUFU.RCP R6, R6 ;  /* 0x0000000600067308 */ /* 0x002ff00000001000 */
[----:B--2---:R-:W1:Y:S02]  /*0500*/  MUFU.RCP R5, R5 ;  /* 0x0000000500057308 */ /* 0x004e640000001000 */
[----:B-1----:R-:W-:-:S02]  /*0510*/  IADD3 R3, R5, 0xffffffe, RZ ;  /* 0x0ffffffe05037810 */ /* 0x002fc40007ffe0ff */
[----:B------:R-:W-:-:S04]  /*0520*/  IABS R5, R16 ;  /* 0x0000001000057213 */ /* 0x000fc80000000000 */
[----:B------:R-:W1:Y:S01]  /*0530*/  F2I.FTZ.U32.TRUNC.NTZ R3, R3 ;  /* 0x0000000300037305 */ /* 0x000e62000021f000 */
[----:B------:R-:W-:Y:S02]  /*0540*/  IMAD.MOV R5, RZ, RZ, -R5 ;  /* 0x000000ffff057224 */ /* 0x000fe400078e0a05 */
[----:B-1----:R-:W-:-:S04]  /*0550*/  IMAD.MOV R8, RZ, RZ, -R3 ;  /* 0x000000ffff087224 */ /* 0x002fc800078e0a03 */
[----:B------:R-:W-:Y:S01]  /*0560*/  IMAD R7, R8, R9, RZ ;  /* 0x0000000908077224 */ /* 0x000fe200078e02ff */
[----:B------:R-:W-:-:S03]  /*0570*/  SHF.R.S32.HI R8, RZ, 0x6, R205 ;  /* 0x00000006ff087819 */ /* 0x000fc600000114cd */
[----:B------:R-:W-:Y:S01]  /*0580*/  IMAD.HI.U32 R2, R3, R7, R2 ;  /* 0x0000000703027227 */ /* 0x000fe200078e0002 */
[----:B------:R-:W-:-:S05]  /*0590*/  SGXT R8, R8, 0x1 ;  /* 0x000000010808781a */ /* 0x000fca0000000200 */
[----:B------:R-:W-:Y:S01]  /*05a0*/  IMAD.HI.U32 R3, R2, R4, RZ ;  /* 0x0000000402037227 */ /* 0x000fe200078e00ff */
[----:B------:R-:W-:-:S03]  /*05b0*/  IABS R2, c[0x0][0x178] ;  /* 0x00005e0000027a13 */ /* 0x000fc60000000000 */
[----:B------:R-:W-:Y:S01]  /*05c0*/  IMAD R4, R3, R5, R4 ;  /* 0x0000000503047224 */ /* 0x000fe200078e0204 */
[----:B------:R-:W-:Y:S02]  /*05d0*/  IADD3 R5, R6, 0xffffffe, RZ ;  /* 0x0ffffffe06057810 */ /* 0x000fe40007ffe0ff */
[----:B------:R-:W1:Y:S02]  /*05e0*/  I2F.RP R6, R2 ;  /* 0x0000000200067306 */ /* 0x000e640000209400 */
[----:B------:R-:W-:-:S06]  /*05f0*/  ISETP.GT.U32.AND P1, PT, R9, R4, PT ;  /* 0x000000040900720c */ /* 0x000fcc0003f24070 */
[----:B------:R-:W2:Y:S07]  /*0600*/  F2I.FTZ.U32.TRUNC.NTZ R5, R5 ;  /* 0x0000000500057305 */ /* 0x000eae000021f000 */
[----:B------:R-:W-:Y:S01]  /*0610*/  @!P1 IMAD.IADD R4, R4, 0x1, -R9 ;  /* 0x0000000104049824 */ /* 0x000fe200078e0a09 */
[----:B------:R-:W-:Y:S01]  /*0620*/  @!P1 IADD3 R3, R3, 0x1, RZ ;  /* 0x0000000103039810 */ /* 0x000fe20007ffe0ff */
[----:B-1----:R-:W1:Y:S01]  /*0630*/  MUFU.RCP R6, R6 ;  /* 0x0000000600067308 */ /* 0x002e620000001000 */
[----:B------:R-:W-:-:S02]  /*0640*/  ISETP.NE.AND P1, PT, R16, RZ, PT ;  /* 0x000000ff1000720c */ /* 0x000fc40003f25270 */
[----:B------:R-:W-:Y:S02]  /*0650*/  ISETP.GE.U32.AND P0, PT, R4, R9, PT ;  /* 0x000000090400720c */ /* 0x000fe40003f06070 */
[----:B------:R-:W-:Y:S01]  /*0660*/  LOP3.LUT R4, R15, R16, RZ, 0x3c, !PT ;  /* 0x000000100f047212 */ /* 0x000fe200078e3cff */
[----:B--2---:R-:W-:-:S03]  /*0670*/  IMAD.MOV R7, RZ, RZ, -R5 ;  /* 0x000000ffff077224 */ /* 0x004fc600078e0a05 */
[----:B------:R-:W-:Y:S01]  /*0680*/  ISETP.GE.AND P2, PT, R4, RZ, PT ;  /* 0x000000ff0400720c */ /* 0x000fe20003f46270 */
[----:B------:R-:W-:Y:S02]  /*0690*/  IMAD.MOV.U32 R4, RZ, RZ, RZ ;  /* 0x000000ffff047224 */ /* 0x000fe400078e00ff */
[----:B------:R-:W-:-:S04]  /*06a0*/  IMAD R7, R7, R0, RZ ;  /* 0x0000000007077224 */ /* 0x000fc800078e02ff */
[----:B------:R-:W-:Y:S02]  /*06b0*/  @P0 IADD3 R3, R3, 0x1, RZ ;  /* 0x0000000103030810 */ /* 0x000fe40007ffe0ff */
[----:B-1----:R-:W-:Y:S02]  /*06c0*/  IADD3 R6, R6, 0xffffffe, RZ ;  /* 0x0ffffffe06067810 */ /* 0x002fe40007ffe0ff */
[----:B------:R-:W-:Y:S01]  /*06d0*/  ISETP.GT.AND P0, PT, R209, 0x1f, PT ;  /* 0x0000001fd100780c */ /* 0x000fe20003f04270 */
[----:B------:R-:W-:Y:S02]  /*06e0*/  IMAD.MOV.U32 R11, RZ, RZ, R3 ;  /* 0x000000ffff0b7224 */ /* 0x000fe400078e0003 */
[----:B------:R-:W-:Y:S01]  /*06f0*/  IMAD.HI.U32 R3, R5, R7, R4 ;  /* 0x0000000705037227 */ /* 0x000fe200078e0004 */
[----:B------:R-:W-:Y:S02]  /*0700*/  SHF.R.U32.HI R7, RZ, 0x5, R205 ;  /* 0x00000005ff077819 */ /* 0x000fe400000116cd */
[----:B------:R-:W-:Y:S01]  /*0710*/  LOP3.LUT R5, R205, 0x3f, RZ, 0xc0, !PT ;  /* 0x0000003fcd057812 */ /* 0x000fe200078ec0ff */
[----:B------:R-:W-:Y:S01]  /*0720*/  @!P2 IMAD.MOV R11, RZ, RZ, -R11 ;  /* 0x000000ffff0ba224 */ /* 0x000fe200078e0a0b */
[----:B------:R-:W-:-:S02]  /*0730*/  @!P1 LOP3.LUT R11, RZ, R16, RZ, 0x33, !PT ;  /* 0x00000010ff0b9212 */ /* 0x000fc400078e33ff */
[----:B------:R-:W-:Y:S01]  /*0740*/  SGXT.U32 R7, R7, 0x2 ;  /* 0x000000020707781a */ /* 0x000fe20000000000 */
[----:B------:R-:W-:Y:S01]  /*0750*/  IMAD.SHL.U32 R9, R5, 0x4, RZ ;  /* 0x0000000405097824 */ /* 0x000fe200078e00ff */
[----:B------:R-:W-:Y:S01]  /*0760*/  SEL R178, RZ, 0x4, !P0 ;  /* 0x00000004ffb27807 */ /* 0x000fe20004000000 */
[----:B------:R-:W-:Y:S01]  /*0770*/  IMAD.SHL.U32 R200, R11, 0x100, RZ ;  /* 0x000001000bc87824 */ /* 0x000fe200078e00ff */
[----:B------:R-:W-:Y:S02]  /*0780*/  ISETP.GE.AND P1, PT, R203, c[0x0][0x180], PT ;  /* 0x00006000cb007a0c */ /* 0x000fe40003f26270 */
[----:B------:R-:W-:Y:S01]  /*0790*/  LOP3.LUT R213, R9, 0x120, R8, 0x78, !PT ;  /* 0x0000012009d57812 */ /* 0x000fe200078e7808 */
[----:B------:R-:W-:Y:S01]  /*07a0*/  IMAD.MOV R9, RZ, RZ, -R11 ;  /* 0x000000ffff097224 */ /* 0x000fe200078e0a0b */
[----:B------:R-:W-:Y:S02]  /*07b0*/  LOP3.LUT R4, R200, R7, RZ, 0xfc, !PT ;  /* 0x00000007c8047212 */ /* 0x000fe400078efcff */
[----:B------:R1:W2:Y:S01]  /*07c0*/  F2I.FTZ.U32.TRUNC.NTZ R7, R6 ;  /* 0x0000000600077305 */ /* 0x0002a2000021f000 */
[----:B------:R-:W-:Y:S01]  /*07d0*/  SEL R10, R178, RZ, !P1 ;  /* 0x000000ffb20a7207 */ /* 0x000fe20004800000 */
[----:B------:R-:W-:Y:S01]  /*07e0*/  STL [R1+0x13c], R213 ;  /* 0x00013cd501007387 */ /* 0x000fe20000100800 */
[----:B------:R-:W-:-:S02]  /*07f0*/  IABS R14, R4 ;  /* 0x00000004000e7213 */ /* 0x000fc40000000000 */
[C---:B------:R-:W-:Y:S02]  /*0800*/  LOP3.LUT R18, R4.reuse, 0xfc, RZ, 0xfc, !PT ;  /* 0x000000fc04127812 */ /* 0x040fe400078efcff */
[----:B------:R-:W-:Y:S01]  /*0810*/  LOP3.LUT R19, R4, 0x4, RZ, 0xfc, !PT ;  /* 0x0000000404137812 */ /* 0x000fe200078efcff */
[C---:B-1----:R-:W-:Y:S01]  /*0820*/  IMAD.HI.U32 R6, R3.reuse, R14, RZ ;  /* 0x0000000e03067227 */ /* 0x042fe200078e00ff */
[----:B------:R-:W-:Y:S02]  /*0830*/  IABS R204, R18 ;  /* 0x0000001200cc7213 */ /* 0x000fe40000000000 */
[----:B------:R-:W-:Y:S01]  /*0840*/  ISETP.NE.U32.AND P1, PT, R10, RZ, PT ;  /* 0x000000ff0a00720c */ /* 0x000fe20003f25070 */
[----:B------:R-:W-:Y:S01]  /*0850*/  IMAD.MOV R11, RZ, RZ, -R6 ;  /* 0x000000ffff0b7224 */ /* 0x000fe200078e0a06 */
[----:B------:R-:W-:Y:S01]  /*0860*/  IABS R6, R19 ;  /* 0x0000001300067213 */ /* 0x000fe20000000000 */
[----:B------:R-:W-:Y:S01]  /*0870*/  IMAD.HI.U32 R8, R3, R204, RZ ;  /* 0x000000cc03087227 */ /* 0x000fe200078e00ff */
[----:B------:R-:W-:-:S02]  /*0880*/  ISETP.GE.AND P6, PT, R4, RZ, PT ;  /* 0x000000ff0400720c */ /* 0x000fc40003fc6270 */
[----:B------:R-:W-:Y:S01]  /*0890*/  LOP3.LUT R27, R4, 0x24, RZ, 0xfc, !PT ;  /* 0x00000024041b7812 */ /* 0x000fe200078efcff */
[----:B------:R-:W-:Y:S01]  /*08a0*/  IMAD R14, R0, R11, R14 ;  /* 0x0000000b000e7224 */ /* 0x000fe200078e020e */
[----:B------:R-:W-:Y:S01]  /*08b0*/  LOP3.LUT R11, R4, 0x8, RZ, 0xfc, !PT ;  /* 0x00000008040b7812 */ /* 0x000fe200078efcff */
[----:B------:R-:W-:Y:S01]  /*08c0*/  IMAD.MOV R13, RZ, RZ, -R8 ;  /* 0x000000ffff0d7224 */ /* 0x000fe200078e0a08 */
[----:B------:R-:W-:Y:S01]  /*08d0*/  IABS R23, R27 ;  /* 0x0000001b00177213 */ /* 0x000fe20000000000 */
[----:B------:R-:W-:Y:S01]  /*08e0*/  IMAD R8, R16, R9, R15 ;  /* 0x0000000910087224 */ /* 0x000fe200078e020f */
[C---:B------:R-:W-:Y:S01]  /*08f0*/  ISETP.GT.U32.AND P0, PT, R0.reuse, R14, PT ;  /* 0x0000000e0000720c */ /* 0x040fe20003f04070 */
[----:B------:R-:W-:Y:S01]  /*0900*/  IMAD.MOV.U32 R15, RZ, RZ, R6 ;  /* 0x000000ffff0f7224 */ /* 0x000fe200078e0006 */
[----:B------:R-:W-:Y:S01]  /*0910*/  IABS R16, R11 ;  /* 0x0000000b00107213 */ /* 0x000fe20000000000 */
[----:B------:R-:W-:Y:S01]  /*0920*/  IMAD R204, R0, R13, R204 ;  /* 0x0000000d00cc7224 */ /* 0x000fe200078e02cc */
[C---:B------:R-:W-:Y:S01]  /*0930*/  LOP3.LUT R13, R4.reuse, 0xc, RZ, 0xfc, !PT ;  /* 0x0000000c040d7812 */ /* 0x040fe200078efcff */
[----:B------:R-:W-:Y:S01]  /*0940*/  IMAD.HI.U32 R6, R3, R15, RZ ;  /* 0x0000000f03067227 */ /* 0x000fe200078e00ff */
[----:B------:R-:W-:-:S02]  /*0950*/  LOP3.LUT R28, R4, 0x28, RZ, 0xfc, !PT ;  /* 0x00000028041c7812 */ /* 0x000fc400078efcff */
[----:B------:R-:W-:Y:S01]  /*0960*/  ISETP.GT.U32.AND P2, PT, R0, R204, PT ;  /* 0x000000cc0000720c */ /* 0x000fe20003f44070 */
[----:B--2---:R-:W-:Y:S01]  /*0970*/  IMAD.MOV R17, RZ, RZ, -R7 ;  /* 0x000000ffff117224 */ /* 0x004fe200078e0a07 */
[----:B------:R-:W-:Y:S01]  /*0980*/  IABS R24, R28 ;  /* 0x0000001c00187213 */ /* 0x000fe20000000000 */
[----:B------:R-:W-:Y:S01]  /*0990*/  IMAD.MOV R10, RZ, RZ, -R6 ;  /* 0x000000ffff0a7224 */ /* 0x000fe200078e0a06 */
[----:B------:R-:W-:Y:S01]  /*09a0*/  LOP3.LUT R33, R4, 0x40, RZ, 0xfc, !PT ;  /* 0x0000004004217812 */ /* 0x000fe200078efcff */
[----:B------:R-:W-:Y:S01]  /*09b0*/  @!P0 IMAD.IADD R14, R14, 0x1, -R0 ;  /* 0x000000010e0e8824 */ /* 0x000fe200078e0a00 */
[----:B------:R-:W-:Y:S01]  /*09c0*/  ISETP.GE.AND P0, PT, R19, RZ, PT ;  /* 0x000000ff1300720c */ /* 0x000fe20003f06270 */
[----:B------:R-:W-:Y:S01]  /*09d0*/  IMAD R9, R17, R2, RZ ;  /* 0x0000000211097224 */ /* 0x000fe200078e02ff */
[----:B------:R-:W-:Y:S01]  /*09e0*/  IABS R17, R13 ;  /* 0x0000000d00117213 */ /* 0x000fe20000000000 */
[----:B------:R-:W-:Y:S01]  /*09f0*/  IMAD.MOV.U32 R6, RZ, RZ, RZ ;  /* 0x000000ffff067224 */ /* 0x000fe200078e00ff */
[C---:B------:R-:W-:Y:S01]  /*0a00*/  ISETP.GT.U32.AND P4, PT, R0.reuse, R14, PT ;  /* 0x0000000e0000720c */ /* 0x040fe20003f84070 */
[----:B------:R-:W-:Y:S01]  /*0a10*/  IMAD R15, R0, R10, R15 ;  /* 0x0000000a000f7224 */ /* 0x000fe200078e020f */
[----:B------:R-:W-:Y:S01]  /*0a20*/  LOP3.LUT R10, R4, 0x14, RZ, 0xfc, !PT ;  /* 0x00000014040a7812 */ /* 0x000fe200078efcff */
[----:B------:R-:W-:Y:S01]  /*0a30*/  IMAD.HI.U32 R6, R7, R9, R6 ;  /* 0x0000000907067227 */ /* 0x000fe200078e0006 */
[----:B------:R-:W-:-:S02]  /*0a40*/  IABS R30, R33 ;  /* 0x00000021001e7213 */ /* 0x000fc40000000000 */
[----:B------:R-:W-:Y:S01]  /*0a50*/  ISETP.GT.U32.AND P3, PT, R0, R15, PT ;  /* 0x0000000f0000720c */ /* 0x000fe20003f64070 */
[C---:B------:R-:W-:Y:S01]  /*0a60*/  IMAD.HI.U32 R7, R3.reuse, R16, RZ ;  /* 0x0000001003077227 */ /* 0x040fe200078e00ff */
[----:B------:R-:W-:Y:S02]  /*0a70*/  IABS R19, R10 ;  /* 0x0000000a00137213 */ /* 0x000fe40000000000 */
[C---:B------:R-:W-:Y:S01]  /*0a80*/  LOP3.LUT R38, R4.reuse, 0x54, RZ, 0xfc, !PT ;  /* 0x0000005404267812 */ /* 0x040fe200078efcff */
[----:B------:R-:W-:Y:S01]  /*0a90*/  IMAD.MOV R7, RZ, RZ, -R7 ;  /* 0x000000ffff077224 */ /* 0x000fe200078e0a07 */
[----:B------:R-:W-:Y:S01]  /*0aa0*/  LOP3.LUT R45, R4, 0x6c, RZ, 0xfc, !PT ;  /* 0x0000006c042d7812 */ /* 0x000fe200078efcff */
[----:B------:R-:W-:Y:S01]  /*0ab0*/  @!P2 IMAD.IADD R204, R204, 0x1, -R0 ;  /* 0x00000001cccca824 */ /* 0x000fe200078e0a00 */
[----:B------:R-:W-:Y:S01]  /*0ac0*/  ISETP.GE.AND P2, PT, R18, RZ, PT ;  /* 0x000000ff1200720c */ /* 0x000fe20003f46270 */
[C---:B------:R-:W-:Y:S01]  /*0ad0*/  IMAD R16, R0.reuse, R7, R16 ;  /* 0x0000000700107224 */ /* 0x040fe200078e0210 */
[----:B------:R-:W-:Y:S01]  /*0ae0*/  IABS R35, R38 ;  /* 0x0000002600237213 */ /* 0x000fe20000000000 */
[----:B------:R-:W-:Y:S01]  /*0af0*/  IMAD.HI.U32 R9, R3, R17, RZ ;  /* 0x0000001103097227 */ /* 0x000fe200078e00ff */
[----:B------:R-:W-:-:S02]  /*0b00*/  ISETP.GT.U32.AND P5, PT, R0, R204, PT ;  /* 0x000000cc0000720c */ /* 0x000fc40003fa4070 */
[----:B------:R-:W-:Y:S01]  /*0b10*/  IABS R41, R45 ;  /* 0x0000002d00297213 */ /* 0x000fe20000000000 */
[--C-:B------:R-:W-:Y:S01]  /*0b20*/  @!P4 IMAD.IADD R14, R14, 0x1, -R0.reuse ;  /* 0x000000010e0ec824 */ /* 0x100fe200078e0a00 */
[----:B------:R-:W-:Y:S01]  /*0b30*/  ISETP.GT.U32.AND P4, PT, R0, R16, PT ;  /* 0x000000100000720c */ /* 0x000fe20003f84070 */
[----:B------:R-:W-:Y:S01]  /*0b40*/  IMAD.MOV R9, RZ, RZ, -R9 ;  /* 0x000000ffff097224 */ /* 0x000fe200078e0a09 */
[C---:B------:R-:W-:Y:S01]  /*0b50*/  LOP3.LUT R49, R4.reuse, 0x80, RZ, 0xfc, !PT ;  /* 0x0000008004317812 */ /* 0x040fe200078efcff */
[----:B------:R-:W-:Y:S01]  /*0b60*/  @!P3 IMAD.IADD R15, R15, 0x1, -R0 ;  /* 0x000000010f0fb824 */ /* 0x000fe200078e0a00 */
[----:B------:R-:W-:Y:S01]  /*0b70*/  LOP3.LUT R58, R4, 0xa8, RZ, 0xfc, !PT ;  /* 0x000000a8043a7812 */ /* 0x000fe200078efcff */
[----:B------:R-:W-:Y:S01]  /*0b80*/  IMAD R17, R0, R9, R17 ;  /* 0x0000000900117224 */ /* 0x000fe200078e0211 */
[----:B------:R-:W-:Y:S01]  /*0b90*/  LOP3.LUT R9, R4, 0x10, RZ, 0xfc, !PT ;  /* 0x0000001004097812 */ /* 0x000fe200078efcff */
[----:B------:R-:W-:Y:S01]  /*0ba0*/  IMAD.IADD R8, R12, 0x1, R8 ;  /* 0x000000010c087824 */ /* 0x000fe200078e0208 */
[----:B------:R-:W-:Y:S01]  /*0bb0*/  LOP3.LUT R12, R4, 0x1c, RZ, 0xfc, !PT ;  /* 0x0000001c040c7812 */ /* 0x000fe200078efcff */
[----:B------:R-:W-:Y:S01]  /*0bc0*/  @!P5 IMAD.IADD R204, R204, 0x1, -R0 ;  /* 0x00000001ccccd824 */ /* 0x000fe200078e0a00 */
[----:B------:R-:W-:Y:S01]  /*0bd0*/  ISETP.GT.U32.AND P3, PT, R0, R17, PT ;  /* 0x000000110000720c */ /* 0x000fe20003f64070 */
[----:B------:R-:W-:Y:S01]  /*0be0*/  @!P6 IMAD.MOV R14, RZ, RZ, -R14 ;  /* 0x000000ffff0ee224 */ /* 0x000fe200078e0a0e */
[----:B------:R-:W-:Y:S01]  /*0bf0*/  IABS R18, R9 ;  /* 0x0000000900127213 */ /* 0x000fe20000000000 */
[----:B------:R-:W-:Y:S01]  /*0c00*/  @!P4 IMAD.IADD R16, R16, 0x1, -R0 ;  /* 0x000000011010c824 */ /* 0x000fe200078e0a00 */
[C---:B------:R-:W-:Y:S01]  /*0c10*/  ISETP.GT.U32.AND P5, PT, R0.reuse, R15, PT ;  /* 0x0000000f0000720c */ /* 0x040fe20003fa4070 */
[----:B------:R-:W-:Y:S01]  /*0c20*/  @!P2 IMAD.MOV R204, RZ, RZ, -R204 ;  /* 0x000000ffffcca224 */ /* 0x000fe200078e0acc */
[----:B------:R-:W-:Y:S01]  /*0c30*/  ISETP.GE.AND P2, PT, R11, RZ, PT ;  /* 0x000000ff0b00720c */ /* 0x000fe20003f46270 */
[----:B------:R-:W-:Y:S01]  /*0c40*/  IMAD.HI.U32 R7, R3, R18, RZ ;  /* 0x0000001203077227 */ /* 0x000fe200078e00ff */
[----:B------:R-:W-:-:S02]  /*0c50*/  ISETP.GT.U32.AND P4, PT, R0, R16, PT ;  /* 0x000000100000720c */ /* 0x000fc40003f84070 */
[----:B------:R-:W-:Y:S01]  /*0c60*/  LOP3.LUT R11, R4, 0x18, RZ, 0xfc, !PT ;  /* 0x00000018040b7812 */ /* 0x000fe200078efcff */
[----:B------:R-:W-:Y:S01]  /*0c70*/  IMAD.MOV R7, RZ, RZ, -R7 ;  /* 0x000000ffff077224 */ /* 0x000fe200078e0a07 */
[----:B------:R-:W-:Y:S01]  /*0c80*/  IABS R21, R12 ;  /* 0x0000000c00157213 */ /* 0x000fe20000000000 */
[----:B------:R-:W-:Y:S01]  /*0c90*/  @!P3 IMAD.IADD R17, R17, 0x1, -R0 ;  /* 0x000000011111b824 */ /* 0x000fe200078e0a00 */
[----:B------:R-:W-:Y:S01]  /*0ca0*/  IABS R20, R11 ;  /* 0x0000000b00147213 */ /* 0x000fe20000000000 */
[C---:B------:R-:W-:Y:S01]  /*0cb0*/  IMAD R18, R0.reuse, R7, R18 ;  /* 0x0000000700127224 */ /* 0x040fe200078e0212 */
[----:B------:R-:W-:Y:S01]  /*0cc0*/  ISETP.GE.AND P6, PT, R13, RZ, PT ;  /* 0x000000ff0d00720c */ /* 0x000fe20003fc6270 */
[----:B------:R-:W-:Y:S01]  /*0cd0*/  @!P5 IMAD.IADD R15, R15, 0x1, -R0 ;  /* 0x000000010f0fd824 */ /* 0x000fe200078e0a00 */
[----:B------:R-:W-:Y:S01]  /*0ce0*/  ISETP.GE.AND P5, PT, R9, RZ, PT ;  /* 0x000000ff0900720c */ /* 0x000fe20003fa6270 */
[----:B------:R-:W-:Y:S01]  /*0cf0*/  IMAD.HI.U32 R9, R3, R19, RZ ;  /* 0x0000001303097227 */ /* 0x000fe200078e00ff */
[----:B------:R-:W-:-:S02]  /*0d00*/  ISETP.GT.U32.AND P3, PT, R0, R17, PT ;  /* 0x000000110000720c */ /* 0x000fc40003f64070 */
[----:B------:R-:W-:Y:S01]  /*0d10*/  LOP3.LUT R13, R4, 0x20, RZ, 0xfc, !PT ;  /* 0x00000020040d7812 */ /* 0x000fe200078efcff */
[--C-:B------:R-:W-:Y:S01]  /*0d20*/  @!P4 IMAD.IADD R16, R16, 0x1, -R0.reuse ;  /* 0x000000011010c824 */ /* 0x100fe200078e0a00 */
[----:B------:R-:W-:Y:S01]  /*0d30*/  ISETP.GT.U32.AND P4, PT, R0, R18, PT ;  /* 0x000000120000720c */ /* 0x000fe20003f84070 */
[----:B------:R-:W-:Y:S01]  /*0d40*/  IMAD.MOV R9, RZ, RZ, -R9 ;  /* 0x000000ffff097224 */ /* 0x000fe200078e0a09 */
[----:B------:R-:W-:Y:S01]  /*0d50*/  IABS R22, R13 ;  /* 0x0000000d00167213 */ /* 0x000fe20000000000 */
[----:B------:R-:W-:Y:S01]  /*0d60*/  IMAD.HI.U32 R7, R3, R20, RZ ;  /* 0x0000001403077227 */ /* 0x000fe200078e00ff */
[----:B------:R-:W-:Y:S02]  /*0d70*/  IABS R46, R49 ;  /* 0x00000031002e7213 */ /* 0x000fe40000000000 */
[----:B------:R-:W-:Y:S01]  /*0d80*/  LOP3.LUT R57, R4, 0xa4, RZ, 0xfc, !PT ;  /* 0x000000a404397812 */ /* 0x000fe200078efcff */
[C---:B------:R-:W-:Y:S01]  /*0d90*/  IMAD R19, R0.reuse, R9, R19 ;  /* 0x0000000900137224 */ /* 0x040fe200078e0213 */
[----:B------:R-:W-:Y:S01]  /*0da0*/  IABS R56, R58 ;  /* 0x0000003a00387213 */ /* 0x000fe20000000000 */
[----:B------:R-:W-:Y:S01]  /*0db0*/  IMAD.MOV R7, RZ, RZ, -R7 ;  /* 0x000000ffff077224 */ /* 0x000fe200078e0a07 */
[----:B------:R-:W-:Y:S01]  /*0dc0*/  IABS R55, R57 ;  /* 0x0000003900377213 */ /* 0x000fe20000000000 */
[----:B------:R-:W-:Y:S01]  /*0dd0*/  @!P3 IMAD.IADD R17, R17, 0x1, -R0 ;  /* 0x000000011111b824 */ /* 0x000fe200078e0a00 */
[C---:B------:R-:W-:Y:S01]  /*0de0*/  ISETP.GT.U32.AND P3, PT, R0.reuse, R19, PT ;  /* 0x000000130000720c */ /* 0x040fe20003f64070 */
[----:B------:R-:W-:Y:S01]  /*0df0*/  IMAD R20, R0, R7, R20 ;  /* 0x0000000700147224 */ /* 0x000fe200078e0214 */
[----:B------:R-:W-:Y:S01]  /*0e00*/  LOP3.LUT R59, R4, 0xac, RZ, 0xfc, !PT ;  /* 0x000000ac043b7812 */ /* 0x000fe200078efcff */
[----:B------:R-:W-:Y:S01]  /*0e10*/  @!P4 IMAD.IADD R18, R18, 0x1, -R0 ;  /* 0x000000011212c824 */ /* 0x000fe200078e0a00 */
[----:B------:R-:W-:Y:S01]  /*0e20*/  LOP3.LUT R63, R4, 0xc0, RZ, 0xfc, !PT ;  /* 0x000000c0043f7812 */ /* 0x000fe200078efcff */
[----:B------:R-:W-:Y:S01]  /*0e30*/  IMAD.HI.U32 R7, R3, R21, RZ ;  /* 0x0000001503077227 */ /* 0x000fe200078e00ff */
[----:B------:R-:W-:-:S02]  /*0e40*/  ISETP.GT.U32.AND P4, PT, R0, R20, PT ;  /* 0x000000140000720c */ /* 0x000fc40003f84070 */
[C---:B------:R-:W-:Y:S01]  /*0e50*/  LOP3.LUT R62, R4.reuse, 0xbc, RZ, 0xfc, !PT ;  /* 0x000000bc043e7812 */ /* 0x040fe200078efcff */
[----:B------:R-:W-:Y:S01]  /*0e60*/  IMAD.MOV R7, RZ, RZ, -R7 ;  /* 0x000000ffff077224 */ /* 0x000fe200078e0a07 */
[C---:B------:R-:W-:Y:S01]  /*0e70*/  LOP3.LUT R65, R4.reuse, 0xc4, RZ, 0xfc, !PT ;  /* 0x000000c404417812 */ /* 0x040fe200078efcff */
[----:B------:R-:W-:Y:S01]  /*0e80*/  IMAD.HI.U32 R9, R3, R22, RZ ;  /* 0x0000001603097227 */ /* 0x000fe200078e00ff */
[----:B------:R-:W-:Y:S02]  /*0e90*/  LOP3.LUT R67, R4, 0xcc, RZ, 0xfc, !PT ;  /* 0x000000cc04437812 */ /* 0x000fe400078efcff */
[----:B------:R-:W-:Y:S01]  /*0ea0*/  IABS R61, R65 ;  /* 0x00000041003d7213 */ /* 0x000fe20000000000 */
[--C-:B------:R-:W-:Y:S01]  /*0eb0*/  @!P3 IMAD.IADD R19, R19, 0x1, -R0.reuse ;  /* 0x000000011313b824 */ /* 0x100fe200078e0a00 */
[----:B------:R-:W-:Y:S01]  /*0ec0*/  ISETP.GE.AND P3, PT, R10, RZ, PT ;  /* 0x000000ff0a00720c */ /* 0x000fe20003f66270 */
[----:B------:R-:W-:Y:S01]  /*0ed0*/  IMAD R21, R0, R7, R21 ;  /* 0x0000000700157224 */ /* 0x000fe200078e0215 */
[----:B------:R-:W-:Y:S01]  /*0ee0*/  LOP3.LUT R10, R4, 0x2c, RZ, 0xfc, !PT ;  /* 0x0000002c040a7812 */ /* 0x000fe200078efcff */
[----:B------:R-:W-:Y:S01]  /*0ef0*/  @!P4 IMAD.IADD R20, R20, 0x1, -R0 ;  /* 0x000000011414c824 */ /* 0x000fe200078e0a00 */
[----:B------:R-:W-:Y:S01]  /*0f00*/  ISETP.GT.U32.AND P4, PT, R0, R19, PT ;  /* 0x000000130000720c */ /* 0x000fe20003f84070 */
[----:B------:R-:W-:Y:S01]  /*0f10*/  IMAD.HI.U32 R7, R3, R23, RZ ;  /* 0x0000001703077227 */ /* 0x000fe200078e00ff */
[----:B------:R-:W-:-:S02]  /*0f20*/  IABS R25, R10 ;  /* 0x0000000a00197213 */ /* 0x000fc40000000000 */
[C---:B------:R-:W-:Y:S01]  /*0f30*/  LOP3.LUT R68, R4.reuse, 0xd0, RZ, 0xfc, !PT ;  /* 0x000000d004447812 */ /* 0x040fe200078efcff */
[----:B------:R-:W-:Y:S01]  /*0f40*/  IMAD.MOV R7, RZ, RZ, -R7 ;  /* 0x000000ffff077224 */ /* 0x000fe200078e0a07 */
[----:B------:R-:W-:Y:S01]  /*0f50*/  LOP3.LUT R69, R4, 0xd4, RZ, 0xfc, !PT ;  /* 0x000000d404457812 */ /* 0x000fe200078efcff */
[----:B------:R-:W-:Y:S01]  /*0f60*/  @!P0 IMAD.MOV R15, RZ, RZ, -R15 ;  /* 0x000000ffff0f8224 */ /* 0x000fe200078e0a0f */
[C---:B------:R-:W-:Y:S01]  /*0f70*/  ISETP.GT.U32.AND P0, PT, R0.reuse, R18, PT ;  /* 0x000000120000720c */ /* 0x040fe20003f04070 */
[----:B------:R-:W-:Y:S01]  /*0f80*/  IMAD R23, R0, R7, R23 ;  /* 0x0000000700177224 */ /* 0x000fe200078e0217 */
[----:B------:R-:W-:Y:S01]  /*0f90*/  LOP3.LUT R70, R4, 0xd8, RZ, 0xfc, !PT ;  /* 0x000000d804467812 */ /* 0x000fe200078efcff */
[----:B------:R-:W-:Y:S01]  /*0fa0*/  IMAD.MOV R9, RZ, RZ, -R9 ;  /* 0x000000ffff097224 */ /* 0x000fe200078e0a09 */
[----:B------:R-:W-:Y:S01]  /*0fb0*/  IABS R64, R69 ;  /* 0x0000004500407213 */ /* 0x000fe20000000000 */
[----:B------:R-:W-:Y:S01]  /*0fc0*/  @!P4 IMAD.IADD R19, R19, 0x1, -R0 ;  /* 0x000000011313c824 */ /* 0x000fe200078e0a00 */
[C---:B------:R-:W-:Y:S01]  /*0fd0*/  ISETP.GT.U32.AND P4, PT, R0.reuse, R23, PT ;  /* 0x000000170000720c */ /* 0x040fe20003f84070 */
[----:B------:R-:W-:Y:S01]  /*0fe0*/  IMAD R22, R0, R9, R22 ;  /* 0x0000000900167224 */ /* 0x000fe200078e0216 */
[----:B------:R-:W-:Y:S01]  /*0ff0*/  IABS R66, R70 ;  /* 0x0000004600427213 */ /* 0x000fe20000000000 */
[----:B------:R-:W-:Y:S01]  /*1000*/  @!P6 IMAD.MOV R17, RZ, RZ, -R17 ;  /* 0x000000ffff11e224 */ /* 0x000fe200078e0a11 */
[----:B------:R-:W-:Y:S01]  /*1010*/  LOP3.LUT R71, R4, 0xdc, RZ, 0xfc, !PT ;  /* 0x000000dc04477812 */ /* 0x000fe200078efcff */
[----:B------:R-:W-:Y:S01]  /*1020*/  @!P2 IMAD.MOV R16, RZ, RZ, -R16 ;  /* 0x000000ffff10a224 */ /* 0x000fe200078e0a10 */
[----:B------:R-:W-:Y:S01]  /*1030*/  ISETP.GT.U32.AND P6, PT, R0, R22, PT ;  /* 0x000000160000720c */ /* 0x000fe20003fc4070 */
[----:B------:R-:W-:Y:S01]  /*1040*/  @!P0 IMAD.IADD R18, R18, 0x1, -R0 ;  /* 0x0000000112128824 */ /* 0x000fe200078e0a00 */
[C---:B------:R-:W-:Y:S01]  /*1050*/  ISETP.GT.U32.AND P0, PT, R0.reuse, R21, PT ;  /* 0x000000150000720c */ /* 0x040fe20003f04070 */
[----:B------:R-:W-:Y:S01]  /*1060*/  IMAD.HI.U32 R7, R3, R24, RZ ;  /* 0x0000001803077227 */ /* 0x000fe200078e00ff */
[----:B------:R-:W-:-:S02]  /*1070*/  ISETP.GT.U32.AND P2, PT, R0, R20, PT ;  /* 0x000000140000720c */ /* 0x000fc40003f44070 */
[C---:B------:R-:W-:Y:S01]  /*1080*/  LOP3.LUT R72, R4.reuse, 0xf0, RZ, 0xfc, !PT ;  /* 0x000000f004487812 */ /* 0x040fe200078efcff */
[----:B------:R-:W-:Y:S01]  /*1090*/  @!P5 IMAD.MOV R18, RZ, RZ, -R18 ;  /* 0x000000ffff12d224 */ /* 0x000fe200078e0a12 */
[----:B------:R-:W-:Y:S01]  /*10a0*/  ISETP.GE.AND P5, PT, R11, RZ, PT ;  /* 0x000000ff0b00720c */ /* 0x000fe20003fa6270 */
[--C-:B------:R-:W-:Y:S01]  /*10b0*/  @!P4 IMAD.IADD R23, R23, 0x1, -R0.reuse ;  /* 0x000000011717c824 */ /* 0x100fe200078e0a00 */
[C---:B------:R-:W-:Y:S01]  /*10c0*/  LOP3.LUT R11, R4.reuse, 0x30, RZ, 0xfc, !PT ;  /* 0x00000030040b7812 */ /* 0x040fe200078efcff */
[----:B------:R-:W-:Y:S01]  /*10d0*/  IMAD.MOV R7, RZ, RZ, -R7 ;  /* 0x000000ffff077224 */ /* 0x000fe200078e0a07 */
[----:B------:R-:W-:Y:S01]  /*10e0*/  LOP3.LUT R73, R4, 0xf4, RZ, 0xfc, !PT ;  /* 0x000000f404497812 */ /* 0x000fe200078efcff */
[----:B------:R-:W-:Y:S01]  /*10f0*/  @!P6 IMAD.IADD R22, R22, 0x1, -R0 ;  /* 0x000000011616e824 */ /* 0x000fe200078e0a00 */
[C---:B------:R-:W-:Y:S01]  /*1100*/  ISETP.GT.U32.AND P4, PT, R0.reuse, R23, PT ;  /* 0x000000170000720c */ /* 0x040fe20003f84070 */
[----:B------:R-:W-:Y:S01]  /*1110*/  IMAD R24, R0, R7, R24 ;  /* 0x0000000700187224 */ /* 0x000fe200078e0218 */
[----:B------:R-:W-:Y:S01]  /*1120*/  IABS R26, R11 ;  /* 0x0000000b001a7213 */ /* 0x000fe20000000000 */
[----:B------:R-:W-:Y:S01]  /*1130*/  IMAD.HI.U32 R7, R3, R25, RZ ;  /* 0x0000001903077227 */ /* 0x000fe200078e00ff */
[----:B------:R-:W-:-:S03]  /*1140*/  LOP3.LUT R183, R213, 0x40, RZ, 0x3c, !PT ;  /* 0x00000040d5b77812 */ /* 0x000fc600078e3cff */
[--C-:B------:R-:W-:Y:S01]  /*1150*/  @!P0 IMAD.IADD R21, R21, 0x1, -R0.reuse ;  /* 0x0000000115158824 */ /* 0x100fe200078e0a00 */
[----:B------:R-:W-:Y:S01]  /*1160*/  ISETP.GE.AND P0, PT, R13, RZ, PT ;  /* 0x000000ff0d00720c */ /* 0x000fe20003f06270 */
[----:B------:R-:W-:Y:S01]  /*1170*/  @!P2 IMAD.IADD R20, R20, 0x1, -R0 ;  /* 0x000000011414a824 */ /* 0x000fe200078e0a00 */
[----:B------:R-:W-:Y:S01]  /*1180*/  ISETP.GE.AND P2, PT, R12, RZ, PT ;  /* 0x000000ff0c00720c */ /* 0x000fe20003f46270 */
[----:B------:R-:W-:Y:S01]  /*1190*/  @!P3 IMAD.MOV R19, RZ, RZ, -R19 ;  /* 0x000000ffff13b224 */ /* 0x000fe200078e0a13 */
[C---:B------:R-:W-:Y:S01]  /*11a0*/  ISETP.GT.U32.AND P3, PT, R0.reuse, R22, PT ;  /* 0x000000160000720c */ /* 0x040fe20003f64070 */
[----:B------:R-:W-:Y:S01]  /*11b0*/  IMAD.MOV R9, RZ, RZ, -R7 ;  /* 0x000000ffff097224 */ /* 0x000fe200078e0a07 */
[C---:B------:R-:W-:Y:S01]  /*11c0*/  ISETP.GT.U32.AND P6, PT, R0.reuse, R21, PT ;  /* 0x000000150000720c */ /* 0x040fe20003fc4070 */
[----:B------:R-:W-:Y:S01]  /*11d0*/  @!P5 IMAD.MOV R20, RZ, RZ, -R20 ;  /* 0x000000ffff14d224 */ /* 0x000fe200078e0a14 */
[C---:B------:R-:W-:Y:S01]  /*11e0*/  ISETP.GT.U32.AND P5, PT, R0.reuse, R24, PT ;  /* 0x000000180000720c */ /* 0x040fe20003fa4070 */
[----:B------:R-:W-:Y:S01]  /*11f0*/  IMAD R25, R0, R9, R25 ;  /* 0x0000000900197224 */ /* 0x000fe200078e0219 */
[C---:B------:R-:W-:Y:S01]  /*1200*/  LOP3.LUT R12, R4.reuse, 0x34, RZ, 0xfc, !PT ;  /* 0x00000034040c7812 */ /* 0x040fe200078efcff */
[----:B------:R-:W-:Y:S01]  /*1210*/  IMAD.HI.U32 R7, R3, R26, RZ ;  /* 0x0000001a03077227 */ /* 0x000fe200078e00ff */
[----:B------:R-:W-:-:S03]  /*1220*/  LOP3.LUT R13, R4, 0x3c, RZ, 0xfc, !PT ;  /* 0x0000003c040d7812 */ /* 0x000fc600078efcff */
[--C-:B------:R-:W-:Y:S01]  /*1230*/  @!P4 IMAD.IADD R23, R23, 0x1, -R0.reuse ;  /* 0x000000011717c824 */ /* 0x100fe200078e0a00 */
[----:B------:R-:W-:Y:S01]  /*1240*/  ISETP.GT.U32.AND P4, PT, R0, R25, PT ;  /* 0x000000190000720c */ /* 0x000fe20003f84070 */
[----:B------:R-:W-:Y:S01]  /*1250*/  IMAD.MOV R7, RZ, RZ, -R7 ;  /* 0x000000ffff077224 */ /* 0x000fe200078e0a07 */
[----:B------:R-:W-:Y:S01]  /*1260*/  IABS R29, R13 ;  /* 0x0000000d001d7213 */ /* 0x000fe20000000000 */
[----:B------:R-:W-:Y:S01]  /*1270*/  @!P3 IMAD.IADD R22, R22, 0x1, -R0 ;  /* 0x000000011616b824 */ /* 0x000fe200078e0a00 */
[----:B------:R-:W-:Y:S01]  /*1280*/  ISETP.GE.AND P3, PT, R28, RZ, PT ;  /* 0x000000ff1c00720c */ /* 0x000fe20003f66270 */
[----:B------:R-:W-:Y:S02]  /*1290*/  IMAD R26, R0, R7, R26 ;  /* 0x00000007001a7224 */ /* 0x000fe400078e021a */
[--C-:B------:R-:W-:Y:S01]  /*12a0*/  @!P6 IMAD.IADD R21, R21, 0x1, -R0.reuse ;  /* 0x000000011515e824 */ /* 0x100fe200078e0a00 */
[----:B------:R-:W-:Y:S01]  /*12b0*/  ISETP.GE.AND P6, PT, R27, RZ, PT ;  /* 0x000000ff1b00720c */ /* 0x000fe20003fc6270 */
[----:B------:R-:W-:Y:S01]  /*12c0*/  @!P5 IMAD.IADD R24, R24, 0x1, -R0 ;  /* 0x000000011818d824 */ /* 0x000fe200078e0a00 */
[----:B------:R-:W-:Y:S01]  /*12d0*/  IABS R27, R12 ;  /* 0x0000000c001b7213 */ /* 0x000fe20000000000 */
[----:B------:R-:W-:Y:S01]  /*12e0*/  @!P0 IMAD.MOV R22, RZ, RZ, -R22 ;  /* 0x000000ffff168224 */ /* 0x000fe200078e0a16 */
[C---:B------:R-:W-:Y:S01]  /*12f0*/  ISETP.GT.U32.AND P0, PT, R0.reuse, R26, PT ;  /* 0x0000001a0000720c */ /* 0x040fe20003f04070 */
[----:B------:R-:W-:Y:S01]  /*1300*/  @!P4 IMAD.IADD R25, R25, 0x1, -R0 ;  /* 0x000000011919c824 */ /* 0x000fe200078e0a00 */
[----:B------:R-:W-:Y:S01]  /*1310*/  ISETP.GT.U32.AND P4, PT, R0, R24, PT ;  /* 0x000000180000720c */ /* 0x000fe20003f84070 */
[----:B------:R-:W-:Y:S01]  /*1320*/  IMAD.HI.U32 R7, R3, R27, RZ ;  /* 0x0000001b03077227 */ /* 0x000fe200078e00ff */
[----:B------:R-:W-:-:S02]  /*1330*/  ISETP.GE.AND P5, PT, R10, RZ, PT ;  /* 0x000000ff0a00720c */ /* 0x000fc40003fa6270 */
[----:B------:R-:W-:Y:S01]  /*1340*/  LOP3.LUT R10, R4, 0x38, RZ, 0xfc, !PT ;  /* 0x00000038040a7812 */ /* 0x000fe200078efcff */
[----:B------:R-:W-:Y:S02]  /*1350*/  IMAD.MOV R7, RZ, RZ, -R7 ;  /* 0x000000ffff077224 */ /* 0x000fe400078e0a07 */
[----:B------:R-:W-:Y:S01]  /*1360*/  @!P2 IMAD.MOV R21, RZ, RZ, -R21 ;  /* 0x000000ffff15a224 */ /* 0x000fe200078e0a15 */
[----:B------:R-:W-:Y:S01]  /*1370*/  IABS R28, R10 ;  /* 0x0000000a001c7213 */ /* 0x000fe20000000000 */
[C---:B------:R-:W-:Y:S01]  /*1380*/  IMAD R27, R0.reuse, R7, R27 ;  /* 0x00000007001b7224 */ /* 0x040fe200078e021b */
[----:B------:R-:W-:Y:S01]  /*1390*/  ISETP.GT.U32.AND P2, PT, R0, R25, PT ;  /* 0x000000190000720c */ /* 0x000fe20003f44070 */
[--C-:B------:R-:W-:Y:S02]  /*13a0*/  @!P0 IMAD.IADD R26, R26, 0x1, -R0.reuse ;  /* 0x000000011a1a8824 */ /* 0x100fe400078e0a00 */
[----:B------:R-:W-:Y:S01]  /*13b0*/  @!P4 IMAD.IADD R24, R24, 0x1, -R0 ;  /* 0x000000011818c824 */ /* 0x000fe200078e0a00 */
[C---:B------:R-:W-:Y:S01]  /*13c0*/  ISETP.GT.U32.AND P4, PT, R0.reuse, R27, PT ;  /* 0x0000001b0000720c */ /* 0x040fe20003f84070 */
[----:B------:R-:W-:Y:S01]  /*13d0*/  IMAD.HI.U32 R7, R3, R28, RZ ;  /* 0x0000001c03077227 */ /* 0x000fe200078e00ff */
[----:B------:R-:W-:-:S03]  /*13e0*/  ISETP.GT.U32.AND P0, PT, R0, R26, PT ;  /* 0x0000001a0000720c */ /* 0x000fc60003f04070 */
[----:B------:R-:W-:-:S04]  /*13f0*/  IMAD.HI.U32 R9, R3, R29, RZ ;  /* 0x0000001d03097227 */ /* 0x000fc800078e00ff */
[----:B------:R-:W-:Y:S01]  /*1400*/  @!P6 IMAD.MOV R23, RZ, RZ, -R23 ;  /* 0x000000ffff17e224 */ /* 0x000fe200078e0a17 */
[----:B------:R-:W-:Y:S01]  /*1410*/  ISETP.GE.AND P6, PT, R11, RZ, PT ;  /* 0x000000ff0b00720c */ /* 0x000fe20003fc6270 */
[----:B------:R-:W-:Y:S02]  /*1420*/  IMAD.MOV R11, RZ, RZ, -R7 ;  /* 0x000000ffff0b7224 */ /* 0x000fe400078e0a07 */
[----:B------:R-:W-:-:S04]  /*1430*/  IMAD.HI.U32 R7, R3, R30, RZ ;  /* 0x0000001e03077227 */ /* 0x000fc800078e00ff */
[----:B------:R-:W-:Y:S02]  /*1440*/  IMAD.MOV R9, RZ, RZ, -R9 ;  /* 0x000000ffff097224 */ /* 0x000fe400078e0a09 */
[----:B------:R-:W-:Y:S01]  /*1450*/  IMAD R28, R0, R11, R28 ;  /* 0x0000000b001c7224 */ /* 0x000fe200078e021c */
[----:B------:R-:W-:Y:S01]  /*1460*/  LOP3.LUT R11, R4, 0x4c, RZ, 0xfc, !PT ;  /* 0x0000004c040b7812 */ /* 0x000fe200078efcff */
[----:B------:R-:W-:Y:S02]  /*1470*/  IMAD.MOV R7, RZ, RZ, -R7 ;  /* 0x000000ffff077224 */ /* 0x000fe400078e0a07 */
[----:B------:R-:W-:Y:S02]  /*1480*/  IMAD R29, R0, R9, R29 ;  /* 0x00000009001d7224 */ /* 0x000fe400078e021d */
[--C-:B------:R-:W-:Y:S01]  /*1490*/  @!P2 IMAD.IADD R25, R25, 0x1, -R0.reuse ;  /* 0x000000011919a824 */ /* 0x100fe200078e0a00 */
[----:B------:R-:W-:Y:S01]  /*14a0*/  ISETP.GE.AND P2, PT, R12, RZ, PT ;  /* 0x000000ff0c00720c */ /* 0x000fe20003f46270 */
[----:B------:R-:W-:Y:S01]  /*14b0*/  @!P4 IMAD.IADD R27, R27, 0x1, -R0 ;  /* 0x000000011b1bc824 */ /* 0x000fe200078e0a00 */
[C---:B------:R-:W-:Y:S01]  /*14c0*/  ISETP.GT.U32.AND P4, PT, R0.reuse, R28, PT ;  /* 0x0000001c0000720c */ /* 0x040fe20003f84070 */
[----:B------:R-:W-:Y:S01]  /*14d0*/  IMAD R30, R0, R7, R30 ;  /* 0x00000007001e7224 */ /* 0x000fe200078e021e */
[----:B------:R-:W-:Y:S01]  /*14e0*/  LOP3.LUT R12, R4, 0x44, RZ, 0xfc, !PT ;  /* 0x00000044040c7812 */ /* 0x000fe200078efcff */
[----:B------:R-:W-:Y:S01]  /*14f0*/  @!P0 IMAD.IADD R26, R26, 0x1, -R0 ;  /* 0x000000011a1a8824 */ /* 0x000fe200078e0a00 */
[C---:B------:R-:W-:Y:S01]  /*1500*/  ISETP.GT.U32.AND P0, PT, R0.reuse, R29, PT ;  /* 0x0000001d0000720c */ /* 0x040fe20003f04070 */
[----:B------:R-:W-:Y:S01]  /*1510*/  @!P5 IMAD.MOV R25, RZ, RZ, -R25 ;  /* 0x000000ffff19d224 */ /* 0x000fe200078e0a19 */
[----:B------:R-:W-:Y:S01]  /*1520*/  IABS R31, R12 ;  /* 0x0000000c001f7213 */ /* 0x000fe20000000000 */
[----:B------:R-:W-:Y:S01]  /*1530*/  @!P6 IMAD.MOV R26, RZ, RZ, -R26 ;  /* 0x000000ffff1ae224 */ /* 0x000fe200078e0a1a */
[----:B------:R-:W-:Y:S01]  /*1540*/  ISETP.GT.U32.AND P6, PT, R0, R30, PT ;  /* 0x0000001e0000720c */ /* 0x000fe20003fc4070 */
[----:B------:R-:W-:Y:S01]  /*1550*/  @!P3 IMAD.MOV R24, RZ, RZ, -R24 ;  /* 0x000000ffff18b224 */ /* 0x000fe200078e0a18 */
[----:B------:R-:W-:Y:S01]  /*1560*/  ISETP.GE.AND P5, PT, R10, RZ, PT ;  /* 0x000000ff0a00720c */ /* 0x000fe20003fa6270 */
[----:B------:R-:W-:Y:S01]  /*1570*/  IMAD.HI.U32 R7, R3, R31, RZ ;  /* 0x0000001f03077227 */ /* 0x000fe200078e00ff */
[----:B------:R-:W-:-:S02]  /*1580*/  LOP3.LUT R10, R4, 0x48, RZ, 0xfc, !PT ;  /* 0x00000048040a7812 */ /* 0x000fc400078efcff */
[----:B------:R-:W-:Y:S01]  /*1590*/  ISETP.GT.U32.AND P3, PT, R0, R27, PT ;  /* 0x0000001b0000720c */ /* 0x000fe20003f64070 */
[--C-:B------:R-:W-:Y:S01]  /*15a0*/  @!P4 IMAD.IADD R28, R28, 0x1, -R0.reuse ;  /* 0x000000011c1cc824 */ /* 0x100fe200078e0a00 */
[----:B------:R-:W-:Y:S01]  /*15b0*/  IABS R32, R10 ;  /* 0x0000000a00207213 */ /* 0x000fe20000000000 */
[--C-:B------:R-:W-:Y:S01]  /*15c0*/  @!P0 IMAD.IADD R29, R29, 0x1, -R0.reuse ;  /* 0x000000011d1d8824 */ /* 0x100fe200078e0a00 */
[----:B------:R-:W-:Y:S01]  /*15d0*/  ISETP.GE.AND P4, PT, R33, RZ, PT ;  /* 0x000000ff2100720c */ /* 0x000fe20003f86270 */
[----:B------:R-:W-:Y:S01]  /*15e0*/  IMAD.MOV R7, RZ, RZ, -R7 ;  /* 0x000000ffff077224 */ /* 0x000fe200078e0a07 */
[----:B------:R-:W-:Y:S01]  /*15f0*/  ISETP.GT.U32.AND P0, PT, R0, R28, PT ;  /* 0x0000001c0000720c */ /* 0x000fe20003f04070 */
[----:B------:R-:W-:Y:S01]  /*1600*/  @!P6 IMAD.IADD R30, R30, 0x1, -R0 ;  /* 0x000000011e1ee824 */ /* 0x000fe200078e0a00 */
[C---:B------:R-:W-:Y:S01]  /*1610*/  ISETP.GT.U32.AND P6, PT, R0.reuse, R29, PT ;  /* 0x0000001d0000720c */ /* 0x040fe20003fc4070 */
[----:B------:R-:W-:Y:S01]  /*1620*/  IMAD R31, R0, R7, R31 ;  /* 0x00000007001f7224 */ /* 0x000fe200078e021f */
[----:B------:R-:W-:Y:S01]  /*1630*/  IABS R33, R11 ;  /* 0x0000000b00217213 */ /* 0x000fe20000000000 */
[----:B------:R-:W-:-:S04]  /*1640*/  IMAD.HI.U32 R7, R3, R32, RZ ;  /* 0x0000002003077227 */ /* 0x000fc800078e00ff */
[----:B------:R-:W-:Y:S02]  /*1650*/  IMAD.MOV R7, RZ, RZ, -R7 ;  /* 0x000000ffff077224 */ /* 0x000fe400078e0a07 */
[----:B------:R-:W-:Y:S01]  /*1660*/  @!P3 IMAD.IADD R27, R27, 0x1, -R0 ;  /* 0x000000011b1bb824 */ /* 0x000fe200078e0a00 */
[----:B------:R-:W-:Y:S01]  /*1670*/  ISETP.GE.AND P3, PT, R13, RZ, PT ;  /* 0x000000ff0d00720c */ /* 0x000fe20003f66270 */
[----:B------:R-:W-:Y:S01]  /*1680*/  IMAD R32, R0, R7, R32 ;  /* 0x0000000700207224 */ /* 0x000fe200078e0220 */
[----:B------:R-:W-:Y:S01]  /*1690*/  LOP3.LUT R13, R4, 0x50, RZ, 0xfc, !PT ;  /* 0x00000050040d7812 */ /* 0x000fe200078efcff */
[--C-:B------:R-:W-:Y:S01]  /*16a0*/  @!P0 IMAD.IADD R28, R28, 0x1, -R0.reuse ;  /* 0x000000011c1c8824 */ /* 0x100fe200078e0a00 */
[C---:B------:R-:W-:Y:S01]  /*16b0*/  ISETP.GT.U32.AND P0, PT, R0.reuse, R31, PT ;  /* 0x0000001f0000720c */ /* 0x040fe20003f04070 */
[----:B------:R-:W-:Y:S01]  /*16c0*/  @!P6 IMAD.IADD R29, R29, 0x1, -R0 ;  /* 0x000000011d1de824 */ /* 0x000fe200078e0a00 */
[----:B------:R-:W-:Y:S01]  /*16d0*/  ISETP.GT.U32.AND P6, PT, R0, R32, PT ;  /* 0x000000200000720c */ /* 0x000fe20003fc4070 */
[----:B------:R-:W-:Y:S01]  /*16e0*/  IMAD.HI.U32 R7, R3, R33, RZ ;  /* 0x0000002103077227 */ /* 0x000fe200078e00ff */
[----:B------:R-:W-:-:S03]  /*16f0*/  IABS R34, R13 ;  /* 0x0000000d00227213 */ /* 0x000fc60000000000 */
[----:B------:R-:W-:Y:S01]  /*1700*/  @!P2 IMAD.MOV R27, RZ, RZ, -R27 ;  /* 0x000000ffff1ba224 */ /* 0x000fe200078e0a1b */
[----:B------:R-:W-:Y:S01]  /*1710*/  ISETP.GT.U32.AND P2, PT, R0, R30, PT ;  /* 0x0000001e0000720c */ /* 0x000fe20003f44070 */
[----:B------:R-:W-:Y:S02]  /*1720*/  IMAD.MOV R9, RZ, RZ, -R7 ;  /* 0x000000ffff097224 */ /* 0x000fe400078e0a07 */
[----:B------:R-:W-:-:S04]  /*1730*/  IMAD.HI.U32 R7, R3, R34, RZ ;  /* 0x0000002203077227 */ /* 0x000fc800078e00ff */
[--C-:B------:R-:W-:Y:S01]  /*1740*/  @!P0 IMAD.IADD R31, R31, 0x1, -R0.reuse ;  /* 0x000000011f1f8824 */ /* 0x100fe200078e0a00 */
[----:B------:R-:W-:Y:S01]  /*1750*/  ISETP.GE.AND P0, PT, R10, RZ, PT ;  /* 0x000000ff0a00720c */ /* 0x000fe20003f06270 */
[----:B------:R-:W-:Y:S01]  /*1760*/  IMAD R33, R0, R9, R33 ;  /* 0x0000000900217224 */ /* 0x000fe200078e0221 */
[----:B------:R-:W-:Y:S01]  /*1770*/  LOP3.LUT R10, R4, 0x58, RZ, 0xfc, !PT ;  /* 0x00000058040a7812 */ /* 0x000fe200078efcff */
[----:B------:R-:W-:Y:S02]  /*1780*/  @!P6 IMAD.IADD R32, R32, 0x1, -R0 ;  /* 0x000000012020e824 */ /* 0x000fe400078e0a00 */
[----:B------:R-:W-:Y:S01]  /*1790*/  @!P5 IMAD.MOV R28, RZ, RZ, -R28 ;  /* 0x000000ffff1cd224 */ /* 0x000fe200078e0a1c */
[C---:B------:R-:W-:Y:S01]  /*17a0*/  ISETP.GT.U32.AND P5, PT, R0.reuse, R31, PT ;  /* 0x0000001f0000720c */ /* 0x040fe20003fa4070 */
[----:B------:R-:W-:Y:S01]  /*17b0*/  @!P3 IMAD.MOV R29, RZ, RZ, -R29 ;  /* 0x000000ffff1db224 */ /* 0x000fe200078e0a1d */
[C---:B------:R-:W-:Y:S01]  /*17c0*/  ISETP.GT.U32.AND P6, PT, R0.reuse, R32, PT ;  /* 0x000000200000720c */ /* 0x040fe20003fc4070 */
[----:B------:R-:W-:Y:S01]  /*17d0*/  IMAD.MOV R7, RZ, RZ, -R7 ;  /* 0x000000ffff077224 */ /* 0x000fe200078e0a07 */
[----:B------:R-:W-:Y:S01]  /*17e0*/  ISETP.GT.U32.AND P3, PT, R0, R33, PT ;  /* 0x000000210000720c */ /* 0x000fe20003f64070 */
[----:B------:R-:W-:Y:S01]  /*17f0*/  IMAD.HI.U32 R9, R3, R35, RZ ;  /* 0x0000002303097227 */ /* 0x000fe200078e00ff */
[----:B------:R-:W-:-:S03]  /*1800*/  IABS R36, R10 ;  /* 0x0000000a00247213 */ /* 0x000fc60000000000 */
[----:B------:R-:W-:Y:S01]  /*1810*/  @!P2 IMAD.IADD R30, R30, 0x1, -R0 ;  /* 0x000000011e1ea824 */ /* 0x000fe200078e0a00 */
[----:B------:R-:W-:Y:S01]  /*1820*/  ISETP.GE.AND P2, PT, R12, RZ, PT ;  /* 0x000000ff0c00720c */ /* 0x000fe20003f46270 */
[----:B------:R-:W-:Y:S01]  /*1830*/  IMAD R34, R0, R7, R34 ;  /* 0x0000000700227224 */ /* 0x000fe200078e0222 */
[----:B------:R-:W-:Y:S01]  /*1840*/  LOP3.LUT R12, R4, 0x5c, RZ, 0xfc, !PT ;  /* 0x0000005c040c7812 */ /* 0x000fe200078efcff */
[----:B------:R-:W-:Y:S02]  /*1850*/  IMAD.MOV R9, RZ, RZ, -R9 ;  /* 0x000000ffff097224 */ /* 0x000fe400078e0a09 */
[----:B------:R-:W-:Y:S01]  /*1860*/  @!P4 IMAD.MOV R30, RZ, RZ, -R30 ;  /* 0x000000ffff1ec224 */ /* 0x000fe200078e0a1e */
[C---:B------:R-:W-:Y:S01]  /*1870*/  ISETP.GT.U32.AND P4, PT, R0.reuse, R34, PT ;  /* 0x000000220000720c */ /* 0x040fe20003f84070 */
[----:B------:R-:W-:Y:S01]  /*1880*/  IMAD R35, R0, R9, R35 ;  /* 0x0000000900237224 */ /* 0x000fe200078e0223 */
[----:B------:R-:W-:Y:S01]  /*1890*/  IABS R37, R12 ;  /* 0x0000000c00257213 */ /* 0x000fe20000000000 */
[--C-:B------:R-:W-:Y:S01]  /*18a0*/  @!P5 IMAD.IADD R31, R31, 0x1, -R0.reuse ;  /* 0x000000011f1fd824 */ /* 0x100fe200078e0a00 */
[----:B------:R-:W-:Y:S01]  /*18b0*/  ISETP.GE.AND P5, PT, R11, RZ, PT ;  /* 0x000000ff0b00720c */ /* 0x000fe20003fa6270 */
[--C-:B------:R-:W-:Y:S01]  /*18c0*/  @!P6 IMAD.IADD R32, R32, 0x1, -R0.reuse ;  /* 0x000000012020e824 */ /* 0x100fe200078e0a00 */
[----:B------:R-:W-:Y:S01]  /*18d0*/  ISETP.GT.U32.AND P6, PT, R0, R35, PT ;  /* 0x000000230000720c */ /* 0x000fe20003fc4070 */
[----:B------:R-:W-:Y:S01]  /*18e0*/  @!P3 IMAD.IADD R33, R33, 0x1, -R0 ;  /* 0x000000012121b824 */ /* 0x000fe200078e0a00 */
[----:B------:R-:W-:Y:S01]  /*18f0*/  LOP3.LUT R11, R4, 0x60, RZ, 0xfc, !PT ;  /* 0x00000060040b7812 */ /* 0x000fe200078efcff */
[----:B------:R-:W-:Y:S01]  /*1900*/  @!P2 IMAD.MOV R31, RZ, RZ, -R31 ;  /* 0x000000ffff1fa224 */ /* 0x000fe200078e0a1f */
[----:B------:R-:W-:Y:S01]  /*1910*/  ISETP.GE.AND P3, PT, R13, RZ, PT ;  /* 0x000000ff0d00720c */ /* 0x000fe20003f66270 */
[----:B------:R-:W-:Y:S01]  /*1920*/  IMAD.HI.U32 R7, R3, R36, RZ ;  /* 0x0000002403077227 */ /* 0x000fe200078e00ff */
[----:B------:R-:W-:-:S02]  /*1930*/  ISETP.GT.U32.AND P2, PT, R0, R33, PT ;  /* 0x000000210000720c */ /* 0x000fc40003f44070 */
[----:B------:R-:W-:Y:S01]  /*1940*/  LOP3.LUT R13, R4, 0x68, RZ, 0xfc, !PT ;  /* 0x00000068040d7812 */ /* 0x000fe200078efcff */
[--C-:B------:R-:W-:Y:S02]  /*1950*/  @!P4 IMAD.IADD R34, R34, 0x1, -R0.reuse ;  /* 0x000000012222c824 */ /* 0x100fe400078e0a00 */
[----:B------:R-:W-:Y:S01]  /*1960*/  IMAD.MOV R9, RZ, RZ, -R7 ;  /* 0x000000ffff097224 */ /* 0x000fe200078e0a07 */
[----:B------:R-:W-:Y:S01]  /*1970*/  IABS R40, R13 ;  /* 0x0000000d00287213 */ /* 0x000fe20000000000 */
[----:B------:R-:W-:Y:S01]  /*1980*/  @!P6 IMAD.IADD R35, R35, 0x1, -R0 ;  /* 0x000000012323e824 */ /* 0x000fe200078e0a00 */
[C---:B------:R-:W-:Y:S01]  /*1990*/  ISETP.GT.U32.AND P4, PT, R0.reuse, R34, PT ;  /* 0x000000220000720c */ /* 0x040fe20003f84070 */
[C---:B------:R-:W-:Y:S02]  /*19a0*/  IMAD R36, R0.reuse, R9, R36 ;  /* 0x0000000900247224 */ /* 0x040fe400078e0224 */
[----:B------:R-:W-:Y:S01]  /*19b0*/  IMAD.HI.U32 R7, R3, R37, RZ ;  /* 0x0000002503077227 */ /* 0x000fe200078e00ff */
[----:B------:R-:W-:-:S03]  /*19c0*/  ISETP.GT.U32.AND P6, PT, R0, R35, PT ;  /* 0x000000230000720c */ /* 0x000fc60003fc4070 */
[----:B------:R-:W-:Y:S01]  /*19d0*/  @!P2 IMAD.IADD R33, R33, 0x1, -R0 ;  /* 0x000000012121a824 */ /* 0x000fe200078e0a00 */
[----:B------:R-:W-:Y:S01]  /*19e0*/  ISETP.GT.U32.AND P2, PT, R0, R36, PT ;  /* 0x000000240000720c */ /* 0x000fe20003f44070 */
[----:B------:R-:W-:Y:S01]  /*19f0*/  @!P0 IMAD.MOV R32, RZ, RZ, -R32 ;  /* 0x000000ffff208224 */ /* 0x000fe200078e0a20 */
[----:B------:R-:W-:Y:S01]  /*1a00*/  ISETP.GE.AND P0, PT, R38, RZ, PT ;  /* 0x000000ff2600720c */ /* 0x000fe20003f06270 */
[----:B------:R-:W-:Y:S01]  /*1a10*/  IMAD.MOV R7, RZ, RZ, -R7 ;  /* 0x000000ffff077224 */ /* 0x000fe200078e0a07 */
[----:B------:R-:W-:Y:S01]  /*1a20*/  IABS R38, R11 ;  /* 0x0000000b00267213 */ /* 0x000fe20000000000 */
[----:B------:R-:W-:Y:S01]  /*1a30*/  @!P4 IMAD.IADD R34, R34, 0x1, -R0 ;  /* 0x000000012222c824 */ /* 0x000fe200078e0a00 */
[----:B------:R-:W-:Y:S01]  /*1a40*/  ISETP.GE.AND P4, PT, R10, RZ, PT ;  /* 0x000000ff0a00720c */ /* 0x000fe20003f86270 */
[----:B------:R-:W-:Y:S01]  /*1a50*/  IMAD R37, R0, R7, R37 ;  /* 0x0000000700257224 */ /* 0x000fe200078e0225 */
[----:B------:R-:W-:Y:S01]  /*1a60*/  LOP3.LUT R10, R4, 0x64, RZ, 0xfc, !PT ;  /* 0x00000064040a7812 */ /* 0x000fe200078efcff */
[----:B------:R-:W-:-:S03]  /*1a70*/  IMAD.HI.U32 R7, R3, R38, RZ ;  /* 0x0000002603077227 */ /* 0x000fc600078e00ff */
[----:B------:R-:W-:Y:S01]  /*1a80*/  IABS R39, R10 ;  /* 0x0000000a00277213 */ /* 0x000fe20000000000 */
[--C-:B------:R-:W-:Y:S01]  /*1a90*/  @!P6 IMAD.IADD R35, R35, 0x1, -R0.reuse ;  /* 0x000000012323e824 */ /* 0x100fe200078e0a00 */
[----:B------:R-:W-:Y:S01]  /*1aa0*/  ISETP.GT.U32.AND P6, PT, R0, R37, PT ;  /* 0x000000250000720c */ /* 0x000fe20003fc4070 */
[----:B------:R-:W-:Y:S01]  /*1ab0*/  @!P2 IMAD.IADD R36, R36, 0x1, -R0 ;  /* 0x000000012424a824 */ /* 0x000fe200078e0a00 */
[----:B------:R-:W-:Y:S01]  /*1ac0*/  ISETP.GE.AND P2, PT, R12, RZ, PT ;  /* 0x000000ff0c00720c */ /* 0x000fe20003f46270 */
[----:B------:R-:W-:Y:S01]  /*1ad0*/  IMAD.MOV R7, RZ, RZ, -R7 ;  /* 0x000000ffff077224 */ /* 0x000fe200078e0a07 */
[----:B------:R-:W-:Y:S01]  /*1ae0*/  LOP3.LUT R12, R4, 0x78, RZ, 0xfc, !PT ;  /* 0x00000078040c7812 */ /* 0x000fe200078efcff */
[----:B------:R-:W-:Y:S01]  /*1af0*/  @!P5 IMAD.MOV R33, RZ, RZ, -R33 ;  /* 0x000000ffff21d224 */ /* 0x000fe200078e0a21 */
[C---:B------:R-:W-:Y:S01]  /*1b00*/  ISETP.GT.U32.AND P5, PT, R0.reuse, R36, PT ;  /* 0x000000240000720c */ /* 0x040fe20003fa4070 */
[----:B------:R-:W-:Y:S01]  /*1b10*/  IMAD R38, R0, R7, R38 ;  /* 0x0000000700267224 */ /* 0x000fe200078e0226 */
[----:B------:R-:W-:Y:S01]  /*1b20*/  IABS R44, R12 ;  /* 0x0000000c002c7213 */ /* 0x000fe20000000000 */
[----:B------:R-:W-:-:S04]  /*1b30*/  IMAD.HI.U32 R7, R3, R39, RZ ;  /* 0x0000002703077227 */ /* 0x000fc800078e00ff */
[----:B------:R-:W-:Y:S02]  /*1b40*/  IMAD.MOV R7, RZ, RZ, -R7 ;  /* 0x000000ffff077224 */ /* 0x000fe400078e0a07 */
[----:B------:R-:W-:Y:S02]  /*1b50*/  @!P6 IMAD.IADD R37, R37, 0x1, -R0 ;  /* 0x000000012525e824 */ /* 0x000fe400078e0a00 */
[C---:B------:R-:W-:Y:S02]  /*1b60*/  IMAD R39, R0.reuse, R7, R39 ;  /* 0x0000000700277224 */ /* 0x040fe400078e0227 */
[----:B------:R-:W-:Y:S01]  /*1b70*/  @!P3 IMAD.MOV R34, RZ, RZ, -R34 ;  /* 0x000000ffff22b224 */ /* 0x000fe200078e0a22 */
[----:B------:R-:W-:Y:S01]  /*1b80*/  ISETP.GT.U32.AND P3, PT, R0, R38, PT ;  /* 0x000000260000720c */ /* 0x000fe20003f64070 */
[----:B------:R-:W-:Y:S01]  /*1b90*/  @!P5 IMAD.IADD R36, R36, 0x1, -R0 ;  /* 0x000000012424d824 */ /* 0x000fe200078e0a00 */
[C---:B------:R-:W-:Y:S01]  /*1ba0*/  ISETP.GT.U32.AND P6, PT, R0.reuse, R37, PT ;  /* 0x000000250000720c */ /* 0x040fe20003fc4070 */
[----:B------:R-:W-:Y:S01]  /*1bb0*/  @!P0 IMAD.MOV R35, RZ, RZ, -R35 ;  /* 0x000000ffff238224 */ /* 0x000fe200078e0a23 */
[----:B------:R-:W-:Y:S01]  /*1bc0*/  ISETP.GT.U32.AND P5, PT, R0, R39, PT ;  /* 0x000000270000720c */ /* 0x000fe20003fa4070 */
[----:B------:R-:W-:Y:S01]  /*1bd0*/  IMAD.HI.U32 R7, R3, R40, RZ ;  /* 0x0000002803077227 */ /* 0x000fe200078e00ff */
[----:B------:R-:W-:-:S02]  /*1be0*/  ISETP.GE.AND P0, PT, R11, RZ, PT ;  /* 0x000000ff0b00720c */ /* 0x000fc40003f06270 */
[----:B------:R-:W-:Y:S01]  /*1bf0*/  LOP3.LUT R11, R4, 0x70, RZ, 0xfc, !PT ;  /* 0x00000070040b7812 */ /* 0x000fe200078efcff */
[----:B------:R-:W-:Y:S02]  /*1c00*/  IMAD.MOV R7, RZ, RZ, -R7 ;  /* 0x000000ffff077224 */ /* 0x000fe400078e0a07 */
[----:B------:R-:W-:Y:S01]  /*1c10*/  @!P4 IMAD.MOV R36, RZ, RZ, -R36 ;  /* 0x000000ffff24c224 */ /* 0x000fe200078e0a24 */
[----:B------:R-:W-:Y:S01]  /*1c20*/  IABS R42, R11 ;  /* 0x0000000b002a7213 */ /* 0x000fe20000000000 */
[--C-:B------:R-:W-:Y:S01]  /*1c30*/  @!P3 IMAD.IADD R38, R38, 0x1, -R0.reuse ;  /* 0x000000012626b824 */ /* 0x100fe200078e0a00 */
[----:B------:R-:W-:Y:S01]  /*1c40*/  ISETP.GE.AND P3, PT, R13, RZ, PT ;  /* 0x000000ff0d00720c */ /* 0x000fe20003f66270 */
[--C-:B------:R-:W-:Y:S01]  /*1c50*/  @!P6 IMAD.IADD R37, R37, 0x1, -R0.reuse ;  /* 0x000000012525e824 */ /* 0x100fe200078e0a00 */
[----:B------:R-:W-:Y:S01]  /*1c60*/  ISETP.GE.AND P6, PT, R10, RZ, PT ;  /* 0x000000ff0a00720c */ /* 0x000fe20003fc6270 */
[----:B------:R-:W-:Y:S01]  /*1c70*/  @!P5 IMAD.IADD R39, R39, 0x1, -R0 ;  /* 0x000000012727d824 */ /* 0x000fe200078e0a00 */
[----:B------:R-:W-:Y:S01]  /*1c80*/  LOP3.LUT R10, R4, 0x74, RZ, 0xfc, !PT ;  /* 0x00000074040a7812 */ /* 0x000fe200078efcff */
[C---:B------:R-:W-:Y:S01]  /*1c90*/  IMAD R40, R0.reuse, R7, R40 ;  /* 0x0000000700287224 */ /* 0x040fe200078e0228 */
[C---:B------:R-:W-:Y:S01]  /*1ca0*/  ISETP.GT.U32.AND P5, PT, R0.reuse, R38, PT ;  /* 0x000000260000720c */ /* 0x040fe20003fa4070 */
[----:B------:R-:W-:Y:S01]  /*1cb0*/  IMAD.HI.U32 R7, R3, R42, RZ ;  /* 0x0000002a03077227 */ /* 0x000fe200078e00ff */
[----:B------:R-:W-:-:S02]  /*1cc0*/  ISETP.GT.U32.AND P4, PT, R0, R39, PT ;  /* 0x000000270000720c */ /* 0x000fc40003f84070 */
[----:B------:R-:W-:Y:S01]  /*1cd0*/  IABS R43, R10 ;  /* 0x0000000a002b7213 */ /* 0x000fe20000000000 */
[----:B------:R-:W-:Y:S01]  /*1ce0*/  IMAD.HI.U32 R9, R3, R41, RZ ;  /* 0x0000002903097227 */ /* 0x000fe200078e00ff */
[----:B------:R-:W-:-:S03]  /*1cf0*/  LOP3.LUT R13, R4, 0x7c, RZ, 0xfc, !PT ;  /* 0x0000007c040d7812 */ /* 0x000fc600078efcff */
[----:B------:R-:W-:Y:S02]  /*1d00*/  IMAD.MOV R7, RZ, RZ, -R7 ;  /* 0x000000ffff077224 */ /* 0x000fe400078e0a07 */
[----:B------:R-:W-:Y:S01]  /*1d10*/  @!P2 IMAD.MOV R37, RZ, RZ, -R37 ;  /* 0x000000ffff25a224 */ /* 0x000fe200078e0a25 */
[C---:B------:R-:W-:Y:S01]  /*1d20*/  ISETP.GT.U32.AND P2, PT, R0.reuse, R40, PT ;  /* 0x000000280000720c */ /* 0x040fe20003f44070 */
[----:B------:R-:W-:Y:S02]  /*1d30*/  IMAD.MOV R9, RZ, RZ, -R9 ;  /* 0x000000ffff097224 */ /* 0x000fe400078e0a09 */
[----:B------:R-:W-:Y:S02]  /*1d40*/  IMAD R42, R0, R7, R42 ;  /* 0x00000007002a7224 */ /* 0x000fe400078e022a */
[----:B------:R-:W-:-:S04]  /*1d50*/  IMAD.HI.U32 R7, R3, R43, RZ ;  /* 0x0000002b03077227 */ /* 0x000fc800078e00ff */
[----:B------:R-:W-:Y:S02]  /*1d60*/  IMAD R41, R0, R9, R41 ;  /* 0x0000000900297224 */ /* 0x000fe400078e0229 */
[----:B------:R-:W-:Y:S02]  /*1d70*/  IMAD.MOV R7, RZ, RZ, -R7 ;  /* 0x000000ffff077224 */ /* 0x000fe400078e0a07 */
[--C-:B------:R-:W-:Y:S01]  /*1d80*/  @!P5 IMAD.IADD R38, R38, 0x1, -R0.reuse ;  /* 0x000000012626d824 */ /* 0x100fe200078e0a00 */
[C---:B------:R-:W-:Y:S01]  /*1d90*/  ISETP.GT.U32.AND P5, PT, R0.reuse, R41, PT ;  /* 0x000000290000720c */ /* 0x040fe20003fa4070 */
[----:B------:R-:W-:Y:S01]  /*1da0*/  @!P4 IMAD.IADD R39, R39, 0x1, -R0 ;  /* 0x000000012727c824 */ /* 0x000fe200078e0a00 */
[C---:B------:R-:W-:Y:S01]  /*1db0*/  ISETP.GT.U32.AND P4, PT, R0.reuse, R42, PT ;  /* 0x0000002a0000720c */ /* 0x040fe20003f84070 */
[----:B------:R-:W-:Y:S02]  /*1dc0*/  IMAD R43, R0, R7, R43 ;  /* 0x00000007002b7224 */ /* 0x000fe400078e022b */
[----:B------:R-:W-:-:S04]  /*1dd0*/  IMAD.HI.U32 R7, R3, R44, RZ ;  /* 0x0000002c03077227 */ /* 0x000fc800078e00ff */
[----:B------:R-:W-:Y:S01]  /*1de0*/  @!P2 IMAD.IADD R40, R40, 0x1, -R0 ;  /* 0x000000012828a824 */ /* 0x000fe200078e0a00 */
[----:B------:R-:W-:Y:S01]  /*1df0*/  ISETP.GE.AND P2, PT, R45, RZ, PT ;  /* 0x000000ff2d00720c */ /* 0x000fe20003f46270 */
[----:B------:R-:W-:Y:S01]  /*1e00*/  IMAD.MOV R7, RZ, RZ, -R7 ;  /* 0x000000ffff077224 */ /* 0x000fe200078e0a07 */
[----:B------:R-:W-:Y:S01]  /*1e10*/  IABS R45, R13 ;  /* 0x0000000d002d7213 */ /* 0x000fe20000000000 */
[----:B------:R-:W-:Y:S01]  /*1e20*/  @!P6 IMAD.MOV R39, RZ, RZ, -R39 ;  /* 0x000000ffff27e224 */ /* 0x000fe200078e0a27 */
[C---:B------:R-:W-:Y:S01]  /*1e30*/  ISETP.GT.U32.AND P6, PT, R0.reuse, R43, PT ;  /* 0x0000002b0000720c */ /* 0x040fe20003fc4070 */
[----:B------:R-:W-:Y:S02]  /*1e40*/  IMAD R44, R0, R7, R44 ;  /* 0x00000007002c7224 */ /* 0x000fe400078e022c */
[----:B------:R-:W-:-:S04]  /*1e50*/  IMAD.HI.U32 R7, R3, R45, RZ ;  /* 0x0000002d03077227 */ /* 0x000fc800078e00ff */
[--C-:B------:R-:W-:Y:S01]  /*1e60*/  @!P5 IMAD.IADD R41, R41, 0x1, -R0.reuse ;  /* 0x000000012929d824 */ /* 0x100fe200078e0a00 */
[----:B------:R-:W-:Y:S01]  /*1e70*/  ISETP.GT.U32.AND P5, PT, R0, R40, PT ;  /* 0x000000280000720c */ /* 0x000fe20003fa4070 */
[----:B------:R-:W-:Y:S02]  /*1e80*/  @!P4 IMAD.IADD R42, R42, 0x1, -R0 ;  /* 0x000000012a2ac824 */ /* 0x000fe400078e0a00 */
[----:B------:R-:W-:Y:S01]  /*1e90*/  IMAD.MOV R7, RZ, RZ, -R7 ;  /* 0x000000ffff077224 */ /* 0x000fe200078e0a07 */
[C---:B------:R-:W-:Y:S01]  /*1ea0*/  ISETP.GT.U32.AND P4, PT, R0.reuse, R41, PT ;  /* 0x000000290000720c */ /* 0x040fe20003f84070 */
[----:B------:R-:W-:Y:S01]  /*1eb0*/  @!P0 IMAD.MOV R38, RZ, RZ, -R38 ;  /* 0x000000ffff268224 */ /* 0x000fe200078e0a26 */
[C---:B------:R-:W-:Y:S01]  /*1ec0*/  ISETP.GT.U32.AND P0, PT, R0.reuse, R42, PT ;  /* 0x0000002a0000720c */ /* 0x040fe20003f04070 */
[----:B------:R-:W-:Y:S02]  /*1ed0*/  IMAD R45, R0, R7, R45 ;  /* 0x00000007002d7224 */ /* 0x000fe400078e022d */
[----:B------:R-:W-:-:S02]  /*1ee0*/  @!P6 IMAD.IADD R43, R43, 0x1, -R0 ;  /* 0x000000012b2be824 */ /* 0x000fc400078e0a00 */
[----:B------:R-:W-:Y:S01]  /*1ef0*/  IMAD.HI.U32 R9, R3, R46, RZ ;  /* 0x0000002e03097227 */ /* 0x000fe200078e00ff */
[----:B------:R-:W-:-:S03]  /*1f00*/  ISETP.GT.U32.AND P6, PT, R0, R45, PT ;  /* 0x0000002d0000720c */ /* 0x000fc60003fc4070 */
[--C-:B------:R-:W-:Y:S01]  /*1f10*/  @!P5 IMAD.IADD R40, R40, 0x1, -R0.reuse ;  /* 0x000000012828d824 */ /* 0x100fe200078e0a00 */
[----:B------:R-:W-:Y:S01]  /*1f20*/  ISETP.GE.AND P5, PT, R11, RZ, PT ;  /* 0x000000ff0b00720c */ /* 0x000fe20003fa6270 */
[--C-:B------:R-:W-:Y:S01]  /*1f30*/  @!P4 IMAD.IADD R41, R41, 0x1, -R0.reuse ;  /* 0x000000012929c824 */ /* 0x100fe200078e0a00 */
[----:B------:R-:W-:Y:S01]  /*1f40*/  ISETP.GT.U32.AND P4, PT, R0, R44, PT ;  /* 0x0000002c0000720c */ /* 0x000fe20003f84070 */
[--C-:B------:R-:W-:Y:S01]  /*1f50*/  @!P0 IMAD.IADD R42, R42, 0x1, -R0.reuse ;  /* 0x000000012a2a8824 */ /* 0x100fe200078e0a00 */
[----:B------:R-:W-:Y:S01]  /*1f60*/  ISETP.GE.AND P0, PT, R10, RZ, PT ;  /* 0x000000ff0a00720c */ /* 0x000fe20003f06270 */
[----:B------:R-:W-:Y:S01]  /*1f70*/  IMAD.MOV R9, RZ, RZ, -R9 ;  /* 0x000000ffff097224 */ /* 0x000fe200078e0a09 */
[C---:B------:R-:W-:Y:S01]  /*1f80*/  LOP3.LUT R10, R4.reuse, 0x84, RZ, 0xfc, !PT ;  /* 0x00000084040a7812 */ /* 0x040fe200078efcff */
[----:B------:R-:W-:Y:S01]  /*1f90*/  @!P2 IMAD.MOV R41, RZ, RZ, -R41 ;  /* 0x000000ffff29a224 */ /* 0x000fe200078e0a29 */
[----:B------:R-:W-:Y:S01]  /*1fa0*/  LOP3.LUT R11, R4, 0x88, RZ, 0xfc, !PT ;  /* 0x00000088040b7812 */ /* 0x000fe200078efcff */
[----:B------:R-:W-:Y:S01]  /*1fb0*/  @!P6 IMAD.IADD R45, R45, 0x1, -R0 ;  /* 0x000000012d2de824 */ /* 0x000fe200078e0a00 */
[----:B------:R-:W-:Y:S01]  /*1fc0*/  IABS R47, R10 ;  /* 0x0000000a002f7213 */ /* 0x000fe20000000000 */
[C---:B------:R-:W-:Y:S01]  /*1fd0*/  IMAD R46, R0.reuse, R9, R46 ;  /* 0x00000009002e7224 */ /* 0x040fe200078e022e */
[----:B------:R-:W-:Y:S01]  /*1fe0*/  IABS R48, R11 ;  /* 0x0000000b00307213 */ /* 0x000fe20000000000 */
[----:B------:R-:W-:Y:S01]  /*1ff0*/  @!P5 IMAD.MOV R42, RZ, RZ, -R42 ;  /* 0x000000ffff2ad224 */ /* 0x000fe200078e0a2a */
[C---:B------:R-:W-:Y:S01]  /*2000*/  ISETP.GT.U32.AND P5, PT, R0.reuse, R45, PT ;  /* 0x0000002d0000720c */ /* 0x040fe20003fa4070 */
[----:B------:R-:W-:Y:S01]  /*2010*/  IMAD.HI.U32 R7, R3, R47, RZ ;  /* 0x0000002f03077227 */ /* 0x000fe200078e00ff */
[----:B------:R-:W-:-:S02]  /*2020*/  ISETP.GT.U32.AND P2, PT, R0, R46, PT ;  /* 0x0000002e0000720c */ /* 0x000fc40003f44070 */
[----:B------:R-:W-:Y:S01]  /*2030*/  ISETP.GE.AND P6, PT, R12, RZ, PT ;  /* 0x000000ff0c00720c */ /* 0x000fe20003fc6270 */
[----:B------:R-:W-:Y:S01]  /*2040*/  IMAD.MOV R7, RZ, RZ, -R7 ;  /* 0x000000ffff077224 */ /* 0x000fe200078e0a07 */
[----:B------:R-:W-:Y:S01]  /*2050*/  LOP3.LUT R12, R4, 0x8c, RZ, 0xfc, !PT ;  /* 0x0000008c040c7812 */ /* 0x000fe200078efcff */
[----:B------:R-:W-:Y:S02]  /*2060*/  @!P4 IMAD.IADD R44, R44, 0x1, -R0 ;  /* 0x000000012c2cc824 */ /* 0x000fe400078e0a00 */
[C---:B------:R-:W-:Y:S02]  /*2070*/  IMAD R47, R0.reuse, R7, R47 ;  /* 0x00000007002f7224 */ /* 0x040fe400078e022f */
[----:B------:R-:W-:Y:S01]  /*2080*/  @!P3 IMAD.MOV R40, RZ, RZ, -R40 ;  /* 0x000000ffff28b224 */ /* 0x000fe200078e0a28 */
[C---:B------:R-:W-:Y:S01]  /*2090*/  ISETP.GT.U32.AND P4, PT, R0.reuse, R44, PT ;  /* 0x0000002c0000720c */ /* 0x040fe20003f84070 */
[--C-:B------:R-:W-:Y:S01]  /*20a0*/  @!P5 IMAD.IADD R45, R45, 0x1, -R0.reuse ;  /* 0x000000012d2dd824 */ /* 0x100fe200078e0a00 */
[----:B------:R-:W-:Y:S01]  /*20b0*/  ISETP.GT.U32.AND P5, PT, R0, R47, PT ;  /* 0x0000002f0000720c */ /* 0x000fe20003fa4070 */
[----:B------:R-:W-:Y:S01]  /*20c0*/  @!P2 IMAD.IADD R46, R46, 0x1, -R0 ;  /* 0x000000012e2ea824 */ /* 0x000fe200078e0a00 */
[----:B------:R-:W-:Y:S01]  /*20d0*/  ISETP.GT.U32.AND P3, PT, R0, R43, PT ;  /* 0x0000002b0000720c */ /* 0x000fe20003f64070 */
[----:B------:R-:W-:-:S03]  /*20e0*/  IMAD.HI.U32 R9, R3, R48, RZ ;  /* 0x0000003003097227 */ /* 0x000fc600078e00ff */
[----:B------:R-:W-:Y:S01]  /*20f0*/  ISETP.GT.U32.AND P2, PT, R0, R46, PT ;  /* 0x0000002e0000720c */ /* 0x000fe20003f44070 */
[----:B------:R-:W-:Y:S02]  /*2100*/  IMAD.MOV R9, RZ, RZ, -R9 ;  /* 0x000000ffff097224 */ /* 0x000fe400078e0a09 */
[----:B------:R-:W-:Y:S02]  /*2110*/  IMAD R74, R8, 0x40, R5 ;  /* 0x00000040084a7824 */ /* 0x000fe400078e0205 */
[--C-:B------:R-:W-:Y:S01]  /*2120*/  @!P4 IMAD.IADD R44, R44, 0x1, -R0.reuse ;  /* 0x000000012c2cc824 */ /* 0x100fe200078e0a00 */
[----:B------:R-:W-:Y:S01]  /*2130*/  ISETP.GE.AND P4, PT, R49, RZ, PT ;  /* 0x000000ff3100720c */ /* 0x000fe20003f86270 */
[----:B------:R-:W-:Y:S01]  /*2140*/  @!P5 IMAD.IADD R47, R47, 0x1, -R0 ;  /* 0x000000012f2fd824 */ /* 0x000fe200078e0a00 */
[----:B------:R-:W-:Y:S01]  /*2150*/  IABS R49, R12 ;  /* 0x0000000c00317213 */ /* 0x000fe20000000000 */
[----:B------:R-:W-:Y:S01]  /*2160*/  IMAD R48, R0, R9, R48 ;  /* 0x0000000900307224 */ /* 0x000fe200078e0230 */
[----:B------:R-:W-:Y:S01]  /*2170*/  LOP3.LUT R9, R4, 0x90, RZ, 0xfc, !PT ;  /* 0x0000009004097812 */ /* 0x000fe200078efcff */
[--C-:B------:R-:W-:Y:S01]  /*2180*/  @!P3 IMAD.IADD R43, R43, 0x1, -R0.reuse ;  /* 0x000000012b2bb824 */ /* 0x100fe200078e0a00 */
[----:B------:R-:W-:Y:S01]  /*2190*/  ISETP.GT.U32.AND P5, PT, R0, R47, PT ;  /* 0x0000002f0000720c */ /* 0x000fe20003fa4070 */
[----:B------:R-:W-:Y:S01]  /*21a0*/  IMAD.HI.U32 R7, R3, R49, RZ ;  /* 0x0000003103077227 */ /* 0x000fe200078e00ff */
[----:B------:R-:W-:Y:S01]  /*21b0*/  IABS R50, R9 ;  /* 0x0000000900327213 */ /* 0x000fe20000000000 */
[----:B------:R-:W-:Y:S01]  /*21c0*/  STL [R1+0x1b0], R74 ;  /* 0x0001b04a01007387 */ /* 0x000fe20000100800 */
[----:B------:R-:W-:Y:S01]  /*21d0*/  ISETP.GE.AND P3, PT, R13, RZ, PT ;  /* 0x000000ff0d00720c */ /* 0x000fe20003f66270 */
[----:B------:R-:W-:Y:S01]  /*21e0*/  IMAD.MOV R7, RZ, RZ, -R7 ;  /* 0x000000ffff077224 */ /* 0x000fe200078e0a07 */
[----:B------:R-:W-:Y:S01]  /*21f0*/  LOP3.LUT R13, R4, 0xa0, RZ, 0xfc, !PT ;  /* 0x000000a0040d7812 */ /* 0x000fe200078efcff */
[----:B------:R-:W-:Y:S01]  /*2200*/  @!P2 IMAD.IADD R46, R46, 0x1, -R0 ;  /* 0x000000012e2ea824 */ /* 0x000fe200078e0a00 */
[----:B------:R-:W-:Y:S01]  /*2210*/  ISETP.GE.AND P2, PT, R12, RZ, PT ;  /* 0x000000ff0c00720c */ /* 0x000fe20003f46270 */
[----:B------:R-:W-:Y:S01]  /*2220*/  IMAD R49, R0, R7, R49 ;  /* 0x0000000700317224 */ /* 0x000fe200078e0231 */
[----:B------:R-:W-:Y:S01]  /*2230*/  LOP3.LUT R12, R4, 0x9c, RZ, 0xfc, !PT ;  /* 0x0000009c040c7812 */ /* 0x000fe200078efcff */
[----:B------:R-:W-:Y:S01]  /*2240*/  @!P0 IMAD.MOV R43, RZ, RZ, -R43 ;  /* 0x000000ffff2b8224 */ /* 0x000fe200078e0a2b */
[----:B------:R-:W-:Y:S01]  /*2250*/  ISETP.GT.U32.AND P0, PT, R0, R48, PT ;  /* 0x000000300000720c */ /* 0x000fe20003f04070 */
[----:B------:R-:W-:Y:S01]  /*2260*/  @!P6 IMAD.MOV R44, RZ, RZ, -R44 ;  /* 0x000000ffff2ce224 */ /* 0x000fe200078e0a2c */
[----:B------:R-:W-:Y:S01]  /*2270*/  ISETP.GE.AND P6, PT, R10, RZ, PT ;  /* 0x000000ff0a00720c */ /* 0x000fe20003fc6270 */
[----:B------:R-:W-:Y:S01]  /*2280*/  IMAD.HI.U32 R7, R3, R50, RZ ;  /* 0x0000003203077227 */ /* 0x000fe200078e00ff */
[----:B------:R-:W-:-:S02]  /*2290*/  LOP3.LUT R10, R4, 0x94, RZ, 0xfc, !PT ;  /* 0x00000094040a7812 */ /* 0x000fc400078efcff */
[----:B------:R-:W-:Y:S01]  /*22a0*/  IABS R53, R12 ;  /* 0x0000000c00357213 */ /* 0x000fe20000000000 */
[----:B------:R-:W-:Y:S01]  /*22b0*/  @!P4 IMAD.MOV R46, RZ, RZ, -R46 ;  /* 0x000000ffff2ec224 */ /* 0x000fe200078e0a2e */
[----:B------:R-:W-:Y:S01]  /*22c0*/  ISETP.GT.U32.AND P4, PT, R0, R49, PT ;  /* 0x000000310000720c */ /* 0x000fe20003f84070 */
[--C-:B------:R-:W-:Y:S01]  /*22d0*/  @!P5 IMAD.IADD R47, R47, 0x1, -R0.reuse ;  /* 0x000000012f2fd824 */ /* 0x100fe200078e0a00 */
[----:B------:R-:W-:Y:S01]  /*22e0*/  ISETP.GE.AND P5, PT, R9, RZ, PT ;  /* 0x000000ff0900720c */ /* 0x000fe20003fa6270 */
[----:B------:R-:W-:Y:S01]  /*22f0*/  IMAD.MOV R9, RZ, RZ, -R7 ;  /* 0x000000ffff097224 */ /* 0x000fe200078e0a07 */
[----:B------:R-:W-:Y:S01]  /*2300*/  IABS R51, R10 ;  /* 0x0000000a00337213 */ /* 0x000fe20000000000 */
[----:B------:R-:W-:Y:S01]  /*2310*/  @!P0 IMAD.IADD R48, R48, 0x1, -R0 ;  /* 0x0000000130308824 */ /* 0x000fe200078e0a00 */
[----:B------:R-:W-:Y:S01]  /*2320*/  IABS R54, R13 ;  /* 0x0000000d00367213 */ /* 0x000fe20000000000 */
[C---:B------:R-:W-:Y:S02]  /*2330*/  IMAD R50, R0.reuse, R9, R50 ;  /* 0x0000000900327224 */ /* 0x040fe400078e0232 */
[----:B------:R-:W-:Y:S01]  /*2340*/  @!P6 IMAD.MOV R47, RZ, RZ, -R47 ;  /* 0x000000ffff2fe224 */ /* 0x000fe200078e0a2f */
[C---:B------:R-:W-:Y:S01]  /*2350*/  ISETP.GT.U32.AND P0, PT, R0.reuse, R48, PT ;  /* 0x000000300000720c */ /* 0x040fe20003f04070 */
[----:B------:R-:W-:Y:S01]  /*2360*/  IMAD.HI.U32 R7, R3, R51, RZ ;  /* 0x0000003303077227 */ /* 0x000fe200078e00ff */
[----:B------:R-:W-:-:S03]  /*2370*/  ISETP.GT.U32.AND P6, PT, R0, R50, PT ;  /* 0x000000320000720c */ /* 0x000fc60003fc4070 */
[--C-:B------:R-:W-:Y:S02]  /*2380*/  @!P4 IMAD.IADD R49, R49, 0x1, -R0.reuse ;  /* 0x000000013131c824 */ /* 0x100fe400078e0a00 */
[----:B------:R-:W-:Y:S02]  /*2390*/  IMAD.MOV R7, RZ, RZ, -R7 ;  /* 0x000000ffff077224 */ /* 0x000fe400078e0a07 */
[----:B------:R-:W-:Y:S01]  /*23a0*/  @!P3 IMAD.MOV R45, RZ, RZ, -R45 ;  /* 0x000000ffff2db224 */ /* 0x000fe200078e0a2d */
[C---:B------:R-:W-:Y:S01]  /*23b0*/  ISETP.GT.U32.AND P4, PT, R0.reuse, R49, PT ;  /* 0x000000310000720c */ /* 0x040fe20003f84070 */
[----:B------:R-:W-:Y:S01]  /*23c0*/  IMAD R51, R0, R7, R51 ;  /* 0x0000000700337224 */ /* 0x000fe200078e0233 */
[----:B------:R-:W-:Y:S01]  /*23d0*/  ISETP.GE.AND P3, PT, R11, RZ, PT ;  /* 0x000000ff0b00720c */ /* 0x000fe20003f66270 */
[--C-:B------:R-:W-:Y:S01]  /*23e0*/  @!P0 IMAD.IADD R48, R48, 0x1, -R0.reuse ;  /* 0x0000000130308824 */ /* 0x100fe200078e0a00 */
[----:B------:R-:W-:Y:S01]  /*23f0*/  ISETP.GE.AND P0, PT, R10, RZ, PT ;  /* 0x000000ff0a00720c */ /* 0x000fe20003f06270 */
[----:B------:R-:W-:Y:S01]  /*2400*/  @!P6 IMAD.IADD R50, R50, 0x1, -R0 ;  /* 0x000000013232e824 */ /* 0x000fe200078e0a00 */
[----:B------:R-:W-:Y:S01]  /*2410*/  LOP3.LUT R11, R4, 0x98, RZ, 0xfc, !PT ;  /* 0x00000098040b7812 */ /* 0x000fe200078efcff */
[----:B------:R-:W-:-:S03]  /*2420*/  IMAD.HI.U32 R10, R3, R53, RZ ;  /* 0x00000035030a7227 */ /* 0x000fc600078e00ff */
[C---:B------:R-:W-:Y:S01]  /*2430*/  ISETP.GT.U32.AND P6, PT, R0.reuse, R50, PT ;  /* 0x000000320000720c */ /* 0x040fe20003fc4070 */
[----:B------:R-:W-:Y:S01]  /*2440*/  IMAD.MOV R10, RZ, RZ, -R10 ;  /* 0x000000ffff0a7224 */ /* 0x000fe200078e0a0a */
[----:B------:R-:W-:Y:S01]  /*2450*/  IABS R52, R11 ;  /* 0x0000000b00347213 */ /* 0x000fe20000000000 */
[----:B------:R-:W-:Y:S01]  /*2460*/  @!P4 IMAD.IADD R49, R49, 0x1, -R0 ;  /* 0x000000013131c824 */ /* 0x000fe200078e0a00 */
[C---:B------:R-:W-:Y:S01]  /*2470*/  ISETP.GT.U32.AND P4, PT, R0.reuse, R51, PT ;  /* 0x000000330000720c */ /* 0x040fe20003f84070 */
[----:B------:R-:W-:Y:S01]  /*2480*/  IMAD R53, R0, R10, R53 ;  /* 0x0000000a00357224 */ /* 0x000fe200078e0235 */
[----:B------:R-:W-:Y:S01]  /*2490*/  IABS R10, R59 ;  /* 0x0000003b000a7213 */ /* 0x000fe20000000000 */
[----:B------:R-:W-:-:S04]  /*24a0*/  IMAD.HI.U32 R9, R3, R52, RZ ;  /* 0x0000003403097227 */ /* 0x000fc800078e00ff */
[----:B------:R-:W-:-:S04]  /*24b0*/  IMAD.HI.U32 R7, R3, R54, RZ ;  /* 0x0000003603077227 */ /* 0x000fc800078e00ff */
[--C-:B------:R-:W-:Y:S01]  /*24c0*/  @!P6 IMAD.IADD R50, R50, 0x1, -R0.reuse ;  /* 0x000000013232e824 */ /* 0x100fe200078e0a00 */
[C---:B------:R-:W-:Y:S01]  /*24d0*/  ISETP.GT.U32.AND P6, PT, R0.reuse, R53, PT ;  /* 0x000000350000720c */ /* 0x040fe20003fc4070 */
[----:B------:R-:W-:Y:S02]  /*24e0*/  @!P4 IMAD.IADD R51, R51, 0x1, -R0 ;  /* 0x000000013333c824 */ /* 0x000fe400078e0a00 */
[----:B------:R-:W-:Y:S01]  /*24f0*/  @!P3 IMAD.MOV R48, RZ, RZ, -R48 ;  /* 0x000000ffff30b224 */ /* 0x000fe200078e0a30 */
[----:B------:R-:W-:Y:S01]  /*2500*/  ISETP.GE.AND P3, PT, R11, RZ, PT ;  /* 0x000000ff0b00720c */ /* 0x000fe20003f66270 */
[----:B------:R-:W-:Y:S01]  /*2510*/  IMAD.MOV R9, RZ, RZ, -R9 ;  /* 0x000000ffff097224 */ /* 0x000fe200078e0a09 */
[C---:B------:R-:W-:Y:S01]  /*2520*/  ISETP.GT.U32.AND P4, PT, R0.reuse, R51, PT ;  /* 0x000000330000720c */ /* 0x040fe20003f84070 */
[----:B------:R-:W-:Y:S02]  /*2530*/  IMAD.MOV R11, RZ, RZ, -R7 ;  /* 0x000000ffff0b7224 */ /* 0x000fe400078e0a07 */
[----:B------:R-:W-:-:S02]  /*2540*/  IMAD R52, R0, R9, R52 ;  /* 0x0000000900347224 */ /* 0x000fc400078e0234 */
[C---:B------:R-:W-:Y:S02]  /*2550*/  IMAD R54, R0.reuse, R11, R54 ;  /* 0x0000000b00367224 */ /* 0x040fe400078e0236 */
[----:B------:R-:W-:Y:S02]  /*2560*/  @!P6 IMAD.IADD R53, R53, 0x1, -R0 ;  /* 0x000000013535e824 */ /* 0x000fe400078e0a00 */
[----:B------:R-:W-:Y:S01]  /*2570*/  @!P2 IMAD.MOV R49, RZ, RZ, -R49 ;  /* 0x000000ffff31a224 */ /* 0x000fe200078e0a31 */
[C---:B------:R-:W-:Y:S01]  /*2580*/  ISETP.GT.U32.AND P2, PT, R0.reuse, R52, PT ;  /* 0x000000340000720c */ /* 0x040fe20003f44070 */
[----:B------:R-:W-:Y:S01]  /*2590*/  IMAD.HI.U32 R7, R3, R56, RZ ;  /* 0x0000003803077227 */ /* 0x000fe200078e00ff */
[----:B------:R-:W-:-:S03]  /*25a0*/  ISETP.GT.U32.AND P6, PT, R0, R53, PT ;  /* 0x000000350000720c */ /* 0x000fc60003fc4070 */
[----:B------:R-:W-:Y:S01]  /*25b0*/  @!P4 IMAD.IADD R51, R51, 0x1, -R0 ;  /* 0x000000013333c824 */ /* 0x000fe200078e0a00 */
[----:B------:R-:W-:Y:S01]  /*25c0*/  ISETP.GT.U32.AND P4, PT, R0, R54, PT ;  /* 0x000000360000720c */ /* 0x000fe20003f84070 */
[----:B------:R-:W-:-:S04]  /*25d0*/  IMAD.HI.U32 R9, R3, R55, RZ ;  /* 0x0000003703097227 */ /* 0x000fc800078e00ff */
[----:B------:R-:W-:Y:S02]  /*25e0*/  IMAD.MOV R7, RZ, RZ, -R7 ;  /* 0x000000ffff077224 */ /* 0x000fe400078e0a07 */
[----:B------:R-:W-:Y:S02]  /*25f0*/  IMAD.MOV R9, RZ, RZ, -R9 ;  /* 0x000000ffff097224 */ /* 0x000fe400078e0a09 */
[C---:B------:R-:W-:Y:S02]  /*2600*/  IMAD R56, R0.reuse, R7, R56 ;  /* 0x0000000700387224 */ /* 0x040fe400078e0238 */
[C---:B------:R-:W-:Y:S02]  /*2610*/  IMAD R55, R0.reuse, R9, R55 ;  /* 0x0000000900377224 */ /* 0x040fe400078e0237 */
[--C-:B------:R-:W-:Y:S01]  /*2620*/  @!P6 IMAD.IADD R53, R53, 0x1, -R0.reuse ;  /* 0x000000013535e824 */ /* 0x100fe200078e0a00 */
[----:B------:R-:W-:Y:S01]  /*2630*/  ISETP.GT.U32.AND P6, PT, R0, R56, PT ;  /* 0x000000380000720c */ /* 0x000fe20003fc4070 */
[----:B------:R-:W-:-:S02]  /*2640*/  @!P2 IMAD.IADD R52, R52, 0x1, -R0 ;  /* 0x000000013434a824 */ /* 0x000fc400078e0a00 */
[----:B------:R-:W-:-:S03]  /*2650*/  IMAD.HI.U32 R9, R3, R10, RZ ;  /* 0x0000000a03097227 */ /* 0x000fc600078e00ff */
[C---:B------:R-:W-:Y:S01]  /*2660*/  ISETP.GT.U32.AND P2, PT, R0.reuse, R52, PT ;  /* 0x000000340000720c */ /* 0x040fe20003f44070 */
[----:B------:R-:W-:Y:S01]  /*2670*/  @!P5 IMAD.MOV R50, RZ, RZ, -R50 ;  /* 0x000000ffff32d224 */ /* 0x000fe200078e0a32 */
[----:B------:R-:W-:Y:S01]  /*2680*/  ISETP.GT.U32.AND P5, PT, R0, R55, PT ;  /* 0x000000370000720c */ /* 0x000fe20003fa4070 */
[--C-:B------:R-:W-:Y:S02]  /*2690*/  @!P4 IMAD.IADD R54, R54, 0x1, -R0.reuse ;  /* 0x000000013636c824 */ /* 0x100fe400078e0a00 */
[----:B------:R-:W-:Y:S02]  /*26a0*/  IMAD.MOV R9, RZ, RZ, -R9 ;  /* 0x000000ffff097224 */ /* 0x000fe400078e0a09 */
[----:B------:R-:W-:Y:S01]  /*26b0*/  @!P6 IMAD.IADD R56, R56, 0x1, -R0 ;  /* 0x000000013838e824 */ /* 0x000fe200078e0a00 */
[C---:B------:R-:W-:Y:S01]  /*26c0*/  ISETP.GT.U32.AND P4, PT, R0.reuse, R54, PT ;  /* 0x000000360000720c */ /* 0x040fe20003f84070 */
[----:B------:R-:W-:Y:S01]  /*26d0*/  IMAD R7, R0, R9, R10 ;  /* 0x0000000900077224 */ /* 0x000fe200078e020a */
[----:B------:R-:W-:Y:S01]  /*26e0*/  LOP3.LUT R10, R4, 0xb0, RZ, 0xfc, !PT ;  /* 0x000000b0040a7812 */ /* 0x000fe200078efcff */
[----:B------:R-:W-:Y:S01]  /*26f0*/  @!P0 IMAD.MOV R51, RZ, RZ, -R51 ;  /* 0x000000ffff338224 */ /* 0x000fe200078e0a33 */
[----:B------:R-:W-:Y:S01]  /*2700*/  ISETP.GT.U32.AND P6, PT, R0, R56, PT ;  /* 0x000000380000720c */ /* 0x000fe20003fc4070 */
[--C-:B------:R-:W-:Y:S01]  /*2710*/  @!P2 IMAD.IADD R52, R52, 0x1, -R0.reuse ;  /* 0x000000013434a824 */ /* 0x100fe200078e0a00 */
[----:B------:R-:W-:Y:S01]  /*2720*/  IABS R11, R10 ;  /* 0x0000000a000b7213 */ /* 0x000fe20000000000 */
[----:B------:R-:W-:Y:S01]  /*2730*/  @!P5 IMAD.IADD R55, R55, 0x1, -R0 ;  /* 0x000000013737d824 */ /* 0x000fe200078e0a00 */
[----:B------:R-:W-:Y:S01]  /*2740*/  ISETP.GE.AND P2, PT, R12, RZ, PT ;  /* 0x000000ff0c00720c */ /* 0x000fe20003f46270 */
[----:B------:R-:W-:Y:S01]  /*2750*/  @!P3 IMAD.MOV R52, RZ, RZ, -R52 ;  /* 0x000000ffff34b224 */ /* 0x000fe200078e0a34 */
[----:B------:R-:W-:Y:S01]  /*2760*/  ISETP.GE.AND P0, PT, R13, RZ, PT ;  /* 0x000000ff0d00720c */ /* 0x000fe20003f06270 */
[----:B------:R-:W-:Y:S01]  /*2770*/  IMAD.HI.U32 R9, R3, R11, RZ ;  /* 0x0000000b03097227 */ /* 0x000fe200078e00ff */
[----:B------:R-:W-:-:S02]  /*2780*/  ISETP.GT.U32.AND P5, PT, R0, R55, PT ;  /* 0x000000370000720c */ /* 0x000fc40003fa4070 */
[----:B------:R-:W-:Y:S01]  /*2790*/  ISETP.GE.AND P3, PT, R57, RZ, PT ;  /* 0x000000ff3900720c */ /* 0x000fe20003f66270 */
[--C-:B------:R-:W-:Y:S01]  /*27a0*/  @!P4 IMAD.IADD R54, R54, 0x1, -R0.reuse ;  /* 0x000000013636c824 */ /* 0x100fe200078e0a00 */
[----:B------:R-:W-:Y:S01]  /*27b0*/  ISETP.GT.U32.AND P4, PT, R0, R7, PT ;  /* 0x000000070000720c */ /* 0x000fe20003f84070 */
[----:B------:R-:W-:Y:S01]  /*27c0*/  IMAD.MOV R9, RZ, RZ, -R9 ;  /* 0x000000ffff097224 */ /* 0x000fe200078e0a09 */
[----:B------:R-:W-:Y:S01]  /*27d0*/  LOP3.LUT R13, R4, 0xb4, RZ, 0xfc, !PT ;  /* 0x000000b4040d7812 */ /* 0x000fe200078efcff */
[--C-:B------:R-:W-:Y:S01]  /*27e0*/  @!P6 IMAD.IADD R56, R56, 0x1, -R0.reuse ;  /* 0x000000013838e824 */ /* 0x100fe200078e0a00 */
[----:B------:R-:W-:Y:S01]  /*27f0*/  IABS R57, R62 ;  /* 0x0000003e00397213 */ /* 0x000fe20000000000 */
[----:B------:R-:W-:Y:S01]  /*2800*/  IMAD R9, R0, R9, R11 ;  /* 0x0000000900097224 */ /* 0x000fe200078e020b */
[----:B------:R-:W-:Y:S01]  /*2810*/  IABS R12, R13 ;  /* 0x0000000d000c7213 */ /* 0x000fe20000000000 */
[----:B------:R-:W-:Y:S01]  /*2820*/  @!P2 IMAD.MOV R53, RZ, RZ, -R53 ;  /* 0x000000ffff35a224 */ /* 0x000fe200078e0a35 */
[----:B------:R-:W-:Y:S01]  /*2830*/  ISETP.GE.AND P2, PT, R58, RZ, PT ;  /* 0x000000ff3a00720c */ /* 0x000fe20003f46270 */
[----:B------:R-:W-:Y:S01]  /*2840*/  @!P5 IMAD.IADD R55, R55, 0x1, -R0 ;  /* 0x000000013737d824 */ /* 0x000fe200078e0a00 */
[----:B------:R-:W-:Y:S01]  /*2850*/  ISETP.GT.U32.AND P6, PT, R0, R9, PT ;  /* 0x000000090000720c */ /* 0x000fe20003fc4070 */
[----:B------:R-:W-:Y:S01]  /*2860*/  @!P0 IMAD.MOV R54, RZ, RZ, -R54 ;  /* 0x000000ffff368224 */ /* 0x000fe200078e0a36 */
[----:B------:R-:W-:Y:S01]  /*2870*/  ISETP.GE.AND P0, PT, R10, RZ, PT ;  /* 0x000000ff0a00720c */ /* 0x000fe20003f06270 */
[----:B------:R-:W-:Y:S01]  /*2880*/  @!P4 IMAD.IADD R7, R7, 0x1, -R0 ;  /* 0x000000010707c824 */ /* 0x000fe200078e0a00 */
[----:B------:R-:W-:Y:S01]  /*2890*/  ISETP.GE.AND P4, PT, R13, RZ, PT ;  /* 0x000000ff0d00720c */ /* 0x000fe20003f86270 */
[----:B------:R-:W-:Y:S01]  /*28a0*/  IMAD.HI.U32 R10, R3, R12, RZ ;  /* 0x0000000c030a7227 */ /* 0x000fe200078e00ff */
[----:B------:R-:W-:-:S02]  /*28b0*/  ISETP.GE.AND P5, PT, R59, RZ, PT ;  /* 0x000000ff3b00720c */ /* 0x000fc40003fa6270 */
[----:B------:R-:W-:Y:S01]  /*28c0*/  IABS R59, R63 ;  /* 0x0000003f003b7213 */ /* 0x000fe20000000000 */
[----:B------:R-:W-:Y:S01]  /*28d0*/  @!P3 IMAD.MOV R55, RZ, RZ, -R55 ;  /* 0x000000ffff37b224 */ /* 0x000fe200078e0a37 */
[----:B------:R-:W-:Y:S01]  /*28e0*/  ISETP.GT.U32.AND P3, PT, R0, R7, PT ;  /* 0x000000070000720c */ /* 0x000fe20003f64070 */
[----:B------:R-:W-:Y:S01]  /*28f0*/  IMAD.MOV R11, RZ, RZ, -R10 ;  /* 0x000000ffff0b7224 */ /* 0x000fe200078e0a0a */
[----:B------:R-:W-:Y:S01]  /*2900*/  LOP3.LUT R10, R4, 0xb8, RZ, 0xfc, !PT ;  /* 0x000000b8040a7812 */ /* 0x000fe200078efcff */
[----:B------:R-:W-:Y:S02]  /*2910*/  @!P6 IMAD.IADD R9, R9, 0x1, -R0 ;  /* 0x000000010909e824 */ /* 0x000fe400078e0a00 */
[----:B------:R-:W-:Y:S01]  /*2920*/  IMAD R11, R0, R11, R12 ;  /* 0x0000000b000b7224 */ /* 0x000fe200078e020c */
[----:B------:R-:W-:Y:S01]  /*2930*/  IABS R13, R10 ;  /* 0x0000000a000d7213 */ /* 0x000fe20000000000 */
[----:B------:R-:W-:Y:S01]  /*2940*/  @!P2 IMAD.MOV R56, RZ, RZ, -R56 ;  /* 0x000000ffff38a224 */ /* 0x000fe200078e0a38 */
[----:B------:R-:W-:Y:S01]  /*2950*/  ISETP.GE.AND P2, PT, R10, RZ, PT ;  /* 0x000000ff0a00720c */ /* 0x000fe20003f46270 */
[----:B------:R-:W-:Y:S01]  /*2960*/  IMAD.HI.U32 R12, R3, R57, RZ ;  /* 0x00000039030c7227 */ /* 0x000fe200078e00ff */
[----:B------:R-:W-:-:S03]  /*2970*/  ISETP.GT.U32.AND P6, PT, R0, R9, PT ;  /* 0x000000090000720c */ /* 0x000fc60003fc4070 */
[----:B------:R-:W-:Y:S01]  /*2980*/  @!P3 IMAD.IADD R7, R7, 0x1, -R0 ;  /* 0x000000010707b824 */ /* 0x000fe200078e0a00 */
[----:B------:R-:W-:Y:S01]  /*2990*/  ISETP.GT.U32.AND P3, PT, R0, R11, PT ;  /* 0x0000000b0000720c */ /* 0x000fe20003f64070 */
[----:B------:R-:W-:-:S04]  /*29a0*/  IMAD.HI.U32 R10, R3, R13, RZ ;  /* 0x0000000d030a7227 */ /* 0x000fc800078e00ff */
[----:B------:R-:W-:Y:S02]  /*29b0*/  IMAD.MOV R10, RZ, RZ, -R10 ;  /* 0x000000ffff0a7224 */ /* 0x000fe400078e0a0a */
[----:B------:R-:W-:Y:S02]  /*29c0*/  IMAD.MOV.U32 R58, RZ, RZ, R7 ;  /* 0x000000ffff3a7224 */ /* 0x000fe400078e0007 */
[C---:B------:R-:W-:Y:S02]  /*29d0*/  IMAD R13, R0.reuse, R10, R13 ;  /* 0x0000000a000d7224 */ /* 0x040fe400078e020d */
[--C-:B------:R-:W-:Y:S02]  /*29e0*/  @!P6 IMAD.IADD R9, R9, 0x1, -R0.reuse ;  /* 0x000000010909e824 */ /* 0x100fe400078e0a00 */
[----:B------:R-:W-:Y:S01]  /*29f0*/  @!P3 IMAD.IADD R11, R11, 0x1, -R0 ;  /* 0x000000010b0bb824 */ /* 0x000fe200078e0a00 */
[----:B------:R-:W-:Y:S01]  /*2a00*/  ISETP.GT.U32.AND P6, PT, R0, R13, PT ;  /* 0x0000000d0000720c */ /* 0x000fe20003fc4070 */
[----:B------:R-:W-:-:S03]  /*2a10*/  IMAD.HI.U32 R10, R3, R59, RZ ;  /* 0x0000003b030a7227 */ /* 0x000fc600078e00ff */
[C---:B------:R-:W-:Y:S01]  /*2a20*/  ISETP.GT.U32.AND P3, PT, R0.reuse, R11, PT ;  /* 0x0000000b0000720c */ /* 0x040fe20003f64070 */
[----:B------:R-:W-:Y:S02]  /*2a30*/  IMAD.MOV R10, RZ, RZ, -R10 ;  /* 0x000000ffff0a7224 */ /* 0x000fe400078e0a0a */
[----:B------:R-:W-:Y:S02]  /*2a40*/  IMAD.MOV R12, RZ, RZ, -R12 ;  /* 0x000000ffff0c7224 */ /* 0x000fe400078e0a0c */
[C---:B------:R-:W-:Y:S02]  /*2a50*/  IMAD R7, R0.reuse, R10, R59 ;  /* 0x0000000a00077224 */ /* 0x040fe400078e023b */
[C---:B------:R-:W-:Y:S02]  /*2a60*/  IMAD R57, R0.reuse, R12, R57 ;  /* 0x0000000c00397224 */ /* 0x040fe400078e0239 */
[----:B------:R-:W-:Y:S01]  /*2a70*/  @!P6 IMAD.IADD R13, R13, 0x1, -R0 ;  /* 0x000000010d0de824 */ /* 0x000fe200078e0a00 */
[----:B------:R-:W-:Y:S01]  /*2a80*/  ISETP.GT.U32.AND P6, PT, R0, R7, PT ;  /* 0x000000070000720c */ /* 0x000fe20003fc4070 */
[----:B------:R-:W-:-:S04]  /*2a90*/  IMAD.HI.U32 R12, R3, R61, RZ ;  /* 0x0000003d030c7227 */ /* 0x000fc800078e00ff */
[----:B------:R-:W-:Y:S01]  /*2aa0*/  @!P3 IMAD.IADD R11, R11, 0x1, -R0 ;  /* 0x000000010b0bb824 */ /* 0x000fe200078e0a00 */
[----:B------:R-:W-:Y:S01]  /*2ab0*/  ISETP.GE.AND P3, PT, R63, RZ, PT ;  /* 0x000000ff3f00720c */ /* 0x000fe20003f66270 */
[----:B------:R-:W-:Y:S01]  /*2ac0*/  @!P5 IMAD.MOV R58, RZ, RZ, -R58 ;  /* 0x000000ffff3ad224 */ /* 0x000fe200078e0a3a */
[----:B------:R-:W-:Y:S01]  /*2ad0*/  LOP3.LUT R63, R4, 0xc8, RZ, 0xfc, !PT ;  /* 0x000000c8043f7812 */ /* 0x000fe200078efcff */
[----:B------:R-:W-:Y:S01]  /*2ae0*/  IMAD.MOV.U32 R240, RZ, RZ, R11 ;  /* 0x000000fffff07224 */ /* 0x000fe200078e000b */
[C---:B------:R-:W-:Y:S01]  /*2af0*/  ISETP.GT.U32.AND P5, PT, R0.reuse, R57, PT ;  /* 0x000000390000720c */ /* 0x040fe20003fa4070 */
[----:B------:R-:W-:Y:S01]  /*2b00*/  IMAD.MOV R12, RZ, RZ, -R12 ;  /* 0x000000ffff0c7224 */ /* 0x000fe200078e0a0c */
[----:B------:R-:W-:Y:S01]  /*2b10*/  IABS R11, R63 ;  /* 0x0000003f000b7213 */ /* 0x000fe20000000000 */
[----:B------:R-:W-:Y:S01]  /*2b20*/  @!P4 IMAD.MOV R240, RZ, RZ, -R240 ;  /* 0x000000fffff0c224 */ /* 0x000fe200078e0af0 */
[----:B------:R-:W-:Y:S01]  /*2b30*/  ISETP.GT.U32.AND P4, PT, R0, R13, PT ;  /* 0x0000000d0000720c */ /* 0x000fe20003f84070 */
[----:B------:R-:W-:-:S02]  /*2b40*/  @!P6 IMAD.IADD R7, R7, 0x1, -R0 ;  /* 0x000000010707e824 */ /* 0x000fc400078e0a00 */
[----:B------:R-:W-:-:S03]  /*2b50*/  IMAD.HI.U32 R10, R3, R11, RZ ;  /* 0x0000000b030a7227 */ /* 0x000fc600078e00ff */
[C---:B------:R-:W-:Y:S01]  /*2b60*/  ISETP.GT.U32.AND P6, PT, R0.reuse, R7, PT ;  /* 0x000000070000720c */ /* 0x040fe20003fc4070 */
[----:B------:R-:W-:Y:S02]  /*2b70*/  IMAD.MOV.U32 R60, RZ, RZ, R9 ;  /* 0x000000ffff3c7224 */ /* 0x000fe400078e0009 */
[C---:B------:R-:W-:Y:S01]  /*2b80*/  IMAD R9, R0.reuse, R12, R61 ;  /* 0x0000000c00097224 */ /* 0x040fe200078e023d */
[----:B------:R-:W-:Y:S01]  /*2b90*/  IABS R61, R67 ;  /* 0x00000043003d7213 */ /* 0x000fe20000000000 */
[----:B------:R-:W-:Y:S02]  /*2ba0*/  IMAD.MOV R12, RZ, RZ, -R10 ;  /* 0x000000ffff0c7224 */ /* 0x000fe400078e0a0a */
[--C-:B------:R-:W-:Y:S01]  /*2bb0*/  @!P4 IMAD.IADD R13, R13, 0x1, -R0.reuse ;  /* 0x000000010d0dc824 */ /* 0x100fe200078e0a00 */
[C---:B------:R-:W-:Y:S01]  /*2bc0*/  ISETP.GT.U32.AND P4, PT, R0.reuse, R9, PT ;  /* 0x000000090000720c */ /* 0x040fe20003f84070 */
[----:B------:R-:W-:Y:S02]  /*2bd0*/  IMAD R11, R0, R12, R11 ;  /* 0x0000000c000b7224 */ /* 0x000fe400078e020b */
[----:B------:R-:W-:-:S02]  /*2be0*/  @!P5 IMAD.IADD R57, R57, 0x1, -R0 ;  /* 0x000000013939d824 */ /* 0x000fc400078e0a00 */
[----:B------:R-:W-:Y:S01]  /*2bf0*/  @!P6 IMAD.IADD R7, R7, 0x1, -R0 ;  /* 0x000000010707e824 */ /* 0x000fe200078e0a00 */
[C---:B------:R-:W-:Y:S01]  /*2c00*/  ISETP.GT.U32.AND P6, PT, R0.reuse, R11, PT ;  /* 0x0000000b0000720c */ /* 0x040fe20003fc4070 */
[----:B------:R-:W-:Y:S01]  /*2c10*/  @!P0 IMAD.MOV R60, RZ, RZ, -R60 ;  /* 0x000000ffff3c8224 */ /* 0x000fe200078e0a3c */
[----:B------:R-:W-:Y:S01]  /*2c20*/  ISETP.GT.U32.AND P5, PT, R0, R57, PT ;  /* 0x000000390000720c */ /* 0x000fe20003fa4070 */
[----:B------:R-:W-:Y:S01]  /*2c30*/  IMAD.MOV.U32 R238, RZ, RZ, R13 ;  /* 0x000000ffffee7224 */ /* 0x000fe200078e000d */
[----:B------:R-:W-:Y:S01]  /*2c40*/  ISETP.GE.AND P0, PT, R62, RZ, PT ;  /* 0x000000ff3e00720c */ /* 0x000fe20003f06270 */
[----:B------:R-:W-:Y:S01]  /*2c50*/  IMAD.HI.U32 R10, R3, R61, RZ ;  /* 0x0000003d030a7227 */ /* 0x000fe200078e00ff */
[----:B------:R-:W-:-:S03]  /*2c60*/  IABS R62, R68 ;  /* 0x00000044003e7213 */ /* 0x000fc60000000000 */
[----:B------:R-:W-:Y:S01]  /*2c70*/  @!P4 IMAD.IADD R9, R9, 0x1, -R0 ;  /* 0x000000010909c824 */ /* 0x000fe200078e0a00 */
[----:B------:R-:W-:Y:S01]  /*2c80*/  ISETP.GE.AND P4, PT, R63, RZ, PT ;  /* 0x000000ff3f00720c */ /* 0x000fe20003f86270 */
[----:B------:R-:W-:-:S04]  /*2c90*/  IMAD.HI.U32 R12, R3, R62, RZ ;  /* 0x0000003e030c7227 */ /* 0x000fc800078e00ff */
[----:B------:R-:W-:-:S04]  /*2ca0*/  IMAD.HI.U32 R59, R3, R64, RZ ;  /* 0x00000040033b7227 */ /* 0x000fc800078e00ff */
[----:B------:R-:W-:Y:S02]  /*2cb0*/  @!P6 IMAD.IADD R11, R11, 0x1, -R0 ;  /* 0x000000010b0be824 */ /* 0x000fe400078e0a00 */
[----:B------:R-:W-:Y:S01]  /*2cc0*/  @!P2 IMAD.MOV R238, RZ, RZ, -R238 ;  /* 0x000000ffffeea224 */ /* 0x000fe200078e0aee */
[C---:B------:R-:W-:Y:S01]  /*2cd0*/  ISETP.GT.U32.AND P2, PT, R0.reuse, R9, PT ;  /* 0x000000090000720c */ /* 0x040fe20003f44070 */
[----:B------:R-:W-:Y:S01]  /*2ce0*/  IMAD.MOV R10, RZ, RZ, -R10 ;  /* 0x000000ffff0a7224 */ /* 0x000fe200078e0a0a */
[----:B------:R-:W-:Y:S01]  /*2cf0*/  ISETP.GT.U32.AND P6, PT, R0, R11, PT ;  /* 0x0000000b0000720c */ /* 0x000fe20003fc4070 */
[----:B------:R-:W-:Y:S02]  /*2d00*/  IMAD.MOV R63, RZ, RZ, -R12 ;  /* 0x000000ffff3f7224 */ /* 0x000fe400078e0a0c */
[----:B------:R-:W-:Y:S01]  /*2d10*/  @!P5 IMAD.IADD R57, R57, 0x1, -R0 ;  /* 0x000000013939d824 */ /* 0x000fe200078e0a00 */
[----:B------:R-:W-:Y:S01]  /*2d20*/  ISETP.GE.AND P5, PT, R65, RZ, PT ;  /* 0x000000ff4100720c */ /* 0x000fe20003fa6270 */
[----:B------:R-:W-:Y:S01]  /*2d30*/  IMAD.MOV.U32 R12, RZ, RZ, R66 ;  /* 0x000000ffff0c7224 */ /* 0x000fe200078e0042 */
[----:B------:R-:W-:Y:S01]  /*2d40*/  LOP3.LUT R66, R4, 0xe4, RZ, 0xfc, !PT ;  /* 0x000000e404427812 */ /* 0x000fe200078efcff */
[----:B------:R-:W-:-:S02]  /*2d50*/  IMAD.MOV R65, RZ, RZ, -R59 ;  /* 0x000000ffff417224 */ /* 0x000fc400078e0a3b */
[----:B------:R-:W-:Y:S02]  /*2d60*/  IMAD R59, R0, R10, R61 ;  /* 0x0000000a003b7224 */ /* 0x000fe400078e023d */
[----:B------:R-:W-:-:S04]  /*2d70*/  IMAD.HI.U32 R10, R3, R12, RZ ;  /* 0x0000000c030a7227 */ /* 0x000fc800078e00ff */
[C---:B------:R-:W-:Y:S01]  /*2d80*/  IMAD R61, R0.reuse, R63, R62 ;  /* 0x0000003f003d7224 */ /* 0x040fe200078e023e */
[----:B------:R-:W-:Y:S01]  /*2d90*/  IABS R62, R71 ;  /* 0x00000047003e7213 */ /* 0x000fe20000000000 */
[----:B------:R-:W-:Y:S01]  /*2da0*/  IMAD R63, R0, R65, R64 ;  /* 0x00000041003f7224 */ /* 0x000fe200078e0240 */
[----:B------:R-:W-:Y:S01]  /*2db0*/  LOP3.LUT R64, R4, 0xe0, RZ, 0xfc, !PT ;  /* 0x000000e004407812 */ /* 0x000fe200078efcff */
[----:B------:R-:W-:Y:S01]  /*2dc0*/  IMAD.MOV R13, RZ, RZ, -R10 ;  /* 0x000000ffff0d7224 */ /* 0x000fe200078e0a0a */
[----:B------:R-:W-:Y:S01]  /*2dd0*/  IABS R65, R72 ;  /* 0x0000004800417213 */ /* 0x000fe20000000000 */
[----:B------:R-:W-:Y:S02]  /*2de0*/  IMAD.MOV.U32 R234, RZ, RZ, R7 ;  /* 0x000000ffffea7224 */ /* 0x000fe400078e0007 */
[C---:B------:R-:W-:Y:S01]  /*2df0*/  IMAD R7, R0.reuse, R13, R12 ;  /* 0x0000000d00077224 */ /* 0x040fe200078e020c */
[----:B------:R-:W-:Y:S01]  /*2e00*/  IABS R12, R64 ;  /* 0x00000040000c7213 */ /* 0x000fe20000000000 */
[--C-:B------:R-:W-:Y:S01]  /*2e10*/  @!P2 IMAD.IADD R9, R9, 0x1, -R0.reuse ;  /* 0x000000010909a824 */ /* 0x100fe200078e0a00 */
[C---:B------:R-:W-:Y:S01]  /*2e20*/  ISETP.GT.U32.AND P2, PT, R0.reuse, R63, PT ;  /* 0x0000003f0000720c */ /* 0x040fe20003f44070 */
[----:B------:R-:W-:Y:S01]  /*2e30*/  @!P6 IMAD.IADD R11, R11, 0x1, -R0 ;  /* 0x000000010b0be824 */ /* 0x000fe200078e0a00 */
[----:B------:R-:W-:Y:S01]  /*2e40*/  ISETP.GT.U32.AND P6, PT, R0, R7, PT ;  /* 0x000000070000720c */ /* 0x000fe20003fc4070 */
[----:B------:R-:W-:-:S02]  /*2e50*/  IMAD.MOV.U32 R236, RZ, RZ, R57 ;  /* 0x000000ffffec7224 */ /* 0x000fc400078e0039 */
[----:B------:R-:W-:Y:S01]  /*2e60*/  IMAD.MOV.U32 R57, RZ, RZ, R62 ;  /* 0x000000ffff397224 */ /* 0x000fe200078e003e */
[----:B------:R-:W-:Y:S01]  /*2e70*/  LOP3.LUT R62, R4, 0xf8, RZ, 0xfc, !PT ;  /* 0x000000f8043e7812 */ /* 0x000fe200078efcff */
[----:B------:R-:W-:Y:S02]  /*2e80*/  IMAD.MOV.U32 R232, RZ, RZ, R9 ;  /* 0x000000ffffe87224 */ /* 0x000fe400078e0009 */
[----:B------:R-:W-:-:S04]  /*2e90*/  IMAD.HI.U32 R10, R3, R57, RZ ;  /* 0x00000039030a7227 */ /* 0x000fc800078e00ff */
[----:B------:R-:W-:Y:S02]  /*2ea0*/  @!P2 IMAD.IADD R63, R63, 0x1, -R0 ;  /* 0x000000013f3fa824 */ /* 0x000fe400078e0a00 */
[----:B------:R-:W-:Y:S02]  /*2eb0*/  IMAD.MOV R10, RZ, RZ, -R10 ;  /* 0x000000ffff0a7224 */ /* 0x000fe400078e0a0a */
[----:B------:R-:W-:Y:S01]  /*2ec0*/  @!P6 IMAD.IADD R7, R7, 0x1, -R0 ;  /* 0x000000010707e824 */ /* 0x000fe200078e0a00 */
[C---:B------:R-:W-:Y:S01]  /*2ed0*/  ISETP.GT.U32.AND P6, PT, R0.reuse, R63, PT ;  /* 0x0000003f0000720c */ /* 0x040fe20003fc4070 */
[----:B------:R-:W-:Y:S01]  /*2ee0*/  IMAD R13, R0, R10, R57 ;  /* 0x0000000a000d7224 */ /* 0x000fe200078e0239 */
[----:B------:R-:W-:Y:S01]  /*2ef0*/  IABS R57, R66 ;  /* 0x0000004200397213 */ /* 0x000fe20000000000 */
[----:B------:R-:W-:-:S04]  /*2f00*/  IMAD.HI.U32 R10, R3, R12, RZ ;  /* 0x0000000c030a7227 */ /* 0x000fc800078e00ff */
[----:B------:R-:W-:Y:S02]  /*2f10*/  IMAD.MOV R9, RZ, RZ, -R10 ;  /* 0x000000ffff097224 */ /* 0x000fe400078e0a0a */
[----:B------:R-:W-:Y:S01]  /*2f20*/  @!P0 IMAD.MOV R236, RZ, RZ, -R236 ;  /* 0x000000ffffec8224 */ /* 0x000fe200078e0aec */
[C---:B------:R-:W-:Y:S01]  /*2f30*/  ISETP.GT.U32.AND P0, PT, R0.reuse, R59, PT ;  /* 0x0000003b0000720c */ /* 0x040fe20003f04070 */
[C---:B------:R-:W-:Y:S02]  /*2f40*/  IMAD R9, R0.reuse, R9, R12 ;  /* 0x0000000900097224 */ /* 0x040fe400078e020c */
[----:B------:R-:W-:Y:S02]  /*2f50*/  IMAD.MOV.U32 R230, RZ, RZ, R11 ;  /* 0x000000ffffe67224 */ /* 0x000fe400078e000b */
[----:B------:R-:W-:Y:S02]  /*2f60*/  IMAD.MOV.U32 R11, RZ, RZ, R57 ;  /* 0x000000ffff0b7224 */ /* 0x000fe400078e0039 */
[----:B------:R-:W-:Y:S01]  /*2f70*/  @!P6 IMAD.IADD R63, R63, 0x1, -R0 ;  /* 0x000000013f3fe824 */ /* 0x000fe200078e0a00 */
[C---:B------:R-:W-:Y:S01]  /*2f80*/  ISETP.GT.U32.AND P6, PT, R0.reuse, R9, PT ;  /* 0x000000090000720c */ /* 0x040fe20003fc4070 */
[----:B------:R-:W-:Y:S01]  /*2f90*/  @!P3 IMAD.MOV R234, RZ, RZ, -R234 ;  /* 0x000000ffffeab224 */ /* 0x000fe200078e0aea */
[----:B------:R-:W-:Y:S01]  /*2fa0*/  ISETP.GT.U32.AND P3, PT, R0, R61, PT ;  /* 0x0000003d0000720c */ /* 0x000fe20003f64070 */
[----:B------:R-:W-:-:S04]  /*2fb0*/  IMAD.HI.U32 R10, R3, R11, RZ ;  /* 0x0000000b030a7227 */ /* 0x000fc800078e00ff */
[----:B------:R-:W-:Y:S01]  /*2fc0*/  @!P4 IMAD.MOV R230, RZ, RZ, -R230 ;  /* 0x000000ffffe6c224 */ /* 0x000fe200078e0ae6 */
[----:B------:R-:W-:Y:S01]  /*2fd0*/  ISETP.GE.AND P4, PT, R68, RZ, PT ;  /* 0x000000ff4400720c */ /* 0x000fe20003f86270 */
[----:B------:R-:W-:Y:S01]  /*2fe0*/  IMAD.MOV R10, RZ, RZ, -R10 ;  /* 0x000000ffff0a7224 */ /* 0x000fe200078e0a0a */
[----:B------:R-:W-:Y:S01]  /*2ff0*/  LOP3.LUT R68, R4, 0xe8, RZ, 0xfc, !PT ;  /* 0x000000e804447812 */ /* 0x000fe200078efcff */
[--C-:B------:R-:W-:Y:S01]  /*3000*/  @!P0 IMAD.IADD R59, R59, 0x1, -R0.reuse ;  /* 0x000000013b3b8824 */ /* 0x100fe200078e0a00 */
[----:B------:R-:W-:Y:S01]  /*3010*/  ISETP.GE.AND P0, PT, R67, RZ, PT ;  /* 0x000000ff4300720c */ /* 0x000fe20003f06270 */
[C---:B------:R-:W-:Y:S01]  /*3020*/  IMAD R5, R0.reuse, R10, R11 ;  /* 0x0000000a00057224 */ /* 0x040fe200078e020b */
[----:B------:R-:W-:Y:S01]  /*3030*/  IABS R12, R68 ;  /* 0x00000044000c7213 */ /* 0x000fe20000000000 */
[--C-:B------:R-:W-:Y:S01]  /*3040*/  @!P6 IMAD.IADD R9, R9, 0x1, -R0.reuse ;  /* 0x000000010909e824 */ /* 0x100fe200078e0a00 */
[----:B------:R-:W-:Y:S01]  /*3050*/  IABS R67, R73 ;  /* 0x0000004900437213 */ /* 0x000fe20000000000 */
[----:B------:R-:W-:Y:S01]  /*3060*/  @!P3 IMAD.IADD R61, R61, 0x1, -R0 ;  /* 0x000000013d3db824 */ /* 0x000fe200078e0a00 */
[C---:B------:R-:W-:Y:S01]  /*3070*/  ISETP.GT.U32.AND P6, PT, R0.reuse, R5, PT ;  /* 0x000000050000720c */ /* 0x040fe20003fc4070 */
[----:B------:R-:W-:Y:S01]  /*3080*/  IMAD.HI.U32 R8, R3, R12, RZ ;  /* 0x0000000c03087227 */ /* 0x000fe200078e00ff */
[----:B------:R-:W-:-:S02]  /*3090*/  ISETP.GT.U32.AND P3, PT, R0, R59, PT ;  /* 0x0000003b0000720c */ /* 0x000fc40003f64070 */
[C---:B------:R-:W-:Y:S01]  /*30a0*/  ISETP.GT.U32.AND P2, PT, R0.reuse, R61, PT ;  /* 0x0000003d0000720c */ /* 0x040fe20003f44070 */
[----:B------:R-:W-:Y:S01]  /*30b0*/  @!P5 IMAD.MOV R232, RZ, RZ, -R232 ;  /* 0x000000ffffe8d224 */ /* 0x000fe200078e0ae8 */
[----:B------:R-:W-:Y:S01]  /*30c0*/  ISETP.GT.U32.AND P5, PT, R0, R7, PT ;  /* 0x000000070000720c */ /* 0x000fe20003fa4070 */
[----:B------:R-:W-:Y:S02]  /*30d0*/  IMAD.MOV R11, RZ, RZ, -R8 ;  /* 0x000000ffff0b7224 */ /* 0x000fe400078e0a08 */
[----:B------:R-:W-:-:S04]  /*30e0*/  IMAD.HI.U32 R8, R3, R65, RZ ;  /* 0x0000004103087227 */ /* 0x000fc800078e00ff */
[C---:B------:R-:W-:Y:S02]  /*30f0*/  IMAD R11, R0.reuse, R11, R12 ;  /* 0x0000000b000b7224 */ /* 0x040fe400078e020c */
[--C-:B------:R-:W-:Y:S02]  /*3100*/  @!P6 IMAD.IADD R5, R5, 0x1, -R0.reuse ;  /* 0x000000010505e824 */ /* 0x100fe400078e0a00 */
[--C-:B------:R-:W-:Y:S01]  /*3110*/  @!P3 IMAD.IADD R59, R59, 0x1, -R0.reuse ;  /* 0x000000013b3bb824 */ /* 0x100fe200078e0a00 */
[C---:B------:R-:W-:Y:S01]  /*3120*/  ISETP.GT.U32.AND P6, PT, R0.reuse, R11, PT ;  /* 0x0000000b0000720c */ /* 0x040fe20003fc4070 */
[--C-:B------:R-:W-:Y:S01]  /*3130*/  @!P5 IMAD.IADD R7, R7, 0x1, -R0.reuse ;  /* 0x000000010707d824 */ /* 0x100fe200078e0a00 */
[----:B------:R-:W-:Y:S01]  /*3140*/  ISETP.GT.U32.AND P3, PT, R0, R13, PT ;  /* 0x0000000d0000720c */ /* 0x000fe20003f64070 */
[----:B------:R-:W-:Y:S01]  /*3150*/  @!P2 IMAD.IADD R61, R61, 0x1, -R0 ;  /* 0x000000013d3da824 */ /* 0x000fe200078e0a00 */
[----:B------:R-:W-:Y:S01]  /*3160*/  ISETP.GE.AND P5, PT, R70, RZ, PT ;  /* 0x000000ff4600720c */ /* 0x000fe20003fa6270 */
[----:B------:R-:W-:Y:S01]  /*3170*/  @!P0 IMAD.MOV R59, RZ, RZ, -R59 ;  /* 0x000000ffff3b8224 */ /* 0x000fe200078e0a3b */
[----:B------:R-:W-:Y:S01]  /*3180*/  LOP3.LUT R70, R4, 0xec, RZ, 0xfc, !PT ;  /* 0x000000ec04467812 */ /* 0x000fe200078efcff */
[----:B------:R-:W-:Y:S01]  /*3190*/  @!P4 IMAD.MOV R61, RZ, RZ, -R61 ;  /* 0x000000ffff3dc224 */ /* 0x000fe200078e0a3d */
[----:B------:R-:W-:Y:S01]  /*31a0*/  ISETP.GE.AND P2, PT, R69, RZ, PT ;  /* 0x000000ff4500720c */ /* 0x000fe20003f46270 */
[----:B------:R-:W-:Y:S01]  /*31b0*/  IMAD.MOV.U32 R222, RZ, RZ, R7 ;  /* 0x000000ffffde7224 */ /* 0x000fe200078e0007 */
[----:B------:R-:W-:Y:S01]  /*31c0*/  IABS R57, R70 ;  /* 0x0000004600397213 */ /* 0x000fe20000000000 */
[----:B------:R-:W-:Y:S01]  /*31d0*/  IMAD.MOV R8, RZ, RZ, -R8 ;  /* 0x000000ffff087224 */ /* 0x000fe200078e0a08 */
[----:B------:R-:W-:Y:S01]  /*31e0*/  IABS R69, R62 ;  /* 0x0000003e00457213 */ /* 0x000fe20000000000 */
[--C-:B------:R-:W-:Y:S01]  /*31f0*/  @!P6 IMAD.IADD R11, R11, 0x1, -R0.reuse ;  /* 0x000000010b0be824 */ /* 0x100fe200078e0a00 */
[C---:B------:R-:W-:Y:S01]  /*3200*/  ISETP.GT.U32.AND P4, PT, R0.reuse, R9, PT ;  /* 0x000000090000720c */ /* 0x040fe20003f84070 */
[----:B------:R-:W-:Y:S01]  /*3210*/  @!P3 IMAD.IADD R13, R13, 0x1, -R0 ;  /* 0x000000010d0db824 */ /* 0x000fe200078e0a00 */
[----:B------:R-:W-:Y:S01]  /*3220*/  ISETP.GE.AND P3, PT, R71, RZ, PT ;  /* 0x000000ff4700720c */ /* 0x000fe20003f66270 */
[----:B------:R-:W-:Y:S01]  /*3230*/  IMAD.HI.U32 R4, R3, R57, RZ ;  /* 0x0000003903047227 */ /* 0x000fe200078e00ff */
[----:B------:R-:W-:-:S02]  /*3240*/  ISETP.GT.U32.AND P6, PT, R0, R11, PT ;  /* 0x0000000b0000720c */ /* 0x000fc40003fc4070 */
[C---:B------:R-:W-:Y:S01]  /*3250*/  ISETP.GT.U32.AND P0, PT, R0.reuse, R13, PT ;  /* 0x0000000d0000720c */ /* 0x040fe20003f04070 */
[----:B------:R-:W-:Y:S01]  /*3260*/  IMAD.MOV R10, RZ, RZ, -R4 ;  /* 0x000000ffff0a7224 */ /* 0x000fe200078e0a04 */
[----:B------:R-:W-:Y:S01]  /*3270*/  IABS R71, R74 ;  /* 0x0000004a00477213 */ /* 0x000fe20000000000 */
[----:B------:R-:W-:Y:S01]  /*3280*/  @!P2 IMAD.MOV R63, RZ, RZ, -R63 ;  /* 0x000000ffff3fa224 */ /* 0x000fe200078e0a3f */
[----:B------:R-:W-:Y:S01]  /*3290*/  ISETP.GT.U32.AND P2, PT, R0, R5, PT ;  /* 0x000000050000720c */ /* 0x000fe20003f44070 */
[----:B------:R-:W-:-:S04]  /*32a0*/  IMAD.HI.U32 R4, R3, R67, RZ ;  /* 0x0000004303047227 */ /* 0x000fc800078e00ff */
[----:B------:R-:W-:Y:S02]  /*32b0*/  IMAD R57, R0, R10, R57 ;  /* 0x0000000a00397224 */ /* 0x000fe400078e0239 */
[----:B------:R-:W-:-:S04]  /*32c0*/  IMAD.HI.U32 R3, R3, R69, RZ ;  /* 0x0000004503037227 */ /* 0x000fc800078e00ff */
[----:B------:R-:W-:Y:S01]  /*32d0*/  @!P5 IMAD.MOV R222, RZ, RZ, -R222 ;  /* 0x000000ffffded224 */ /* 0x000fe200078e0ade */
[C---:B------:R-:W-:Y:S01]  /*32e0*/  ISETP.GT.U32.AND P5, PT, R0.reuse, R57, PT ;  /* 0x000000390000720c */ /* 0x040fe20003fa4070 */
[----:B------:R-:W-:Y:S02]  /*32f0*/  IMAD R65, R0, R8, R65 ;  /* 0x0000000800417224 */ /* 0x000fe400078e0241 */
[----:B------:R-:W-:Y:S02]  /*3300*/  IMAD.MOV R3, RZ, RZ, -R3 ;  /* 0x000000ffff037224 */ /* 0x000fe400078e0a03 */
[----:B------:R-:W-:Y:S02]  /*3310*/  IMAD.MOV R4, RZ, RZ, -R4 ;  /* 0x000000ffff047224 */ /* 0x000fe400078e0a04 */
[----:B------:R-:W-:Y:S01]  /*3320*/  @!P6 IMAD.IADD R11, R11, 0x1, -R0 ;  /* 0x000000010b0be824 */ /* 0x000fe200078e0a00 */
[----:B------:R-:W-:Y:S01]  /*3330*/  ISETP.GE.AND P6, PT, R64, RZ, PT ;  /* 0x000000ff4000720c */ /* 0x000fe20003fc6270 */
[----:B------:R-:W-:-:S04]  /*3340*/  IMAD.HI.U32 R6, R6, R71, RZ ;  /* 0x0000004706067227 */ /* 0x000fc800078e00ff */
[C---:B------:R-:W-:Y:S02]  /*3350*/  IMAD R69, R0.reuse, R3, R69 ;  /* 0x0000000300457224 */ /* 0x040fe400078e0245 */
[----:B------:R-:W-:Y:S01]  /*3360*/  @!P0 IMAD.IADD R13, R13, 0x1, -R0 ;  /* 0x000000010d0d8824 */ /* 0x000fe200078e0a00 */
[C---:B------:R-:W-:Y:S01]  /*3370*/  ISETP.GT.U32.AND P0, PT, R0.reuse, R65, PT ;  /* 0x000000410000720c */ /* 0x040fe20003f04070 */
[C---:B------:R-:W-:Y:S02]  /*3380*/  IMAD R67, R0.reuse, R4, R67 ;  /* 0x0000000400437224 */ /* 0x040fe400078e0243 */
[----:B------:R-:W-:Y:S02]  /*3390*/  IMAD.MOV R6, RZ, RZ, -R6 ;  /* 0x000000ffff067224 */ /* 0x000fe400078e0a06 */
[--C-:B------:R-:W-:Y:S01]  /*33a0*/  @!P2 IMAD.IADD R5, R5, 0x1, -R0.reuse ;  /* 0x000000010505a824 */ /* 0x100fe200078e0a00 */
[C---:B------:R-:W-:Y:S01]  /*33b0*/  ISETP.GT.U32.AND P2, PT, R0.reuse, R69, PT ;  /* 0x000000450000720c */ /* 0x040fe20003f44070 */
[----:B------:R-:W-:Y:S01]  /*33c0*/  @!P4 IMAD.IADD R9, R9, 0x1, -R0 ;  /* 0x000000010909c824 */ /* 0x000fe200078e0a00 */
[----:B------:R-:W-:Y:S01]  /*33d0*/  ISETP.GT.U32.AND P4, PT, R0, R67, PT ;  /* 0x000000430000720c */ /* 0x000fe20003f84070 */
[----:B------:R-:W-:-:S02]  /*33e0*/  IMAD R3, R2, R6, R71 ;  /* 0x0000000602037224 */ /* 0x000fc400078e0247 */
[--C-:B------:R-:W-:Y:S02]  /*33f0*/  @!P5 IMAD.IADD R57, R57, 0x1, -R0.reuse ;  /* 0x000000013939d824 */ /* 0x100fe400078e0a00 */
[----:B------:R-:W-:Y:S01]  /*3400*/  IMAD.MOV.U32 R218, RZ, RZ, R9 ;  /* 0x000000ffffda7224 */ /* 0x000fe200078e0009 */
[----:B------:R-:W-:Y:S01]  /*3410*/  ISETP.GT.U32.AND P5, PT, R2, R3, PT ;  /* 0x000000030200720c */ /* 0x000fe20003fa4070 */
[----:B------:R-:W-:Y:S01]  /*3420*/  @!P0 IMAD.IADD R65, R65, 0x1, -R0 ;  /* 0x0000000141418824 */ /* 0x000fe200078e0a00 */
[----:B------:R-:W-:Y:S01]  /*3430*/  ISETP.GE.AND P0, PT, R68, RZ, PT ;  /* 0x000000ff4400720c */ /* 0x000fe20003f06270 */
[----:B------:R-:W-:Y:S01]  /*3440*/  @!P6 IMAD.MOV R218, RZ, RZ, -R218 ;  /* 0x000000ffffdae224 */ /* 0x000fe200078e0ada */
[C---:B------:R-:W-:Y:S01]  /*3450*/  ISETP.GT.U32.AND P6, PT, R0.reuse, R57, PT ;  /* 0x000000390000720c */ /* 0x040fe20003fc4070 */
[--C-:B------:R-:W-:Y:S01]  /*3460*/  @!P2 IMAD.IADD R69, R69, 0x1, -R0.reuse ;  /* 0x000000014545a824 */ /* 0x100fe200078e0a00 */
[----:B------:R-:W-:Y:S01]  /*3470*/  ISETP.GT.U32.AND P2, PT, R0, R65, PT ;  /* 0x000000410000720c */ /* 0x000fe20003f44070 */
[----:B------:R-:W-:Y:S01]  /*3480*/  @!P4 IMAD.IADD R67, R67, 0x1, -R0 ;  /* 0x000000014343c824 */ /* 0x000fe200078e0a00 */
[----:B------:R-:W-:Y:S01]  /*3490*/  ISETP.GE.AND P4, PT, R180, c[0x0][0x180], PT ;  /* 0x00006000b4007a0c */ /* 0x000fe20003f86270 */
[----:B------:R-:W-:-:S02]  /*34a0*/  IMAD.MOV.U32 R214, RZ, RZ, R11 ;  /* 0x000000ffffd67224 */ /* 0x000fc400078e000b */
[----:B------:R-:W-:Y:S01]  /*34b0*/  IMAD.MOV.U32 R220, RZ, RZ, R13 ;  /* 0x000000ffffdc7224 */ /* 0x000fe200078e000d */
[----:B------:R-:W-:Y:S01]  /*34c0*/  SEL R4, R178, RZ, !P4 ;  /* 0x000000ffb2047207 */ /* 0x000fe20006000000 */
[----:B------:R-:W-:Y:S01]  /*34d0*/  @!P5 IMAD.IADD R3, R3, 0x1, -R2 ;  /* 0x000000010303d824 */ /* 0x000fe200078e0a02 */
[C---:B------:R-:W-:Y:S01]  /*34e0*/  ISETP.GT.U32.AND P4, PT, R0.reuse, R69, PT ;  /* 0x000000450000720c */ /* 0x040fe20003f84070 */
[----:B------:R-:W-:Y:S01]  /*34f0*/  @!P0 IMAD.MOV R214, RZ, RZ, -R214 ;  /* 0x000000ffffd68224 */ /* 0x000fe200078e0ad6 */
[----:B------:R-:W-:Y:S01]  /*3500*/  ISETP.GT.U32.AND P5, PT, R0, R67, PT ;  /* 0x000000430000720c */ /* 0x000fe20003fa4070 */
[--C-:B------:R-:W-:Y:S01]  /*3510*/  @!P6 IMAD.IADD R57, R57, 0x1, -R0.reuse ;  /* 0x000000013939e824 */ /* 0x100fe200078e0a00 */
[----:B------:R-:W-:Y:S01]  /*3520*/  ISETP.GE.AND P6, PT, R70, RZ, PT ;  /* 0x000000ff4600720c */ /* 0x000fe20003fc6270 */
[----:B------:R-:W-:Y:S01]  /*3530*/  @!P2 IMAD.IADD R65, R65, 0x1, -R0 ;  /* 0x000000014141a824 */ /* 0x000fe200078e0a00 */
[----:B------:R-:W-:Y:S01]  /*3540*/  ISETP.GT.U32.AND P0, PT, R2, R3, PT ;  /* 0x000000030200720c */ /* 0x000fe20003f04070 */
[----:B------:R-:W-:Y:S01]  /*3550*/  IMAD.MOV.U32 R212, RZ, RZ, R57 ;  /* 0x000000ffffd47224 */ /* 0x000fe200078e0039 */
[----:B------:R-:W-:Y:S01]  /*3560*/  ISETP.GE.AND P2, PT, R72, RZ, PT ;  /* 0x000000ff4800720c */ /* 0x000fe20003f46270 */
[----:B------:R-:W-:Y:S01]  /*3570*/  IMAD R13, R203, c[0x0][0x188], RZ ;  /* 0x00006200cb0d7a24 */ /* 0x000fe200078e02ff */
[----:B------:R-:W-:Y:S01]  /*3580*/  LOP3.LUT R57, RZ, c[0x0][0x17c], RZ, 0x33, !PT ;  /* 0x00005f00ff397a12 */ /* 0x000fe200078e33ff */
[----:B------:R-:W-:Y:S01]  /*3590*/  @!P3 IMAD.MOV R220, RZ, RZ, -R220 ;  /* 0x000000ffffdcb224 */ /* 0x000fe200078e0adc */
[----:B------:R-:W-:Y:S01]  /*35a0*/  ISETP.GE.AND P3, PT, R66, RZ, PT ;  /* 0x000000ff4200720c */ /* 0x000fe20003f66270 */
[----:B------:R-:W-:Y:S01]  /*35b0*/  @!P4 IMAD.IADD R69, R69, 0x1, -R0 ;  /* 0x000000014545c824 */ /* 0x000fe200078e0a00 */
[----:B------:R-:W-:Y:S01]  /*35c0*/  ISETP.GE.AND P4, PT, R62, RZ, PT ;  /* 0x000000ff3e00720c */ /* 0x000fe20003f86270 */
[----:B------:R-:W-:-:S02]  /*35d0*/  IMAD R12, R177, 0x2, R13 ;  /* 0x00000002b10c7824 */ /* 0x000fc400078e020d */
[----:B------:R-:W-:Y:S01]  /*35e0*/  @!P6 IMAD.MOV R212, RZ, RZ, -R212 ;  /* 0x000000ffffd4e224 */ /* 0x000fe200078e0ad4 */
[----:B------:R-:W-:Y:S01]  /*35f0*/  ISETP.GE.AND P6, PT, R239, c[0x0][0x180], PT ;  /* 0x00006000ef007a0c */ /* 0x000fe20003fc6270 */
[----:B------:R-:W-:Y:S01]  /*3600*/  @!P0 IMAD.IADD R3, R3, 0x1, -R2 ;  /* 0x0000000103038824 */ /* 0x000fe200078e0a02 */
[----:B------:R-:W-:Y:S01]  /*3610*/  ISETP.GE.AND P0, PT, R237, c[0x0][0x180], PT ;  /* 0x00006000ed007a0c */ /* 0x000fe20003f06270 */
[----:B------:R-:W-:Y:S01]  /*3620*/  @!P5 IMAD.IADD R67, R67, 0x1, -R0 ;  /* 0x000000014343d824 */ /* 0x000fe200078e0a00 */
[----:B------:R-:W-:Y:S01]  /*3630*/  SEL R0, R178, RZ, !P6 ;  /* 0x000000ffb2007207 */ /* 0x000fe20007000000 */
[----:B------:R-:W-:Y:S01]  /*3640*/  @!P2 IMAD.MOV R65, RZ, RZ, -R65 ;  /* 0x000000ffff41a224 */ /* 0x000fe200078e0a41 */
[----:B------:R-:W-:Y:S01]  /*3650*/  ISETP.GE.AND P6, PT, R235, c[0x0][0x180], PT ;  /* 0x00006000eb007a0c */ /* 0x000fe20003fc6270 */
[C---:B------:R-:W-:Y:S01]  /*3660*/  IMAD R11, R177.reuse, 0x2, R12 ;  /* 0x00000002b10b7824 */ /* 0x040fe200078e020c */
[----:B------:R-:W-:Y:S01]  /*3670*/  ISETP.GE.AND P2, PT, R74, RZ, PT ;  /* 0x000000ff4a00720c */ /* 0x000fe20003f46270 */
[----:B------:R-:W-:Y:S01]  /*3680*/  @!P4 IMAD.MOV R69, RZ, RZ, -R69 ;  /* 0x000000ffff45c224 */ /* 0x000fe200078e0a45 */
[----:B------:R-:W-:Y:S01]  /*3690*/  SEL R2, R178, RZ, !P0 ;  /* 0x000000ffb2027207 */ /* 0x000fe20004000000 */
[C---:B------:R-:W-:Y:S01]  /*36a0*/  IMAD R10, R177.reuse, 0x2, R11 ;  /* 0x00000002b10a7824 */ /* 0x040fe200078e020b */
[----:B------:R-:W-:Y:S01]  /*36b0*/  ISETP.NE.U32.AND P0, PT, R0, RZ, PT ;  /* 0x000000ff0000720c */ /* 0x000fe20003f05070 */
[----:B------:R-:W-:Y:S01]  /*36c0*/  IMAD.MOV.U32 R216, RZ, RZ, R5 ;  /* 0x000000ffffd87224 */ /* 0x000fe200078e0005 */
[----:B------:R-:W-:Y:S01]  /*36d0*/  SEL R0, R178, RZ, !P6 ;  /* 0x000000ffb2007207 */ /* 0x000fe20007000000 */
[----:B------:R-:W-:Y:S01]  /*36e0*/  IMAD R9, R177, 0x2, R10 ;  /* 0x00000002b1097824 */ /* 0x000fe200078e020a */
[----:B------:R-:W-:Y:S01]  /*36f0*/  ISETP.GE.AND P5, PT, R73, RZ, PT ;  /* 0x000000ff4900720c */ /* 0x000fe20003fa6270 */
[----:B------:R-:W-:Y:S01]  /*3700*/  @!P3 IMAD.MOV R216, RZ, RZ, -R216 ;  /* 0x000000ffffd8b224 */ /* 0x000fe200078e0ad8 */
[----:B------:R-:W-:Y:S01]  /*3710*/  ISETP.NE.U32.AND P4, PT, R0, RZ, PT ;  /* 0x000000ff0000720c */ /* 0x000fe20003f85070 */
[----:B------:R-:W-:Y:S01]  /*3720*/  IMAD.MOV.U32 R0, RZ, RZ, R3 ;  /* 0x000000ffff007224 */ /* 0x000fe200078e0003 */
[----:B------:R-:W-:Y:S01]  /*3730*/  ISETP.NE.AND P6, PT, RZ, c[0x0][0x17c], PT ;  /* 0x00005f00ff007a0c */ /* 0x000fe20003fc5270 */
[C---:B------:R-:W-:Y:S01]  /*3740*/  IMAD R8, R177.reuse, 0x2, R9 ;  /* 0x00000002b1087824 */ /* 0x040fe200078e0209 */
[----:B------:R-:W-:Y:S01]  /*3750*/  ISETP.NE.U32.AND P3, PT, R4, RZ, PT ;  /* 0x000000ff0400720c */ /* 0x000fe20003f65070 */
[----:B------:R-:W-:Y:S01]  /*3760*/  @!P2 IMAD.MOV R0, RZ, RZ, -R0 ;  /* 0x000000ffff00a224 */ /* 0x000fe200078e0a00 */
[----:B------:R-:W-:Y:S01]  /*3770*/  ISETP.NE.AND P2, PT, RZ, c[0x0][0x178], PT ;  /* 0x00005e00ff007a0c */ /* 0x000fe20003f45270 */
[----:B------:R-:W-:Y:S01]  /*3780*/  IMAD R7, R177, 0x2, R8 ;  /* 0x00000002b1077824 */ /* 0x000fe200078e0208 */
[----:B------:R-:W-:-:S02]  /*3790*/  SEL R62, R57, R14, !P6 ;  /* 0x0000000e393e7207 */ /* 0x000fc40007000000 */
[----:B------:R-:W-:Y:S01]  /*37a0*/  SEL R64, R57, R15, !P6 ;  /* 0x0000000f39407207 */ /* 0x000fe20007000000 */
[----:B------:R-:W-:Y:S01]  /*37b0*/  IMAD R6, R177, 0x2, R7 ;  /* 0x00000002b1067824 */ /* 0x000fe200078e0207 */
[----:B------:R-:W-:Y:S01]  /*37c0*/  SEL R66, R57, R16, !P6 ;  /* 0x0000001039427207 */ /* 0x000fe20007000000 */
[----:B------:R-:W-:Y:S01]  /*37d0*/  @!P5 IMAD.MOV R67, RZ, RZ, -R67 ;  /* 0x000000ffff43d224 */ /* 0x000fe200078e0a43 */
[----:B------:R-:W-:Y:S01]  /*37e0*/  ISETP.NE.U32.AND P5, PT, R2, RZ, PT ;  /* 0x000000ff0200720c */ /* 0x000fe20003fa5070 */
[----:B------:R-:W-:Y:S01]  /*37f0*/  IMAD R5, R177, 0x2, R6 ;  /* 0x00000002b1057824 */ /* 0x000fe200078e0206 */
[C---:B------:R-:W-:Y:S02]  /*3800*/  SEL R68, R57.reuse, R17, !P6 ;  /* 0x0000001139447207 */ /* 0x040fe40007000000 */
[----:B------:R-:W-:Y:S01]  /*3810*/  SEL R70, R57, R18, !P6 ;  /* 0x0000001239467207 */ /* 0x000fe20007000000 */
[----:B------:R-:W-:Y:S01]  /*3820*/  IMAD R4, R177, 0x2, R5 ;  /* 0x00000002b1047824 */ /* 0x000fe200078e0205 */
[----:B------:R-:W-:-:S02]  /*3830*/  @!P2 LOP3.LUT R0, RZ, c[0x0][0x178], RZ, 0x33, !PT ;  /* 0x00005e00ff00aa12 */ /* 0x000fc400078e33ff */
[----:B------:R-:W-:Y:S01]  /*3840*/  SEL R19, R57, R19, !P6 ;  /* 0x0000001339137207 */ /* 0x000fe20007000000 */
[----:B------:R-:W-:Y:S01]  /*3850*/  IMAD R3, R177, 0x2, R4 ;  /* 0x00000002b1037824 */ /* 0x000fe200078e0204 */
[C---:B------:R-:W-:Y:S01]  /*3860*/  SEL R20, R57.reuse, R20, !P6 ;  /* 0x0000001439147207 */ /* 0x040fe20007000000 */
[----:B------:R-:W-:Y:S01]  /*3870*/  IMAD R14, R0, c[0x0][0x184], RZ ;  /* 0x00006100000e7a24 */ /* 0x000fe200078e02ff */
[----:B------:R-:W-:Y:S01]  /*3880*/  SEL R21, R57, R21, !P6 ;  /* 0x0000001539157207 */ /* 0x000fe20007000000 */
[----:B------:R-:W-:Y:S01]  /*3890*/  IMAD R2, R177, 0x2, R3 ;  /* 0x00000002b1027824 */ /* 0x000fe200078e0203 */
[C---:B------:R-:W-:Y:S01]  /*38a0*/  SEL R22, R57.reuse, R22, !P6 ;  /* 0x0000001639167207 */ /* 0x040fe20007000000 */
[----:B------:R-:W-:Y:S01]  /*38b0*/  IMAD.SHL.U32 R71, R14, 0x4, RZ ;  /* 0x000000040e477824 */ /* 0x000fe200078e00ff */
[----:B------:R-:W-:Y:S01]  /*38c0*/  SEL R23, R57, R23, !P6 ;  /* 0x0000001739177207 */ /* 0x000fe20007000000 */
[----:B------:R-:W-:Y:S01]  /*38d0*/  IMAD.SHL.U32 R0, R207, 0x4, RZ ;  /* 0x00000004cf007824 */ /* 0x000fe200078e00ff */
[----:B------:R-:W-:Y:S01]  /*38e0*/  SEL R24, R57, R24, !P6 ;  /* 0x0000001839187207 */ /* 0x000fe20007000000 */
[----:B------:R-:W-:Y:S01]  /*38f0*/  IMAD R16, R177, 0x2, R2 ;  /* 0x00000002b1107824 */ /* 0x000fe200078e0202 */
[C---:B------:R-:W-:Y:S01]  /*3900*/  SEL R25, R57.reuse, R25, !P6 ;  /* 0x0000001939197207 */ /* 0x040fe20007000000 */
[----:B------:R-:W-:Y:S01]  /*3910*/  STL [R1+0x58], R71 ;  /* 0x0000584701007387 */ /* 0x000fe20000100800 */
[----:B------:R-:W-:Y:S01]  /*3920*/  SEL R26, R57, R26, !P6 ;  /* 0x0000001a391a7207 */ /* 0x000fe20007000000 */
[----:B------:R-:W-:Y:S01]  /*3930*/  IMAD R18, R177, 0x2, R16 ;  /* 0x00000002b1127824 */ /* 0x000fe200078e0210 */
[----:B------:R-:W-:-:S02]  /*3940*/  SEL R27, R57, R27, !P6 ;  /* 0x0000001b391b7207 */ /* 0x000fc40007000000 */
[C---:B------:R-:W-:Y:S02]  /*3950*/  SEL R28, R57.reuse, R28, !P6 ;  /* 0x0000001c391c7207 */ /* 0x040fe40007000000 */
[C---:B------:R-:W-:Y:S02]  /*3960*/  SEL R29, R57.reuse, R29, !P6 ;  /* 0x0000001d391d7207 */ /* 0x040fe40007000000 */
[C---:B------:R-:W-:Y:S02]  /*3970*/  SEL R30, R57.reuse, R30, !P6 ;  /* 0x0000001e391e7207 */ /* 0x040fe40007000000 */
[C---:B------:R-:W-:Y:S02]  /*3980*/  SEL R31, R57.reuse, R31, !P6 ;  /* 0x0000001f391f7207 */ /* 0x040fe40007000000 */
[C---:B------:R-:W-:Y:S02]  /*3990*/  SEL R32, R57.reuse, R32, !P6 ;  /* 0x0000002039207207 */ /* 0x040fe40007000000 */
[----:B------:R-:W-:-:S02]  /*39a0*/  SEL R33, R57, R33, !P6 ;  /* 0x0000002139217207 */ /* 0x000fc40007000000 */
[C---:B------:R-:W-:Y:S02]  /*39b0*/  SEL R34, R57.reuse, R34, !P6 ;  /* 0x0000002239227207 */ /* 0x040fe40007000000 */
[C---:B------:R-:W-:Y:S02]  /*39c0*/  SEL R35, R57.reuse, R35, !P6 ;  /* 0x0000002339237207 */ /* 0x040fe40007000000 */
[C---:B------:R-:W-:Y:S01]  /*39d0*/  SEL R199, R57.reuse, R36, !P6 ;  /* 0x0000002439c77207 */ /* 0x040fe20007000000 */
[----:B------:R-:W-:Y:S01]  /*39e0*/  IMAD.SHL.U32 R36, R10, 0x4, RZ ;  /* 0x000000040a247824 */ /* 0x000fe200078e00ff */
[----:B------:R-:W-:Y:S01]  /*39f0*/  SEL R198, R57, R37, !P6 ;  /* 0x0000002539c67207 */ /* 0x000fe20007000000 */
[----:B------:R-:W-:Y:S01]  /*3a00*/  IMAD.SHL.U32 R37, R11, 0x4, RZ ;  /* 0x000000040b257824 */ /* 0x000fe200078e00ff */
[----:B------:R-:W-:Y:S01]  /*3a10*/  SEL R197, R57, R38, !P6 ;  /* 0x0000002639c57207 */ /* 0x000fe20007000000 */
[----:B------:R-:W-:Y:S01]  /*3a20*/  IMAD.SHL.U32 R38, R9, 0x4, RZ ;  /* 0x0000000409267824 */ /* 0x000fe200078e00ff */
[C---:B------:R-:W-:Y:S01]  /*3a30*/  SEL R196, R57.reuse, R39, !P6 ;  /* 0x0000002739c47207 */ /* 0x040fe20007000000 */
[----:B------:R-:W-:Y:S01]  /*3a40*/  IMAD.SHL.U32 R39, R12, 0x4, RZ ;  /* 0x000000040c277824 */ /* 0x000fe200078e00ff */
[----:B------:R-:W-:Y:S01]  /*3a50*/  SEL R195, R57, R40, !P6 ;  /* 0x0000002839c37207 */ /* 0x000fe20007000000 */
[----:B------:R-:W-:Y:S01]  /*3a60*/  IMAD.SHL.U32 R40, R13, 0x4, RZ ;  /* 0x000000040d287824 */ /* 0x000fe200078e00ff */
[C---:B------:R-:W-:Y:S01]  /*3a70*/  SEL R194, R57.reuse, R41, !P6 ;  /* 0x0000002939c27207 */ /* 0x040fe20007000000 */
[----:B------:R-:W-:Y:S01]  /*3a80*/  IMAD R41, R70, c[0x0][0x190], RZ ;  /* 0x0000640046297a24 */ /* 0x000fe200078e02ff */
[C---:B------:R-:W-:Y:S01]  /*3a90*/  SEL R193, R57.reuse, R42, !P6 ;  /* 0x0000002a39c17207 */ /* 0x040fe20007000000 */
[----:B------:R1:W-:Y:S01]  /*3aa0*/  STL [R1+0x17c], R39 ;  /* 0x00017c2701007387 */ /* 0x0003e20000100800 */
[C---:B------:R-:W-:Y:S01]  /*3ab0*/  SEL R192, R57.reuse, R43, !P6 ;  /* 0x0000002b39c07207 */ /* 0x040fe20007000000 */
[----:B------:R-:W-:Y:S01]  /*3ac0*/  IMAD R43, R68, c[0x0][0x190], RZ ;  /* 0x00006400442b7a24 */ /* 0x000fe200078e02ff */
[C---:B------:R-:W-:Y:S01]  /*3ad0*/  SEL R191, R57.reuse, R44, !P6 ;  /* 0x0000002c39bf7207 */ /* 0x040fe20007000000 */
[----:B------:R-:W-:Y:S01]  /*3ae0*/  IMAD.SHL.U32 R44, R8, 0x4, RZ ;  /* 0x00000004082c7824 */ /* 0x000fe200078e00ff */
[C---:B------:R-:W-:Y:S01]  /*3af0*/  SEL R190, R57.reuse, R45, !P6 ;  /* 0x0000002d39be7207 */ /* 0x040fe20007000000 */
[----:B------:R2:W-:Y:S01]  /*3b00*/  STL [R1+0x178], R37 ;  /* 0x0001782501007387 */ /* 0x0005e20000100800 */
[C---:B------:R-:W-:Y:S01]  /*3b10*/  SEL R189, R57.reuse, R46, !P6 ;  /* 0x0000002e39bd7207 */ /* 0x040fe20007000000 */
[----:B------:R-:W-:Y:S01]  /*3b20*/  IMAD R45, R66, c[0x0][0x190], RZ ;  /* 0x00006400422d7a24 */ /* 0x000fe200078e02ff */
[C---:B------:R-:W-:Y:S01]  /*3b30*/  SEL R188, R57.reuse, R47, !P6 ;  /* 0x0000002f39bc7207 */ /* 0x040fe20007000000 */
[----:B------:R3:W-:Y:S01]  /*3b40*/  STL [R1+0x174], R36 ;  /* 0x0001742401007387 */ /* 0x0007e20000100800 */
[C---:B------:R-:W-:Y:S01]  /*3b50*/  SEL R187, R57.reuse, R48, !P6 ;  /* 0x0000003039bb7207 */ /* 0x040fe20007000000 */
[----:B------:R-:W-:Y:S01]  /*3b60*/  IMAD R47, R64, c[0x0][0x190], RZ ;  /* 0x00006400402f7a24 */ /* 0x000fe200078e02ff */
[C---:B------:R-:W-:Y:S01]  /*3b70*/  SEL R186, R57.reuse, R49, !P6 ;  /* 0x0000003139ba7207 */ /* 0x040fe20007000000 */
[----:B------:R4:W-:Y:S01]  /*3b80*/  STL [R1+0x170], R38 ;  /* 0x0001702601007387 */ /* 0x0009e20000100800 */
[----:B------:R-:W-:Y:S01]  /*3b90*/  SEL R185, R57, R50, !P6 ;  /* 0x0000003239b97207 */ /* 0x000fe20007000000 */
[----:B------:R-:W-:Y:S01]  /*3ba0*/  IMAD.SHL.U32 R50, R7, 0x4, RZ ;  /* 0x0000000407327824 */ /* 0x000fe200078e00ff */
        /* <DEDUP_REMOVED lines=12> */
[----:B------:R-:W-:Y:S01]  /*3c70*/  SEL R244, R57, R58, !P6 ;  /* 0x0000003a39f47207 */ /* 0x000fe20007000000 */
[----:B------:R-:W-:Y:S01]  /*3c80*/  IMAD R42, R25, c[0x0][0x190], RZ ;  /* 0x00006400192a7a24 */ /* 0x000fe200078e02ff */
[C---:B------:R-:W-:Y:S01]  /*3c90*/  SEL R242, R57.reuse, R60, !P6 ;  /* 0x0000003c39f27207 */ /* 0x040fe20007000000 */
[----:B------:R-:W-:Y:S01]  /*3ca0*/  IMAD R48, R28, c[0x0][0x190], RZ ;  /* 0x000064001c307a24 */ /* 0x000fe200078e02ff */
[C---:B------:R-:W-:Y:S01]  /*3cb0*/  SEL R240, R57.reuse, R240, !P6 ;  /* 0x000000f039f07207 */ /* 0x040fe20007000000 */
[----:B------:R1:W-:Y:S01]  /*3cc0*/  STL [R1+0x160], R56 ;  /* 0x0001603801007387 */ /* 0x0003e20000100800 */
[----:B------:R-:W-:Y:S01]  /*3cd0*/  SEL R238, R57, R238, !P6 ;  /* 0x000000ee39ee7207 */ /* 0x000fe20007000000 */
[----:B------:R-:W-:Y:S01]  /*3ce0*/  IMAD R46, R27, c[0x0][0x190], RZ ;  /* 0x000064001b2e7a24 */ /* 0x000fe200078e02ff */
[C---:B------:R-:W-:Y:S01]  /*3cf0*/  SEL R236, R57.reuse, R236, !P6 ;  /* 0x000000ec39ec7207 */ /* 0x040fe20007000000 */
[----:B------:R-:W-:Y:S01]  /*3d00*/  STL [R1+0x15c], R55 ;  /* 0x00015c3701007387 */ /* 0x000fe20000100800 */
[C---:B------:R-:W-:Y:S01]  /*3d10*/  SEL R234, R57.reuse, R234, !P6 ;  /* 0x000000ea39ea7207 */ /* 0x040fe20007000000 */
[----:B------:R-:W-:Y:S01]  /*3d20*/  IMAD R53, R30, c[0x0][0x190], RZ ;  /* 0x000064001e357a24 */ /* 0x000fe200078e02ff */
[C---:B------:R-:W-:Y:S01]  /*3d30*/  SEL R232, R57.reuse, R232, !P6 ;  /* 0x000000e839e87207 */ /* 0x040fe20007000000 */
[----:B------:R-:W-:Y:S01]  /*3d40*/  STL [R1+0x158], R51 ;  /* 0x0001583301007387 */ /* 0x000fe20000100800 */
[----:B------:R-:W-:Y:S01]  /*3d50*/  SEL R230, R57, R230, !P6 ;  /* 0x000000e639e67207 */ /* 0x000fe20007000000 */
[----:B------:R-:W-:Y:S01]  /*3d60*/  IMAD R54, R31, c[0x0][0x190], RZ ;  /* 0x000064001f367a24 */ /* 0x000fe200078e02ff */
[----:B------:R-:W-:Y:S01]  /*3d70*/  SEL R228, R57, R59, !P6 ;  /* 0x0000003b39e47207 */ /* 0x000fe20007000000 */
[----:B------:R-:W-:Y:S01]  /*3d80*/  IMAD R58, R33, c[0x0][0x190], RZ ;  /* 0x00006400213a7a24 */ /* 0x000fe200078e02ff */
[C---:B------:R-:W-:Y:S01]  /*3d90*/  SEL R226, R57.reuse, R61, !P6 ;  /* 0x0000003d39e27207 */ /* 0x040fe20007000000 */
[----:B------:R-:W-:Y:S01]  /*3da0*/  IMAD R60, R34, c[0x0][0x190], RZ ;  /* 0x00006400223c7a24 */ /* 0x000fe200078e02ff */
        /* <DEDUP_REMOVED lines=22> */
[----:B------:R-:W-:Y:S01]  /*3f10*/  IADD3 R151, P6, R71, c[0x0][0x160], RZ ;  /* 0x0000580047977a10 */ /* 0x000fe20007fde0ff */
[----:B------:R-:W-:Y:S01]  /*3f20*/  IMAD R189, R189, c[0x0][0x190], RZ ;  /* 0x00006400bdbd7a24 */ /* 0x000fe200078e02ff */
[----:B------:R-:W-:Y:S01]  /*3f30*/  IADD3 R142, P2, R0, c[0x0][0x168], RZ ;  /* 0x00005a00008e7a10 */ /* 0x000fe20007f5e0ff */
[----:B------:R-:W-:Y:S01]  /*3f40*/  IMAD R188, R188, c[0x0][0x190], RZ ;  /* 0x00006400bcbc7a24 */ /* 0x000fe200078e02ff */
[----:B------:R-:W-:Y:S01]  /*3f50*/  LEA.HI.X.SX32 R17, R14, c[0x0][0x164], 0x2, P6 ;  /* 0x000059000e117a11 */ /* 0x000fe200030f16ff */
[----:B------:R-:W-:Y:S01]  /*3f60*/  IMAD R187, R187, c[0x0][0x190], RZ ;  /* 0x00006400bbbb7a24 */ /* 0x000fe200078e02ff */
[----:B------:R-:W-:Y:S01]  /*3f70*/  LEA R168, P6, R16, R151, 0x2 ;  /* 0x0000009710a87211 */ /* 0x000fe200078c10ff */
[----:B------:R-:W-:Y:S01]  /*3f80*/  IMAD R186, R186, c[0x0][0x190], RZ ;  /* 0x00006400baba7a24 */ /* 0x000fe200078e02ff */
[----:B------:R-:W-:Y:S01]  /*3f90*/  LEA.HI.X.SX32 R143, R207, c[0x0][0x16c], 0x2, P2 ;  /* 0x00005b00cf8f7a11 */ /* 0x000fe200010f16ff */
[----:B------:R-:W-:Y:S01]  /*3fa0*/  IMAD R185, R185, c[0x0][0x190], RZ ;  /* 0x00006400b9b97a24 */ /* 0x000fe200078e02ff */
[----:B------:R-:W-:Y:S01]  /*3fb0*/  LEA.HI.X.SX32 R169, R16, R17, 0x2, P6 ;  /* 0x0000001110a97211 */ /* 0x000fe200030f16ff */
[----:B------:R-:W-:Y:S01]  /*3fc0*/  IMAD R16, R177, 0x2, R18 ;  /* 0x00000002b1107824 */ /* 0x000fe200078e0212 */
[----:B------:R-:W-:Y:S01]  /*3fd0*/  LEA R146, P2, R18, R151, 0x2 ;  /* 0x0000009712927211 */ /* 0x000fe200078410ff */
[----:B------:R-:W-:-:S02]  /*3fe0*/  IMAD R184, R184, c[0x0][0x190], RZ ;  /* 0x00006400b8b87a24 */ /* 0x000fc400078e02ff */
[----:B------:R-:W-:Y:S01]  /*3ff0*/  IMAD R15, R177, 0x2, R16 ;  /* 0x00000002b10f7824 */ /* 0x000fe200078e0210 */
[----:B------:R-:W-:Y:S01]  /*4000*/  LEA.HI.X.SX32 R147, R18, R17, 0x2, P2 ;  /* 0x0000001112937211 */ /* 0x000fe200010f16ff */
[----:B------:R-:W-:Y:S01]  /*4010*/  IMAD.SHL.U32 R18, R3, 0x4, RZ ;  /* 0x0000000403127824 */ /* 0x000fe200078e00ff */
[----:B------:R-:W-:Y:S01]  /*4020*/  LEA R164, P2, R16, R151, 0x2 ;  /* 0x0000009710a47211 */ /* 0x000fe200078410ff */
[----:B------:R-:W-:Y:S02]  /*4030*/  IMAD R252, R252, c[0x0][0x190], RZ ;  /* 0x00006400fcfc7a24 */ /* 0x000fe400078e02ff */
[----:B------:R-:W-:Y:S01]  /*4040*/  IMAD R250, R250, c[0x0][0x190], RZ ;  /* 0x00006400fafa7a24 */ /* 0x000fe200078e02ff */
[----:B------:R-:W-:Y:S01]  /*4050*/  LEA.HI.X.SX32 R165, R16, R17, 0x2, P2 ;  /* 0x0000001110a57211 */ /* 0x000fe200010f16ff */
[----:B------:R-:W-:Y:S01]  /*4060*/  IMAD.SHL.U32 R16, R2, 0x4, RZ ;  /* 0x0000000402107824 */ /* 0x000fe200078e00ff */
[----:B------:R-:W-:Y:S01]  /*4070*/  LEA R144, P2, R15, R151, 0x2 ;  /* 0x000000970f907211 */ /* 0x000fe200078410ff */
[----:B------:R-:W-:Y:S01]  /*4080*/  STL [R1+0x154], R18 ;  /* 0x0001541201007387 */ /* 0x000fe20000100800 */
[----:B------:R-:W-:-:S02]  /*4090*/  IMAD R248, R248, c[0x0][0x190], RZ ;  /* 0x00006400f8f87a24 */ /* 0x000fc400078e02ff */
[----:B------:R-:W-:Y:S01]  /*40a0*/  LEA.HI.X.SX32 R145, R15, R17, 0x2, P2 ;  /* 0x000000110f917211 */ /* 0x000fe200010f16ff */
[----:B------:R2:W-:Y:S01]  /*40b0*/  STL [R1+0x150], R16 ;  /* 0x0001501001007387 */ /* 0x0005e20000100800 */
[----:B------:R-:W-:Y:S01]  /*40c0*/  IADD3 R174, P2, R40, R151, RZ ;  /* 0x0000009728ae7210 */ /* 0x000fe20007f5e0ff */
[----:B------:R-:W-:Y:S02]  /*40d0*/  IMAD R15, R20, c[0x0][0x190], RZ ;  /* 0x00006400140f7a24 */ /* 0x000fe400078e02ff */
[----:B------:R-:W-:Y:S01]  /*40e0*/  IMAD R40, R24, c[0x0][0x190], RZ ;  /* 0x0000640018287a24 */ /* 0x000fe200078e02ff */
[----:B------:R-:W-:Y:S01]  /*40f0*/  LEA.HI.X.SX32 R175, R13, R17, 0x2, P2 ;  /* 0x000000110daf7211 */ /* 0x000fe200010f16ff */
[----:B------:R-:W-:Y:S01]  /*4100*/  STL [R1+0x54], R49 ;  /* 0x0000543101007387 */ /* 0x000fe20000100800 */
[----:B------:R-:W-:Y:S01]  /*4110*/  IADD3 R160, P2, R39, R151, RZ ;  /* 0x0000009727a07210 */ /* 0x000fe20007f5e0ff */
[----:B-1----:R-:W-:Y:S02]  /*4120*/  IMAD R39, R19, c[0x0][0x190], RZ ;  /* 0x0000640013277a24 */ /* 0x002fe400078e02ff */
[----:B------:R-:W-:Y:S01]  /*4130*/  STL [R1+0x50], R47 ;  /* 0x0000502f01007387 */ /* 0x000fe20000100800 */
[----:B------:R-:W-:Y:S01]  /*4140*/  LEA.HI.X.SX32 R161, R12, R17, 0x2, P2 ;  /* 0x000000110ca17211 */ /* 0x000fe200010f16ff */
[----:B------:R-:W-:Y:S01]  /*4150*/  IMAD R246, R246, c[0x0][0x190], RZ ;  /* 0x00006400f6f67a24 */ /* 0x000fe200078e02ff */
[----:B------:R-:W-:Y:S01]  /*4160*/  IADD3 R172, P2, R37, R151, RZ ;  /* 0x0000009725ac7210 */ /* 0x000fe20007f5e0ff */
[----:B--2---:R-:W-:Y:S01]  /*4170*/  IMAD R37, R21, c[0x0][0x190], RZ ;  /* 0x0000640015257a24 */ /* 0x004fe200078e02ff */
[----:B------:R-:W-:Y:S01]  /*4180*/  STL [R1+0x4c], R45 ;  /* 0x00004c2d01007387 */ /* 0x000fe20000100800 */
[----:B------:R-:W-:Y:S01]  /*4190*/  IMAD R244, R244, c[0x0][0x190], RZ ;  /* 0x00006400f4f47a24 */ /* 0x000fe200078e02ff */
[----:B------:R-:W-:Y:S01]  /*41a0*/  LEA.HI.X.SX32 R173, R11, R17, 0x2, P2 ;  /* 0x000000110bad7211 */ /* 0x000fe200010f16ff */
[----:B------:R-:W-:Y:S01]  /*41b0*/  IMAD R242, R242, c[0x0][0x190], RZ ;  /* 0x00006400f2f27a24 */ /* 0x000fe200078e02ff */
[----:B------:R-:W-:Y:S01]  /*41c0*/  IADD3 R156, P2, R36, R151, RZ ;  /* 0x00000097249c7210 */ /* 0x000fe20007f5e0ff */
[----:B---3--:R-:W-:Y:S01]  /*41d0*/  IMAD R36, R22, c[0x0][0x190], RZ ;  /* 0x0000640016247a24 */ /* 0x008fe200078e02ff */
[----:B------:R-:W-:Y:S01]  /*41e0*/  STL [R1+0x48], R43 ;  /* 0x0000482b01007387 */ /* 0x000fe20000100800 */
[----:B------:R-:W-:Y:S01]  /*41f0*/  IMAD R240, R240, c[0x0][0x190], RZ ;  /* 0x00006400f0f07a24 */ /* 0x000fe200078e02ff */
[----:B------:R-:W-:Y:S01]  /*4200*/  LEA.HI.X.SX32 R157, R10, R17, 0x2, P2 ;  /* 0x000000110a9d7211 */ /* 0x000fe200010f16ff */
[----:B------:R-:W-:Y:S01]  /*4210*/  IMAD R238, R238, c[0x0][0x190], RZ ;  /* 0x00006400eeee7a24 */ /* 0x000fe200078e02ff */
[----:B------:R-:W-:Y:S01]  /*4220*/  IADD3 R170, P2, R38, R151, RZ ;  /* 0x0000009726aa7210 */ /* 0x000fe20007f5e0ff */
[----:B----4-:R-:W-:Y:S01]  /*4230*/  IMAD R38, R23, c[0x0][0x190], RZ ;  /* 0x0000640017267a24 */ /* 0x010fe200078e02ff */
[----:B------:R-:W-:Y:S01]  /*4240*/  STL [R1+0x44], R41 ;  /* 0x0000442901007387 */ /* 0x000fe20000100800 */
[----:B------:R-:W-:Y:S01]  /*4250*/  IMAD R236, R236, c[0x0][0x190], RZ ;  /* 0x00006400ecec7a24 */ /* 0x000fe200078e02ff */
[----:B------:R-:W-:Y:S01]  /*4260*/  LEA.HI.X.SX32 R171, R9, R17, 0x2, P2 ;  /* 0x0000001109ab7211 */ /* 0x000fe200010f16ff */
[----:B------:R-:W-:Y:S01]  /*4270*/  IMAD R234, R234, c[0x0][0x190], RZ ;  /* 0x00006400eaea7a24 */ /* 0x000fe200078e02ff */
[----:B------:R-:W-:Y:S01]  /*4280*/  IADD3 R154, P2, R44, R151, RZ ;  /* 0x000000972c9a7210 */ /* 0x000fe20007f5e0ff */
[----:B-----5:R-:W-:Y:S01]  /*4290*/  IMAD R44, R26, c[0x0][0x190], RZ ;  /* 0x000064001a2c7a24 */ /* 0x020fe200078e02ff */
[----:B------:R-:W-:Y:S01]  /*42a0*/  STL [R1+0x40], R39 ;  /* 0x0000402701007387 */ /* 0x000fe20000100800 */
[----:B------:R-:W-:Y:S01]  /*42b0*/  IMAD R232, R232, c[0x0][0x190], RZ ;  /* 0x00006400e8e87a24 */ /* 0x000fe200078e02ff */
[----:B------:R-:W-:Y:S01]  /*42c0*/  LEA.HI.X.SX32 R155, R8, R17, 0x2, P2 ;  /* 0x00000011089b7211 */ /* 0x000fe200010f16ff */
[----:B------:R-:W-:Y:S01]  /*42d0*/  IMAD R230, R230, c[0x0][0x190], RZ ;  /* 0x00006400e6e67a24 */ /* 0x000fe200078e02ff */
[----:B------:R-:W-:Y:S01]  /*42e0*/  IADD3 R162, P2, R50, R151, RZ ;  /* 0x0000009732a27210 */ /* 0x000fe20007f5e0ff */
[----:B------:R-:W-:Y:S01]  /*42f0*/  IMAD R50, R29, c[0x0][0x190], RZ ;  /* 0x000064001d327a24 */ /* 0x000fe200078e02ff */
[----:B------:R1:W-:Y:S01]  /*4300*/  STL [R1+0x3c], R15 ;  /* 0x00003c0f01007387 */ /* 0x0003e20000100800 */
[----:B------:R-:W-:Y:S01]  /*4310*/  IMAD R228, R228, c[0x0][0x190], RZ ;  /* 0x00006400e4e47a24 */ /* 0x000fe200078e02ff */
[----:B------:R-:W-:Y:S01]  /*4320*/  LEA.HI.X.SX32 R163, R7, R17, 0x2, P2 ;  /* 0x0000001107a37211 */ /* 0x000fe200010f16ff */
[----:B------:R-:W-:Y:S01]  /*4330*/  IMAD R226, R226, c[0x0][0x190], RZ ;  /* 0x00006400e2e27a24 */ /* 0x000fe200078e02ff */
[----:B------:R-:W-:Y:S01]  /*4340*/  IADD3 R152, P2, R56, R151, RZ ;  /* 0x0000009738987210 */ /* 0x000fe20007f5e0ff */
[----:B------:R-:W-:Y:S01]  /*4350*/  IMAD R56, R32, c[0x0][0x190], RZ ;  /* 0x0000640020387a24 */ /* 0x000fe200078e02ff */
[----:B------:R-:W-:Y:S01]  /*4360*/  STL [R1+0x38], R37 ;  /* 0x0000382501007387 */ /* 0x000fe20000100800 */
[----:B------:R-:W-:Y:S01]  /*4370*/  IMAD R224, R224, c[0x0][0x190], RZ ;  /* 0x00006400e0e07a24 */ /* 0x000fe200078e02ff */
[----:B------:R-:W-:Y:S01]  /*4380*/  LEA.HI.X.SX32 R153, R6, R17, 0x2, P2 ;  /* 0x0000001106997211 */ /* 0x000fe200010f16ff */
[----:B------:R-:W-:Y:S01]  /*4390*/  IMAD R222, R222, c[0x0][0x190], RZ ;  /* 0x00006400dede7a24 */ /* 0x000fe200078e02ff */
[----:B------:R-:W-:Y:S01]  /*43a0*/  IADD3 R158, P2, R55, R151, RZ ;  /* 0x00000097379e7210 */ /* 0x000fe20007f5e0ff */
[----:B------:R2:W-:Y:S01]  /*43b0*/  STL [R1+0x34], R36 ;  /* 0x0000342401007387 */ /* 0x0005e20000100800 */
[----:B------:R-:W-:-:S02]  /*43c0*/  IMAD R220, R220, c[0x0][0x190], RZ ;  /* 0x00006400dcdc7a24 */ /* 0x000fc400078e02ff */
[----:B------:R-:W-:Y:S01]  /*43d0*/  LEA.HI.X.SX32 R159, R5, R17, 0x2, P2 ;  /* 0x00000011059f7211 */ /* 0x000fe200010f16ff */
[----:B------:R3:W-:Y:S01]  /*43e0*/  STL [R1+0x30], R38 ;  /* 0x0000302601007387 */ /* 0x0007e20000100800 */
[----:B------:R-:W-:Y:S01]  /*43f0*/  IADD3 R148, P2, R51, R151, RZ ;  /* 0x0000009733947210 */ /* 0x000fe20007f5e0ff */
[----:B------:R-:W-:Y:S02]  /*4400*/  IMAD R218, R218, c[0x0][0x190], RZ ;  /* 0x00006400dada7a24 */ /* 0x000fe400078e02ff */
[----:B------:R4:W-:Y:S01]  /*4410*/  STL [R1+0x2c], R40 ;  /* 0x00002c2801007387 */ /* 0x0009e20000100800 */
        /* <DEDUP_REMOVED lines=8> */
[----:B------:R-:W-:Y:S01]  /*44a0*/  IMAD R212, R212, c[0x0][0x190], RZ ;  /* 0x00006400d4d47a24 */ /* 0x000fe200078e02ff */
[CC--:B------:R-:W-:Y:S01]  /*44b0*/  LEA R16, P6, R49.reuse, R142.reuse, 0x2 ;  /* 0x0000008e31107211 */ /* 0x0c0fe200078c10ff */
[----:B------:R1:W-:Y:S01]  /*44c0*/  STL [R1+0x20], R46 ;  /* 0x0000202e01007387 */ /* 0x0003e20000100800 */
[----:B------:R-:W-:Y:S01]  /*44d0*/  LEA.HI.X.SX32 R151, R2, R17, 0x2, P2 ;  /* 0x0000001102977211 */ /* 0x000fe200010f16ff */
[----:B------:R-:W-:Y:S01]  /*44e0*/  IMAD R210, R210, c[0x0][0x190], RZ ;  /* 0x00006400d2d27a24 */ /* 0x000fe200078e02ff */
[-C--:B------:R-:W-:Y:S01]  /*44f0*/  LEA.HI.X.SX32 R17, R49, R143.reuse, 0x2, P6 ;  /* 0x0000008f31117211 */ /* 0x080fe200030f16ff */
[----:B------:R1:W-:Y:S01]  /*4500*/  STL [R1+0x1c], R48 ;  /* 0x00001c3001007387 */ /* 0x0003e20000100800 */
[-C--:B------:R-:W-:Y:S01]  /*4510*/  LEA R18, P2, R47, R142.reuse, 0x2 ;  /* 0x0000008e2f127211 */ /* 0x080fe200078410ff */
[----:B------:R-:W-:Y:S01]  /*4520*/  IMAD R208, R208, c[0x0][0x190], RZ ;  /* 0x00006400d0d07a24 */ /* 0x000fe200078e02ff */
[-C--:B------:R-:W-:Y:S01]  /*4530*/  LEA R20, P6, R45, R142.reuse, 0x2 ;  /* 0x0000008e2d147211 */ /* 0x080fe200078c10ff */
[----:B------:R1:W-:Y:S01]  /*4540*/  STL [R1+0x18], R50 ;  /* 0x0000183201007387 */ /* 0x0003e20000100800 */
[-C--:B------:R-:W-:Y:S01]  /*4550*/  LEA.HI.X.SX32 R19, R47, R143.reuse, 0x2, P2 ;  /* 0x0000008f2f137211 */ /* 0x080fe200010f16ff */
        /* <DEDUP_REMOVED lines=8> */
[----:B------:R-:W-:Y:S01]  /*45e0*/  IMAD.SHL.U32 R177, R177, 0x20, RZ ;  /* 0x00000020b1b17824 */ /* 0x000fe200078e00ff */
[----:B------:R-:W-:Y:S01]  /*45f0*/  LEA.HI.X.SX32 R25, R41, R143, 0x2, P6 ;  /* 0x0000008f29197211 */ /* 0x000fe200030f16ff */
[----:B------:R2:W-:Y:S01]  /*4600*/  STL [R1+0xc], R56 ;  /* 0x00000c3801007387 */ /* 0x0005e20000100800 */
[----:B------:R-:W-:-:S02]  /*4610*/  LEA R26, P2, R39, R142, 0x2 ;  /* 0x0000008e271a7211 */ /* 0x000fc400078410ff */
[-C--:B------:R-:W-:Y:S01]  /*4620*/  LEA R28, P6, R15, R142.reuse, 0x2 ;  /* 0x0000008e0f1c7211 */ /* 0x080fe200078c10ff */
[----:B------:R2:W-:Y:S01]  /*4630*/  STL [R1+0x8], R58 ;  /* 0x0000083a01007387 */ /* 0x0005e20000100800 */
[-C--:B------:R-:W-:Y:S02]  /*4640*/  LEA.HI.X.SX32 R27, R39, R143.reuse, 0x2, P2 ;  /* 0x0000008f271b7211 */ /* 0x080fe400010f16ff */
[-C--:B------:R-:W-:Y:S01]  /*4650*/  LEA.HI.X.SX32 R29, R15, R143.reuse, 0x2, P6 ;  /* 0x0000008f0f1d7211 */ /* 0x080fe200030f16ff */
[----:B-1----:R-:W-:Y:S01]  /*4660*/  IMAD R15, R52, c[0x0][0x190], RZ ;  /* 0x00006400340f7a24 */ /* 0x002fe200078e02ff */
[CC--:B------:R-:W-:Y:S01]  /*4670*/  LEA R30, P2, R37.reuse, R142.reuse, 0x2 ;  /* 0x0000008e251e7211 */ /* 0x0c0fe200078410ff */
[----:B------:R1:W-:Y:S01]  /*4680*/  STL [R1+0x4], R60 ;  /* 0x0000043c01007387 */ /* 0x0003e20000100800 */
[C---:B------:R-:W-:Y:S02]  /*4690*/  LEA R32, P6, R36.reuse, R142, 0x2 ;  /* 0x0000008e24207211 */ /* 0x040fe400078c10ff */
[-C--:B------:R-:W-:Y:S01]  /*46a0*/  LEA.HI.X.SX32 R31, R37, R143.reuse, 0x2, P2 ;  /* 0x0000008f251f7211 */ /* 0x080fe200010f16ff */
[----:B------:R1:W-:Y:S01]  /*46b0*/  STL [R1], R62 ;  /* 0x0000003e01007387 */ /* 0x0003e20000100800 */
[----:B------:R-:W-:-:S02]  /*46c0*/  LEA.HI.X.SX32 R33, R36, R143, 0x2, P6 ;  /* 0x0000008f24217211 */ /* 0x000fc400030f16ff */
[-C--:B------:R-:W-:Y:S01]  /*46d0*/  LEA R34, P2, R38, R142.reuse, 0x2 ;  /* 0x0000008e26227211 */ /* 0x080fe200078410ff */
[----:B------:R1:W-:Y:S01]  /*46e0*/  LDGSTS.E [R213+0x10000], [R174.64], P1 ;  /* 0x10000000aed57fae */ /* 0x0003e20008921846 */
[-C--:B--2---:R-:W-:Y:S02]  /*46f0*/  LEA R36, P6, R40, R142.reuse, 0x2 ;  /* 0x0000008e28247211 */ /* 0x084fe400078c10ff */
[-C--:B------:R-:W-:Y:S01]  /*4700*/  LEA.HI.X.SX32 R35, R38, R143.reuse, 0x2, P2 ;  /* 0x0000008f26237211 */ /* 0x080fe200010f16ff */
[----:B------:R2:W-:Y:S01]  /*4710*/  LDGSTS.E [R213+0x10400], [R172.64], P3 ;  /* 0x10400000acd57fae */ /* 0x0005e20009921846 */
[----:B------:R-:W-:Y:S02]  /*4720*/  LEA.HI.X.SX32 R37, R40, R143, 0x2, P6 ;  /* 0x0000008f28257211 */ /* 0x000fe400030f16ff */
[-C--:B---3--:R-:W-:Y:S01]  /*4730*/  LEA R38, P2, R42, R142.reuse, 0x2 ;  /* 0x0000008e2a267211 */ /* 0x088fe200078410ff */
[----:B------:R3:W-:Y:S01]  /*4740*/  LDGSTS.E [R213+0x10800], [R170.64], P0 ;  /* 0x10800000aad57fae */ /* 0x0007e20008121846 */
[----:B----4-:R-:W-:-:S02]  /*4750*/  LEA R40, P6, R44, R142, 0x2 ;  /* 0x0000008e2c287211 */ /* 0x010fc400078c10ff */
[-C--:B------:R-:W-:Y:S01]  /*4760*/  LEA.HI.X.SX32 R39, R42, R143.reuse, 0x2, P2 ;  /* 0x0000008f2a277211 */ /* 0x080fe200010f16ff */
[----:B------:R4:W-:Y:S01]  /*4770*/  LDGSTS.E [R213+0x10c00], [R162.64], P5 ;  /* 0x10c00000a2d57fae */ /* 0x0009e2000a921846 */
[-C--:B------:R-:W-:Y:S01]  /*4780*/  LEA.HI.X.SX32 R41, R44, R143.reuse, 0x2, P6 ;  /* 0x0000008f2c297211 */ /* 0x080fe200030f16ff */
[C---:B-1----:R-:W-:Y:S01]  /*4790*/  IMAD.WIDE R174, R177.reuse, 0x4, R174 ;  /* 0x00000004b1ae7825 */ /* 0x042fe200078e02ae */
[-C--:B-----5:R-:W-:Y:S01]  /*47a0*/  LEA R42, P2, R46, R142.reuse, 0x2 ;  /* 0x0000008e2e2a7211 */ /* 0x0a0fe200078410ff */
[----:B------:R1:W-:Y:S01]  /*47b0*/  LDGSTS.E [R213+0x11000], [R158.64], P4 ;  /* 0x110000009ed57fae */ /* 0x0003e2000a121846 */
[-C--:B------:R-:W-:Y:S01]  /*47c0*/  LEA R44, P6, R48, R142.reuse, 0x2 ;  /* 0x0000008e302c7211 */ /* 0x080fe200078c10ff */
[C---:B--2---:R-:W-:Y:S01]  /*47d0*/  IMAD.WIDE R172, R177.reuse, 0x4, R172 ;  /* 0x00000004b1ac7825 */ /* 0x044fe200078e02ac */
[-C--:B------:R-:W-:Y:S02]  /*47e0*/  LEA.HI.X.SX32 R43, R46, R143.reuse, 0x2, P2 ;  /* 0x0000008f2e2b7211 */ /* 0x080fe400010f16ff */
[----:B------:R-:W-:Y:S01]  /*47f0*/  LEA.HI.X.SX32 R45, R48, R143, 0x2, P6 ;  /* 0x0000008f302d7211 */ /* 0x000fe200030f16ff */
[----:B---3--:R-:W-:Y:S01]  /*4800*/  IMAD.WIDE R170, R177, 0x4, R170 ;  /* 0x00000004b1aa7825 */ /* 0x008fe200078e02aa */
[----:B------:R-:W-:-:S02]  /*4810*/  LEA R46, P2, R50, R142, 0x2 ;  /* 0x0000008e322e7211 */ /* 0x000fc400078410ff */
[-C--:B------:R-:W-:Y:S01]  /*4820*/  LEA R48, P6, R53, R142.reuse, 0x2 ;  /* 0x0000008e35307211 */ /* 0x080fe200078c10ff */
[----:B----4-:R-:W-:Y:S01]  /*4830*/  IMAD.WIDE R162, R177, 0x4, R162 ;  /* 0x00000004b1a27825 */ /* 0x010fe200078e02a2 */
[-C--:B------:R-:W-:Y:S02]  /*4840*/  LEA.HI.X.SX32 R47, R50, R143.reuse, 0x2, P2 ;  /* 0x0000008f322f7211 */ /* 0x080fe400010f16ff */
[-C--:B------:R-:W-:Y:S01]  /*4850*/  LEA.HI.X.SX32 R49, R53, R143.reuse, 0x2, P6 ;  /* 0x0000008f35317211 */ /* 0x080fe200030f16ff */
[----:B-1----:R-:W-:Y:S01]  /*4860*/  IMAD.WIDE R158, R177, 0x4, R158 ;  /* 0x00000004b19e7825 */ /* 0x002fe200078e029e */
[-C--:B------:R-:W-:Y:S02]  /*4870*/  LEA R50, P2, R54, R142.reuse, 0x2 ;  /* 0x0000008e36327211 */ /* 0x080fe400078410ff */
[----:B------:R-:W-:Y:S02]  /*4880*/  LEA R52, P6, R56, R142, 0x2 ;  /* 0x0000008e38347211 */ /* 0x000fe400078c10ff */
[----:B------:R-:W-:-:S02]  /*4890*/  LEA.HI.X.SX32 R51, R54, R143, 0x2, P2 ;  /* 0x0000008f36337211 */ /* 0x000fc400010f16ff */
[-C--:B------:R-:W-:Y:S02]  /*48a0*/  LEA.HI.X.SX32 R53, R56, R143.reuse, 0x2, P6 ;  /* 0x0000008f38357211 */ /* 0x080fe400030f16ff */
[-C--:B------:R-:W-:Y:S02]  /*48b0*/  LEA R54, P2, R58, R142.reuse, 0x2 ;  /* 0x0000008e3a367211 */ /* 0x080fe400078410ff */
[-C--:B------:R-:W-:Y:S02]  /*48c0*/  LEA R56, P6, R60, R142.reuse, 0x2 ;  /* 0x0000008e3c387211 */ /* 0x080fe400078c10ff */
[-C--:B------:R-:W-:Y:S02]  /*48d0*/  LEA.HI.X.SX32 R55, R58, R143.reuse, 0x2, P2 ;  /* 0x0000008f3a377211 */ /* 0x080fe400010f16ff */
[----:B------:R-:W-:Y:S02]  /*48e0*/  LEA.HI.X.SX32 R57, R60, R143, 0x2, P6 ;  /* 0x0000008f3c397211 */ /* 0x000fe400030f16ff */
[----:B------:R-:W-:-:S02]  /*48f0*/  LEA R58, P2, R62, R142, 0x2 ;  /* 0x0000008e3e3a7211 */ /* 0x000fc400078410ff */
[CC--:B------:R-:W-:Y:S02]  /*4900*/  LEA R60, P6, R199.reuse, R142.reuse, 0x2 ;  /* 0x0000008ec73c7211 */ /* 0x0c0fe400078c10ff */
[-C--:B------:R-:W-:Y:S02]  /*4910*/  LEA.HI.X.SX32 R59, R62, R143.reuse, 0x2, P2 ;  /* 0x0000008f3e3b7211 */ /* 0x080fe400010f16ff */
[-C--:B------:R-:W-:Y:S02]  /*4920*/  LEA.HI.X.SX32 R61, R199, R143.reuse, 0x2, P6 ;  /* 0x0000008fc73d7211 */ /* 0x080fe400030f16ff */
[CC--:B------:R-:W-:Y:S02]  /*4930*/  LEA R62, P2, R198.reuse, R142.reuse, 0x2 ;  /* 0x0000008ec63e7211 */ /* 0x0c0fe400078410ff */
[----:B------:R-:W-:Y:S02]  /*4940*/  LEA R64, P6, R197, R142, 0x2 ;  /* 0x0000008ec5407211 */ /* 0x000fe400078c10ff */
[----:B------:R-:W-:-:S02]  /*4950*/  LEA.HI.X.SX32 R63, R198, R143, 0x2, P2 ;  /* 0x0000008fc63f7211 */ /* 0x000fc400010f16ff */
[-C--:B------:R-:W-:Y:S02]  /*4960*/  LEA.HI.X.SX32 R65, R197, R143.reuse, 0x2, P6 ;  /* 0x0000008fc5417211 */ /* 0x080fe400030f16ff */
[CC--:B------:R-:W-:Y:S02]  /*4970*/  LEA R66, P2, R196.reuse, R142.reuse, 0x2 ;  /* 0x0000008ec4427211 */ /* 0x0c0fe400078410ff */
[CC--:B------:R-:W-:Y:S02]  /*4980*/  LEA R68, P6, R195.reuse, R142.reuse, 0x2 ;  /* 0x0000008ec3447211 */ /* 0x0c0fe400078c10ff */
        /* <DEDUP_REMOVED lines=27> */
[-C--:B------:R-:W-:Y:S02]  /*4b40*/  LEA R96, P6, R250, R142.reuse, 0x2 ;  /* 0x0000008efa607211 */ /* 0x080fe400078c10ff */
[-C--:B------:R-:W-:Y:S02]  /*4b50*/  LEA.HI.X.SX32 R95, R252, R143.reuse, 0x2, P2 ;  /* 0x0000008ffc5f7211 */ /* 0x080fe400010f16ff */
[-C--:B------:R-:W-:Y:S02]  /*4b60*/  LEA.HI.X.SX32 R97, R250, R143.reuse, 0x2, P6 ;  /* 0x0000008ffa617211 */ /* 0x080fe400030f16ff */
        /* <DEDUP_REMOVED lines=41> */
[----:B------:R-:W-:Y:S02]  /*4e00*/  LEA R140, P6, R206, R142, 0x2 ;  /* 0x0000008ece8c7211 */ /* 0x000fe400078c10ff */
[-C--:B------:R-:W-:Y:S02]  /*4e10*/  LEA.HI.X.SX32 R139, R208, R143.reuse, 0x2, P2 ;  /* 0x0000008fd08b7211 */ /* 0x080fe400010f16ff */
[----:B------:R-:W-:Y:S02]  /*4e20*/  LEA.HI.X.SX32 R141, R206, R143, 0x2, P6 ;  /* 0x0000008fce8d7211 */ /* 0x000fe400030f16ff */
[----:B------:R-:W-:-:S02]  /*4e30*/  ISETP.GE.AND P2, PT, R233, c[0x0][0x180], PT ;  /* 0x00006000e9007a0c */ /* 0x000fc40003f46270 */
[----:B------:R-:W-:Y:S02]  /*4e40*/  LEA R142, P6, R204, R142, 0x2 ;  /* 0x0000008ecc8e7211 */ /* 0x000fe400078c10ff */
[----:B------:R-:W-:Y:S02]  /*4e50*/  SEL R176, R178, RZ, !P2 ;  /* 0x000000ffb2b07207 */ /* 0x000fe40005000000 */
[----:B------:R-:W-:Y:S02]  /*4e60*/  LEA.HI.X.SX32 R143, R204, R143, 0x2, P6 ;  /* 0x0000008fcc8f7211 */ /* 0x000fe400030f16ff */
[----:B------:R-:W-:Y:S02]  /*4e70*/  ISETP.GE.AND P6, PT, R182, c[0x0][0x180], PT ;  /* 0x00006000b6007a0c */ /* 0x000fe40003fc6270 */
[----:B------:R-:W-:Y:S02]  /*4e80*/  ISETP.NE.U32.AND P2, PT, R176, RZ, PT ;  /* 0x000000ffb000720c */ /* 0x000fe40003f45070 */
[----:B------:R-:W-:-:S02]  /*4e90*/  SEL R176, R178, RZ, !P6 ;  /* 0x000000ffb2b07207 */ /* 0x000fc40007000000 */
[----:B------:R-:W-:Y:S02]  /*4ea0*/  ISETP.GE.AND P1, PT, R231, c[0x0][0x180], PT ;  /* 0x00006000e7007a0c */ /* 0x000fe40003f26270 */
[----:B------:R-:W-:Y:S02]  /*4eb0*/  ISETP.NE.U32.AND P6, PT, R176, RZ, PT ;  /* 0x000000ffb000720c */ /* 0x000fe40003fc5070 */
[----:B------:R-:W-:Y:S02]  /*4ec0*/  SEL R176, R178, RZ, !P1 ;  /* 0x000000ffb2b07207 */ /* 0x000fe40004800000 */
[----:B------:R-:W-:Y:S02]  /*4ed0*/  ISETP.GE.AND P3, PT, R229, c[0x0][0x180], PT ;  /* 0x00006000e5007a0c */ /* 0x000fe40003f66270 */
[----:B------:R-:W-:Y:S01]  /*4ee0*/  ISETP.NE.U32.AND P1, PT, R176, RZ, PT ;  /* 0x000000ffb000720c */ /* 0x000fe20003f25070 */
[----:B------:R1:W-:Y:S01]  /*4ef0*/  LDGSTS.E [R213+0x11400], [R166.64], P2 ;  /* 0x11400000a6d57fae */ /* 0x0003e20009121846 */
[----:B------:R-:W-:-:S02]  /*4f00*/  SEL R176, R178, RZ, !P3 ;  /* 0x000000ffb2b07207 */ /* 0x000fc40005800000 */
[----:B------:R-:W-:Y:S02]  /*4f10*/  ISETP.GE.AND P0, PT, R227, c[0x0][0x180], PT ;  /* 0x00006000e3007a0c */ /* 0x000fe40003f06270 */
[----:B------:R-:W-:Y:S01]  /*4f20*/  ISETP.NE.U32.AND P3, PT, R176, RZ, PT ;  /* 0x000000ffb000720c */ /* 0x000fe20003f65070 */
[----:B------:R2:W-:Y:S01]  /*4f30*/  LDGSTS.E [R213+0x11800], [R168.64], P6 ;  /* 0x11800000a8d57fae */ /* 0x0005e2000b121846 */
[----:B------:R-:W-:Y:S02]  /*4f40*/  SEL R176, R178, RZ, !P0 ;  /* 0x000000ffb2b07207 */ /* 0x000fe40004000000 */
[----:B------:R-:W-:Y:S02]  /*4f50*/  ISETP.GE.AND P5, PT, R225, c[0x0][0x180], PT ;  /* 0x00006000e1007a0c */ /* 0x000fe40003fa6270 */
[----:B------:R-:W-:Y:S01]  /*4f60*/  ISETP.NE.U32.AND P0, PT, R176, RZ, PT ;  /* 0x000000ffb000720c */ /* 0x000fe20003f05070 */
[----:B------:R3:W-:Y:S01]  /*4f70*/  LDGSTS.E [R213+0x11c00], [R164.64], P1 ;  /* 0x11c00000a4d57fae */ /* 0x0007e20008921846 */
[----:B------:R-:W-:Y:S01]  /*4f80*/  SEL R176, R178, RZ, !P5 ;  /* 0x000000ffb2b07207 */ /* 0x000fe20006800000 */
[----:B-1----:R-:W-:Y:S01]  /*4f90*/  IMAD.WIDE R166, R177, 0x4, R166 ;  /* 0x00000004b1a67825 */ /* 0x002fe200078e02a6 */
[----:B------:R-:W-:-:S02]  /*4fa0*/  ISETP.GE.AND P4, PT, R223, c[0x0][0x180], PT ;  /* 0x00006000df007a0c */ /* 0x000fc40003f86270 */
[----:B------:R-:W-:Y:S01]  /*4fb0*/  ISETP.NE.U32.AND P5, PT, R176, RZ, PT ;  /* 0x000000ffb000720c */ /* 0x000fe20003fa5070 */
[----:B------:R1:W-:Y:S01]  /*4fc0*/  LDGSTS.E [R183+0x10200], [R160.64], P3 ;  /* 0x10200000a0b77fae */ /* 0x0003e20009921846 */
[----:B------:R-:W-:Y:S01]  /*4fd0*/  SEL R176, R178, RZ, !P4 ;  /* 0x000000ffb2b07207 */ /* 0x000fe20006000000 */
[----:B--2---:R-:W-:Y:S01]  /*4fe0*/  IMAD.WIDE R168, R177, 0x4, R168 ;  /* 0x00000004b1a87825 */ /* 0x004fe200078e02a8 */
[----:B------:R-:W-:Y:S02]  /*4ff0*/  ISETP.GE.AND P2, PT, R221, c[0x0][0x180], PT ;  /* 0x00006000dd007a0c */ /* 0x000fe40003f46270 */
[----:B------:R-:W-:Y:S01]  /*5000*/  ISETP.GE.AND P1, PT, R217, c[0x0][0x180], PT ;  /* 0x00006000d9007a0c */ /* 0x000fe20003f26270 */
[----:B------:R2:W-:Y:S01]  /*5010*/  LDGSTS.E [R183+0x10600], [R156.64], P0 ;  /* 0x106000009cb77fae */ /* 0x0005e20008121846 */
[----:B------:R-:W-:Y:S01]  /*5020*/  ISETP.NE.U32.AND P4, PT, R176, RZ, PT ;  /* 0x000000ffb000720c */ /* 0x000fe20003f85070 */
[----:B---3--:R-:W-:Y:S01]  /*5030*/  IMAD.WIDE R164, R177, 0x4, R164 ;  /* 0x00000004b1a47825 */ /* 0x008fe200078e02a4 */
[----:B------:R-:W-:-:S02]  /*5040*/  SEL R176, R178, RZ, !P2 ;  /* 0x000000ffb2b07207 */ /* 0x000fc40005000000 */
[----:B------:R-:W-:Y:S01]  /*5050*/  SEL R179, R178, RZ, !P1 ;  /* 0x000000ffb2b37207 */ /* 0x000fe20004800000 */
[----:B------:R3:W-:Y:S01]  /*5060*/  LDGSTS.E [R183+0x10a00], [R154.64], P5 ;  /* 0x10a000009ab77fae */ /* 0x0007e2000a921846 */
[----:B------:R-:W-:Y:S01]  /*5070*/  ISETP.GE.AND P6, PT, R219, c[0x0][0x180], PT ;  /* 0x00006000db007a0c */ /* 0x000fe20003fc6270 */
[----:B-1----:R-:W-:Y:S01]  /*5080*/  IMAD.WIDE R160, R177, 0x4, R160 ;  /* 0x00000004b1a07825 */ /* 0x002fe200078e02a0 */
[----:B------:R-:W-:Y:S02]  /*5090*/  ISETP.GE.AND P3, PT, R215, c[0x0][0x180], PT ;  /* 0x00006000d7007a0c */ /* 0x000fe40003f66270 */
[----:B------:R-:W-:Y:S01]  /*50a0*/  ISETP.GE.AND P0, PT, R211, c[0x0][0x180], PT ;  /* 0x00006000d3007a0c */ /* 0x000fe20003f06270 */
[----:B--2---:R-:W-:Y:S01]  /*50b0*/  IMAD.WIDE R156, R177, 0x4, R156 ;  /* 0x00000004b19c7825 */ /* 0x004fe200078e029c */
[----:B------:R-:W-:Y:S01]  /*50c0*/  ISETP.NE.U32.AND P2, PT, R176, RZ, PT ;  /* 0x000000ffb000720c */ /* 0x000fe20003f45070 */
[----:B------:R1:W-:Y:S01]  /*50d0*/  LDGSTS.E [R183+0x10e00], [R152.64], P4 ;  /* 0x10e0000098b77fae */ /* 0x0003e2000a121846 */
[----:B------:R-:W-:-:S02]  /*50e0*/  ISETP.NE.U32.AND P1, PT, R179, RZ, PT ;  /* 0x000000ffb300720c */ /* 0x000fc40003f25070 */
[C---:B------:R-:W-:Y:S01]  /*50f0*/  SEL R176, R178.reuse, RZ, !P6 ;  /* 0x000000ffb2b07207 */ /* 0x040fe20007000000 */
[----:B---3--:R-:W-:Y:S01]  /*5100*/  IMAD.WIDE R154, R177, 0x4, R154 ;  /* 0x00000004b19a7825 */ /* 0x008fe200078e029a */
[C---:B------:R-:W-:Y:S02]  /*5110*/  SEL R179, R178.reuse, RZ, !P3 ;  /* 0x000000ffb2b37207 */ /* 0x040fe40005800000 */
[----:B------:R-:W-:Y:S02]  /*5120*/  SEL R178, R178, RZ, !P0 ;  /* 0x000000ffb2b27207 */ /* 0x000fe40004000000 */
[----:B------:R-:W-:Y:S02]  /*5130*/  ISETP.GE.AND P3, PT, R203, UR4, PT ;  /* 0x00000004cb007c0c */ /* 0x000fe4000bf66270 */
[----:B------:R-:W-:Y:S01]  /*5140*/  ISETP.NE.U32.AND P0, PT, R178, RZ, PT ;  /* 0x000000ffb200720c */ /* 0x000fe20003f05070 */
[----:B------:R-:W-:Y:S01]  /*5150*/  IMAD.SHL.U32 R178, R181, 0x4, RZ ;  /* 0x00000004b5b27824 */ /* 0x000fe200078e00ff */
[----:B------:R-:W-:Y:S01]  /*5160*/  ISETP.GE.AND P6, PT, R180, UR4, PT ;  /* 0x00000004b4007c0c */ /* 0x000fe2000bfc6270 */
[----:B------:R2:W-:Y:S01]  /*5170*/  LDGSTS.E [R183+0x11200], [R148.64], P2 ;  /* 0x1120000094b77fae */ /* 0x0005e20009121846 */
[----:B-1----:R-:W-:-:S02]  /*5180*/  IMAD.WIDE R152, R177, 0x4, R152 ;  /* 0x00000004b1987825 */ /* 0x002fc400078e0298 */
[----:B------:R-:W-:Y:S02]  /*5190*/  LOP3.LUT R202, R178, R202, RZ, 0x3c, !PT ;  /* 0x000000cab2ca7212 */ /* 0x000fe400078e3cff */
[----:B------:R-:W-:Y:S02]  /*51a0*/  SEL R178, RZ, 0x4, P3 ;  /* 0x00000004ffb27807 */ /* 0x000fe40001800000 */
[----:B------:R-:W-:Y:S02]  /*51b0*/  ISETP.GT.AND P3, PT, R209, 0x3f, PT ;  /* 0x0000003fd100780c */ /* 0x000fe40003f64270 */
[----:B------:R-:W-:Y:S02]  /*51c0*/  SEL R180, RZ, 0x4, P6 ;  /* 0x00000004ffb47807 */ /* 0x000fe40003000000 */
[----:B------:R-:W-:Y:S01]  /*51d0*/  ISETP.GE.AND P6, PT, R239, UR4, PT ;  /* 0x00000004ef007c0c */ /* 0x000fe2000bfc6270 */
[----:B--2---:R-:W-:Y:S01]  /*51e0*/  IMAD.WIDE R148, R177, 0x4, R148 ;  /* 0x00000004b1947825 */ /* 0x004fe200078e0294 */
[----:B------:R-:W-:-:S02]  /*51f0*/  SEL R180, R180, RZ, P3 ;  /* 0x000000ffb4b47207 */ /* 0x000fc40001800000 */
[----:B------:R-:W-:Y:S02]  /*5200*/  SEL R178, R178, RZ, P3 ;  /* 0x000000ffb2b27207 */ /* 0x000fe40001800000 */
[----:B------:R-:W-:Y:S02]  /*5210*/  ISETP.NE.U32.AND P5, PT, R180, RZ, PT ;  /* 0x000000ffb400720c */ /* 0x000fe40003fa5070 */
[----:B------:R-:W-:Y:S02]  /*5220*/  SEL R180, RZ, 0x4, P6 ;  /* 0x00000004ffb47807 */ /* 0x000fe40003000000 */
[----:B------:R-:W-:Y:S02]  /*5230*/  ISETP.GE.AND P6, PT, R237, UR4, PT ;  /* 0x00000004ed007c0c */ /* 0x000fe4000bfc6270 */
[----:B------:R-:W-:-:S04]  /*5240*/  SEL R180, R180, RZ, P3 ;  /* 0x000000ffb4b47207 */ /* 0x000fc80001800000 */
[----:B------:R-:W-:Y:S02]  /*5250*/  ISETP.NE.U32.AND P4, PT, R180, RZ, PT ;  /* 0x000000ffb400720c */ /* 0x000fe40003f85070 */
[----:B------:R-:W-:Y:S02]  /*5260*/  SEL R180, RZ, 0x4, P6 ;  /* 0x00000004ffb47807 */ /* 0x000fe40003000000 */
[----:B------:R-:W-:Y:S02]  /*5270*/  ISETP.GE.AND P6, PT, R235, UR4, PT ;  /* 0x00000004eb007c0c */ /* 0x000fe4000bfc6270 */
[----:B------:R-:W-:-:S04]  /*5280*/  SEL R180, R180, RZ, P3 ;  /* 0x000000ffb4b47207 */ /* 0x000fc80001800000 */
[----:B------:R-:W-:Y:S02]  /*5290*/  ISETP.NE.U32.AND P2, PT, R180, RZ, PT ;  /* 0x000000ffb400720c */ /* 0x000fe40003f45070 */
[----:B------:R-:W-:Y:S02]  /*52a0*/  SEL R180, RZ, 0x4, P6 ;  /* 0x00000004ffb47807 */ /* 0x000fe40003000000 */
[----:B------:R-:W-:Y:S02]  /*52b0*/  ISETP.NE.U32.AND P6, PT, R176, RZ, PT ;  /* 0x000000ffb000720c */ /* 0x000fe40003fc5070 */
[----:B------:R-:W-:-:S11]  /*52c0*/  SEL R176, R180, RZ, P3 ;  /* 0x000000ffb4b07207 */ /* 0x000fd60001800000 */
[----:B------:R1:W-:Y:S01]  /*52d0*/  LDGSTS.E [R183+0x11600], [R150.64], P6 ;  /* 0x1160000096b77fae */ /* 0x0003e2000b121846 */
[----:B------:R-:W-:-:S03]  /*52e0*/  ISETP.GE.AND P6, PT, R233, UR4, PT ;  /* 0x00000004e9007c0c */ /* 0x000fc6000bfc6270 */
[----:B------:R2:W-:Y:S01]  /*52f0*/  LDGSTS.E [R183+0x11a00], [R146.64], P1 ;  /* 0x11a0000092b77fae */ /* 0x0005e20008921846 */
[----:B------:R-:W-:Y:S02]  /*5300*/  SEL R180, RZ, 0x4, P6 ;  /* 0x00000004ffb47807 */ /* 0x000fe40003000000 */
[----:B------:R-:W-:Y:S02]  /*5310*/  ISETP.GE.AND P6, PT, R182, UR4, PT ;  /* 0x00000004b6007c0c */ /* 0x000fe4000bfc6270 */
[----:B------:R-:W-:Y:S02]  /*5320*/  SEL R180, R180, RZ, P3 ;  /* 0x000000ffb4b47207 */ /* 0x000fe40001800000 */
[----:B------:R-:W-:Y:S01]  /*5330*/  LOP3.LUT R182, R202, 0x40, RZ, 0x3c, !PT ;  /* 0x00000040cab67812 */ /* 0x000fe200078e3cff */
[C---:B-1----:R-:W-:Y:S01]  /*5340*/  IMAD.WIDE R150, R177.reuse, 0x4, R150 ;  /* 0x00000004b1967825 */ /* 0x042fe200078e0296 */
[----:B------:R-:W-:Y:S02]  /*5350*/  ISETP.NE.U32.AND P1, PT, R180, RZ, PT ;  /* 0x000000ffb400720c */ /* 0x000fe40003f25070 */
[----:B------:R-:W-:Y:S01]  /*5360*/  SEL R180, RZ, 0x4, P6 ;  /* 0x00000004ffb47807 */ /* 0x000fe20003000000 */
[----:B--2---:R-:W-:Y:S01]  /*5370*/  IMAD.WIDE R146, R177, 0x4, R146 ;  /* 0x00000004b1927825 */ /* 0x004fe200078e0292 */
[----:B------:R-:W-:-:S02]  /*5380*/  ISETP.NE.U32.AND P6, PT, R179, RZ, PT ;  /* 0x000000ffb300720c */ /* 0x000fc40003fc5070 */
[----:B------:R-:W-:-:S11]  /*5390*/  SEL R180, R180, RZ, P3 ;  /* 0x000000ffb4b47207 */ /* 0x000fd60001800000 */
[----:B------:R1:W-:Y:S01]  /*53a0*/  LDGSTS.E [R183+0x11e00], [R144.64], P6 ;  /* 0x11e0000090b77fae */ /* 0x0003e2000b121846 */
[----:B------:R-:W-:-:S03]  /*53b0*/  ISETP.NE.U32.AND P6, PT, R180, RZ, PT ;  /* 0x000000ffb400720c */ /* 0x000fc60003fc5070 */
[----:B------:R-:W0:Y:S04]  /*53c0*/  LDGDEPBAR ;  /* 0x00000000000079af */ /* 0x000e280000000000 */
[----:B------:R2:W-:Y:S04]  /*53d0*/  LDGSTS.E [R202], [R16.64], P0 ;  /* 0x0000000010ca7fae */ /* 0x0005e80008121846 */
[----:B------:R3:W-:Y:S01]  /*53e0*/  LDGSTS.E [R202+0x400], [R20.64], P0 ;  /* 0x0040000014ca7fae */ /* 0x0007e20008121846 */
[----:B-1----:R-:W-:-:S03]  /*53f0*/  IMAD.WIDE R144, R177, 0x4, R144 ;  /* 0x00000004b1907825 */ /* 0x002fc600078e0290 */
[----:B------:R1:W-:Y:S04]  /*5400*/  LDGSTS.E [R202+0x800], [R24.64], P0 ;  /* 0x0080000018ca7fae */ /* 0x0003e80008121846 */
        /* <DEDUP_REMOVED lines=60> */
[----:B------:R1:W-:Y:S01]  /*57d0*/  LDGSTS.E [R182+0x7e00], [R142.64], P0 ;  /* 0x07e000008eb67fae */ /* 0x0003e20008121846 */
[----:B------:R-:W-:-:S02]  /*57e0*/  ISETP.NE.U32.AND P0, PT, R178, RZ, PT ;  /* 0x000000ffb200720c */ /* 0x000fc40003f05070 */
[----:B------:R-:W-:Y:S01]  /*57f0*/  CS2R R178, SRZ ;  /* 0x0000000000b27805 */ /* 0x000fe2000001ff00 */
[----:B------:R-:W0:Y:S04]  /*5800*/  LDGDEPBAR ;  /* 0x00000000000079af */ /* 0x000e280000000000 */
[----:B------:R-:W-:Y:S06]  /*5810*/  BAR.SYNC.DEFER_BLOCKING 0x0 ;  /* 0x0000000000007b1d */ /* 0x000fec0000010000 */
[----:B------:R-:W-:Y:S01]  /*5820*/  @!PT LDS RZ, [RZ] ;  /* 0x00000000fffff984 */ /* 0x000fe20000000800 */
[----:B------:R-:W-:Y:S01]  /*5830*/  @!PT LDS RZ, [RZ] ;  /* 0x00000000fffff984 */ /* 0x000fe20000000800 */
[----:B------:R-:W-:Y:S01]  /*5840*/  @!PT LDS RZ, [RZ] ;  /* 0x00000000fffff984 */ /* 0x000fe20000000800 */
[----:B------:R1:W-:Y:S01]  /*5850*/  LDGSTS.E [R213+0x12000], [R174.64], P0 ;  /* 0x12000000aed57fae */ /* 0x0003e20008121846 */
[----:B------:R-:W-:-:S03]  /*5860*/  ISETP.GE.AND P0, PT, R231, UR4, PT ;  /* 0x00000004e7007c0c */ /* 0x000fc6000bf06270 */
[----:B------:R2:W-:Y:S01]  /*5870*/  LDGSTS.E [R213+0x12400], [R172.64], P5 ;  /* 0x12400000acd57fae */ /* 0x0005e2000a921846 */
[----:B------:R-:W-:-:S03]  /*5880*/  ISETP.GE.AND P5, PT, R229, UR4, PT ;  /* 0x00000004e5007c0c */ /* 0x000fc6000bfa6270 */
[----:B------:R3:W-:Y:S01]  /*5890*/  LDGSTS.E [R213+0x12800], [R170.64], P4 ;  /* 0x12800000aad57fae */ /* 0x0007e2000a121846 */
[----:B-1----:R-:W-:-:S03]  /*58a0*/  SEL R174, RZ, 0x4, P0 ;  /* 0x00000004ffae7807 */ /* 0x002fc60000000000 */
[----:B------:R1:W-:Y:S01]  /*58b0*/  LDGSTS.E [R213+0x12c00], [R162.64], P2 ;  /* 0x12c00000a2d57fae */ /* 0x0003e20009121846 */
[----:B------:R-:W-:Y:S02]  /*58c0*/  SEL R174, R174, RZ, P3 ;  /* 0x000000ffaeae7207 */ /* 0x000fe40001800000 */
[----:B--2---:R-:W-:Y:S02]  /*58d0*/  SEL R173, RZ, 0x4, P5 ;  /* 0x00000004ffad7807 */ /* 0x004fe40002800000 */
[----:B------:R-:W-:Y:S02]  /*58e0*/  ISETP.GE.AND P5, PT, R227, UR4, PT ;  /* 0x00000004e3007c0c */ /* 0x000fe4000bfa6270 */
[----:B------:R-:W-:Y:S02]  /*58f0*/  ISETP.NE.U32.AND P0, PT, R174, RZ, PT ;  /* 0x000000ffae00720c */ /* 0x000fe40003f05070 */
[----:B------:R-:W-:Y:S02]  /*5900*/  SEL R174, RZ, 0x4, P5 ;  /* 0x00000004ffae7807 */ /* 0x000fe40002800000 */
[----:B------:R-:W-:-:S02]  /*5910*/  ISETP.GE.AND P5, PT, R225, UR4, PT ;  /* 0x00000004e1007c0c */ /* 0x000fc4000bfa6270 */
[----:B------:R-:W-:Y:S02]  /*5920*/  SEL R173, R173, RZ, P3 ;  /* 0x000000ffadad7207 */ /* 0x000fe40001800000 */
[----:B------:R-:W-:Y:S02]  /*5930*/  SEL R172, RZ, 0x4, P5 ;  /* 0x00000004ffac7807 */ /* 0x000fe40002800000 */
[----:B------:R-:W-:Y:S02]  /*5940*/  ISETP.GE.AND P5, PT, R223, UR4, PT ;  /* 0x00000004df007c0c */ /* 0x000fe4000bfa6270 */
[----:B------:R-:W-:Y:S02]  /*5950*/  ISETP.NE.U32.AND P4, PT, R173, RZ, PT ;  /* 0x000000ffad00720c */ /* 0x000fe40003f85070 */
[----:B------:R-:W-:Y:S02]  /*5960*/  SEL R173, RZ, 0x4, P5 ;  /* 0x00000004ffad7807 */ /* 0x000fe40002800000 */
[----:B------:R-:W-:-:S02]  /*5970*/  ISETP.GE.AND P5, PT, R221, UR4, PT ;  /* 0x00000004dd007c0c */ /* 0x000fc4000bfa6270 */
[----:B------:R-:W-:Y:S02]  /*5980*/  SEL R174, R174, RZ, P3 ;  /* 0x000000ffaeae7207 */ /* 0x000fe40001800000 */
[----:B---3--:R-:W-:Y:S02]  /*5990*/  SEL R171, RZ, 0x4, P5 ;  /* 0x00000004ffab7807 */ /* 0x008fe40002800000 */
[----:B------:R-:W-:Y:S02]  /*59a0*/  ISETP.GE.AND P5, PT, R219, UR4, PT ;  /* 0x00000004db007c0c */ /* 0x000fe4000bfa6270 */
[----:B------:R-:W-:Y:S02]  /*59b0*/  SEL R172, R172, RZ, P3 ;  /* 0x000000ffacac7207 */ /* 0x000fe40001800000 */
[----:B------:R-:W-:Y:S02]  /*59c0*/  SEL R170, RZ, 0x4, P5 ;  /* 0x00000004ffaa7807 */ /* 0x000fe40002800000 */
[----:B------:R-:W-:-:S02]  /*59d0*/  ISETP.GE.AND P5, PT, R217, UR4, PT ;  /* 0x00000004d9007c0c */ /* 0x000fc4000bfa6270 */
[----:B------:R-:W-:Y:S02]  /*59e0*/  ISETP.NE.U32.AND P2, PT, R174, RZ, PT ;  /* 0x000000ffae00720c */ /* 0x000fe40003f45070 */
[----:B-1----:R-:W-:Y:S02]  /*59f0*/  SEL R163, RZ, 0x4, P5 ;  /* 0x00000004ffa37807 */ /* 0x002fe40002800000 */
[----:B------:R-:W-:Y:S02]  /*5a00*/  ISETP.GE.AND P5, PT, R215, UR4, PT ;  /* 0x00000004d7007c0c */ /* 0x000fe4000bfa6270 */
[----:B------:R-:W-:Y:S02]  /*5a10*/  SEL R173, R173, RZ, P3 ;  /* 0x000000ffadad7207 */ /* 0x000fe40001800000 */
[----:B------:R-:W-:Y:S02]  /*5a20*/  SEL R162, RZ, 0x4, P5 ;  /* 0x00000004ffa27807 */ /* 0x000fe40002800000 */
[----:B------:R-:W-:-:S02]  /*5a30*/  ISETP.NE.U32.AND P5, PT, R176, RZ, PT ;  /* 0x000000ffb000720c */ /* 0x000fc40003fa5070 */
[----:B------:R-:W-:Y:S01]  /*5a40*/  SEL R171, R171, RZ, P3 ;  /* 0x000000ffabab7207 */ /* 0x000fe20001800000 */
[----:B------:R-:W-:Y:S01]  /*5a50*/  CS2R R176, SRZ ;  /* 0x0000000000b07805 */ /* 0x000fe2000001ff00 */
[----:B------:R-:W-:Y:S02]  /*5a60*/  SEL R170, R170, RZ, P3 ;  /* 0x000000ffaaaa7207 */ /* 0x000fe40001800000 */
[----:B------:R-:W-:Y:S02]  /*5a70*/  SEL R163, R163, RZ, P3 ;  /* 0x000000ffa3a37207 */ /* 0x000fe40001800000 */
[----:B------:R-:W-:-:S05]  /*5a80*/  SEL R162, R162, RZ, P3 ;  /* 0x000000ffa2a27207 */ /* 0x000fca0001800000 */
[----:B------:R1:W-:Y:S01]  /*5a90*/  LDGSTS.E [R213+0x13000], [R158.64], P5 ;  /* 0x130000009ed57fae */ /* 0x0003e2000a921846 */
[----:B------:R-:W-:-:S03]  /*5aa0*/  ISETP.NE.U32.AND P5, PT, R172, RZ, PT ;  /* 0x000000ffac00720c */ /* 0x000fc60003fa5070 */
[----:B------:R2:W-:Y:S01]  /*5ab0*/  LDGSTS.E [R213+0x13400], [R166.64], P1 ;  /* 0x13400000a6d57fae */ /* 0x0005e20008921846 */
[----:B------:R-:W-:-:S03]  /*5ac0*/  ISETP.NE.U32.AND P1, PT, R173, RZ, PT ;  /* 0x000000ffad00720c */ /* 0x000fc60003f25070 */
[----:B------:R3:W-:Y:S01]  /*5ad0*/  LDGSTS.E [R213+0x13800], [R168.64], P6 ;  /* 0x13800000a8d57fae */ /* 0x0007e2000b121846 */
[----:B------:R-:W-:-:S03]  /*5ae0*/  ISETP.NE.U32.AND P6, PT, R171, RZ, PT ;  /* 0x000000ffab00720c */ /* 0x000fc60003fc5070 */
[----:B------:R2:W-:Y:S01]  /*5af0*/  LDGSTS.E [R213+0x13c00], [R164.64], P0 ;  /* 0x13c00000a4d57fae */ /* 0x0005e20008121846 */
[----:B------:R-:W-:Y:S01]  /*5b00*/  ISETP.NE.U32.AND P0, PT, R170, RZ, PT ;  /* 0x000000ffaa00720c */ /* 0x000fe20003f05070 */
[----:B-1----:R-:W-:Y:S01]  /*5b10*/  CS2R R158, SRZ ;  /* 0x00000000009e7805 */ /* 0x002fe2000001ff00 */
[----:B------:R-:W-:Y:S01]  /*5b20*/  CS2R R170, SRZ ;  /* 0x0000000000aa7805 */ /* 0x000fe2000001ff00 */
[----:B------:R1:W-:Y:S01]  /*5b30*/  LDGSTS.E [R183+0x12200], [R160.64], P4 ;  /* 0x12200000a0b77fae */ /* 0x0003e2000a121846 */
[----:B------:R-:W-:-:S03]  /*5b40*/  ISETP.NE.U32.AND P4, PT, R163, RZ, PT ;  /* 0x000000ffa300720c */ /* 0x000fc60003f85070 */
[----:B------:R2:W-:Y:S01]  /*5b50*/  LDGSTS.E [R183+0x12600], [R156.64], P2 ;  /* 0x126000009cb77fae */ /* 0x0005e20009121846 */
[----:B------:R-:W-:Y:S01]  /*5b60*/  ISETP.NE.U32.AND P2, PT, R162, RZ, PT ;  /* 0x000000ffa200720c */ /* 0x000fe20003f45070 */
[----:B---3--:R-:W-:Y:S01]  /*5b70*/  CS2R R168, SRZ ;  /* 0x0000000000a87805 */ /* 0x008fe2000001ff00 */
[----:B------:R-:W-:Y:S01]  /*5b80*/  CS2R R162, SRZ ;  /* 0x0000000000a27805 */ /* 0x000fe2000001ff00 */
[----:B------:R3:W-:Y:S01]  /*5b90*/  LDGSTS.E [R183+0x12a00], [R154.64], P5 ;  /* 0x12a000009ab77fae */ /* 0x0007e2000a921846 */
[----:B------:R-:W-:-:S03]  /*5ba0*/  ISETP.GE.AND P5, PT, R211, UR4, PT ;  /* 0x00000004d3007c0c */ /* 0x000fc6000bfa6270 */
[----:B------:R4:W-:Y:S01]  /*5bb0*/  LDGSTS.E [R183+0x12e00], [R152.64], P1 ;  /* 0x12e0000098b77fae */ /* 0x0009e20008921846 */
[----:B-1----:R-:W-:Y:S01]  /*5bc0*/  CS2R R160, SRZ ;  /* 0x0000000000a07805 */ /* 0x002fe2000001ff00 */
[C---:B--2---:R-:W-:Y:S02]  /*5bd0*/  IMAD.SHL.U32 R156, R205.reuse, 0x400, RZ ;  /* 0x00000400cd9c7824 */ /* 0x044fe400078e00ff */
[----:B------:R1:W-:Y:S01]  /*5be0*/  LDGSTS.E [R183+0x13200], [R148.64], P6 ;  /* 0x1320000094b77fae */ /* 0x0003e2000b121846 */
[C---:B---3--:R-:W-:Y:S02]  /*5bf0*/  IMAD.SHL.U32 R154, R205.reuse, 0x1000, RZ ;  /* 0x00001000cd9a7824 */ /* 0x048fe400078e00ff */
[----:B------:R-:W-:Y:S01]  /*5c00*/  LOP3.LUT R156, R156, 0x6000, RZ, 0xc0, !PT ;  /* 0x000060009c9c7812 */ /* 0x000fe200078ec0ff */
[----:B------:R-:W-:Y:S01]  /*5c10*/  IMAD.SHL.U32 R155, R205, 0x20, RZ ;  /* 0x00000020cd9b7824 */ /* 0x000fe200078e00ff */
[----:B------:R1:W-:Y:S01]  /*5c20*/  LDGSTS.E [R183+0x13600], [R150.64], P0 ;  /* 0x1360000096b77fae */ /* 0x0003e20008121846 */
[----:B------:R-:W-:-:S02]  /*5c30*/  ISETP.GE.AND P0, PT, R209, 0x20, PT ;  /* 0x00000020d100780c */ /* 0x000fc40003f06270 */
[----:B------:R-:W-:Y:S01]  /*5c40*/  LOP3.LUT R154, R154, 0x6000, RZ, 0xc0, !PT ;  /* 0x000060009a9a7812 */ /* 0x000fe200078ec0ff */
[----:B------:R-:W-:Y:S01]  /*5c50*/  IMAD R156, R201, 0x40, R156 ;  /* 0x00000040c99c7824 */ /* 0x000fe200078e029c */
[----:B------:R-:W-:Y:S01]  /*5c60*/  LOP3.LUT R155, R155, 0x60, RZ, 0xc0, !PT ;  /* 0x000000609b9b7812 */ /* 0x000fe200078ec0ff */
[----:B------:R-:W-:Y:S01]  /*5c70*/  IMAD.MOV.U32 R201, RZ, RZ, c[0x0][0x18c] ;  /* 0x00006300ffc97624 */ /* 0x000fe200078e00ff */
[----:B------:R1:W-:Y:S01]  /*5c80*/  LDGSTS.E [R183+0x13a00], [R146.64], P4 ;  /* 0x13a0000092b77fae */ /* 0x0003e2000a121846 */
[----:B------:R-:W-:Y:S02]  /*5c90*/  IMAD R154, R181, 0x10, R154 ;  /* 0x00000010b59a7824 */ /* 0x000fe400078e029a */
[----:B------:R-:W-:Y:S01]  /*5ca0*/  IMAD.SHL.U32 R201, R201, 0x20, RZ ;  /* 0x00000020c9c97824 */ /* 0x000fe200078e00ff */
[----:B------:R1:W-:Y:S01]  /*5cb0*/  LDGSTS.E [R183+0x13e00], [R144.64], P2 ;  /* 0x13e0000090b77fae */ /* 0x0003e20009121846 */
[----:B------:R-:W-:Y:S02]  /*5cc0*/  CS2R R180, SRZ ;  /* 0x0000000000b47805 */ /* 0x000fe4000001ff00 */
[C---:B------:R-:W-:Y:S01]  /*5cd0*/  IMAD.WIDE R16, R201.reuse, 0x4, R16 ;  /* 0x00000004c9107825 */ /* 0x040fe200078e0210 */
[----:B------:R2:W-:Y:S03]  /*5ce0*/  STL [R1+0x16c], R154 ;  /* 0x00016c9a01007387 */ /* 0x0005e60000100800 */
[C---:B------:R-:W-:Y:S01]  /*5cf0*/  IMAD.WIDE R20, R201.reuse, 0x4, R20 ;  /* 0x00000004c9147825 */ /* 0x040fe200078e0214 */
[----:B------:R-:W0:Y:S03]  /*5d00*/  LDGDEPBAR ;  /* 0x00000000000079af */ /* 0x000e260000000000 */
[----:B------:R-:W-:-:S04]  /*5d10*/  IMAD.WIDE R24, R201, 0x4, R24 ;  /* 0x00000004c9187825 */ /* 0x000fc800078e0218 */
[----:B--2---:R-:W-:Y:S02]  /*5d20*/  IMAD.SHL.U32 R154, R205, 0x4, RZ ;  /* 0x00000004cd9a7824 */ /* 0x004fe400078e00ff */
[----:B----4-:R-:W-:-:S03]  /*5d30*/  IMAD.WIDE R28, R201, 0x4, R28 ;  /* 0x00000004c91c7825 */ /* 0x010fc600078e021c */
[----:B------:R-:W-:Y:S01]  /*5d40*/  LOP3.LUT R155, R155, 0x70, R154, 0x78, !PT ;  /* 0x000000709b9b7812 */ /* 0x000fe200078e789a */
[----:B-----5:R-:W-:Y:S01]  /*5d50*/  IMAD.WIDE R32, R201, 0x4, R32 ;  /* 0x00000004c9207825 */ /* 0x020fe200078e0220 */
[----:B------:R-:W-:-:S03]  /*5d60*/  SEL R154, RZ, 0x4, P5 ;  /* 0x00000004ff9a7807 */ /* 0x000fc60002800000 */
[----:B------:R-:W-:Y:S01]  /*5d70*/  IMAD.WIDE R36, R201, 0x4, R36 ;  /* 0x00000004c9247825 */ /* 0x000fe200078e0224 */
[----:B------:R-:W-:-:S03]  /*5d80*/  SEL R154, R154, RZ, P3 ;  /* 0x000000ff9a9a7207 */ /* 0x000fc60001800000 */
[----:B------:R-:W-:Y:S01]  /*5d90*/  IMAD.WIDE R40, R201, 0x4, R40 ;  /* 0x00000004c9287825 */ /* 0x000fe200078e0228 */
[----:B------:R-:W-:-:S03]  /*5da0*/  ISETP.NE.U32.AND P3, PT, R154, RZ, PT ;  /* 0x000000ff9a00720c */ /* 0x000fc60003f65070 */
[----:B------:R-:W-:-:S04]  /*5db0*/  IMAD.WIDE R44, R201, 0x4, R44 ;  /* 0x00000004c92c7825 */ /* 0x000fc800078e022c */
[----:B------:R-:W-:-:S04]  /*5dc0*/  IMAD.WIDE R48, R201, 0x4, R48 ;  /* 0x00000004c9307825 */ /* 0x000fc800078e0230 */
[C---:B------:R-:W-:Y:S02]  /*5dd0*/  IMAD.WIDE R52, R201.reuse, 0x4, R52 ;  /* 0x00000004c9347825 */ /* 0x040fe400078e0234 */
[----:B------:R2:W-:Y:S02]  /*5de0*/  LDGSTS.E [R202+0x8000], [R16.64], P3 ;  /* 0x0800000010ca7fae */ /* 0x0005e40009921846 */
[C---:B------:R-:W-:Y:S02]  /*5df0*/  IMAD.WIDE R56, R201.reuse, 0x4, R56 ;  /* 0x00000004c9387825 */ /* 0x040fe400078e0238 */
[----:B------:R3:W-:Y:S02]  /*5e00*/  LDGSTS.E [R202+0x8400], [R20.64], P3 ;  /* 0x0840000014ca7fae */ /* 0x0007e40009921846 */
[C---:B------:R-:W-:Y:S02]  /*5e10*/  IMAD.WIDE R60, R201.reuse, 0x4, R60 ;  /* 0x00000004c93c7825 */ /* 0x040fe400078e023c */
[----:B------:R4:W-:Y:S02]  /*5e20*/  LDGSTS.E [R202+0x8800], [R24.64], P3 ;  /* 0x0880000018ca7fae */ /* 0x0009e40009921846 */
[----:B------:R-:W-:-:S02]  /*5e30*/  IMAD.WIDE R64, R201, 0x4, R64 ;  /* 0x00000004c9407825 */ /* 0x000fc400078e0240 */
[----:B------:R5:W-:Y:S02]  /*5e40*/  LDGSTS.E [R202+0x8c00], [R28.64], P3 ;  /* 0x08c000001cca7fae */ /* 0x000be40009921846 */
[C---:B------:R-:W-:Y:S02]  /*5e50*/  IMAD.WIDE R68, R201.reuse, 0x4, R68 ;  /* 0x00000004c9447825 */ /* 0x040fe400078e0244 */
[----:B------:R1:W-:Y:S01]  /*5e60*/  LDGSTS.E [R202+0x9000], [R32.64], P3 ;  /* 0x0900000020ca7fae */ /* 0x0003e20009921846 */
[----:B---3--:R-:W-:Y:S01]  /*5e70*/  CS2R R20, SRZ ;  /* 0x0000000000147805 */ /* 0x008fe2000001ff00 */
[C---:B------:R-:W-:Y:S02]  /*5e80*/  IMAD.WIDE R72, R201.reuse, 0x4, R72 ;  /* 0x00000004c9487825 */ /* 0x040fe400078e0248 */
[----:B------:R3:W-:Y:S01]  /*5e90*/  LDGSTS.E [R202+0x9400], [R36.64], P3 ;  /* 0x0940000024ca7fae */ /* 0x0007e20009921846 */
[----:B----4-:R-:W-:Y:S01]  /*5ea0*/  CS2R R24, SRZ ;  /* 0x0000000000187805 */ /* 0x010fe2000001ff00 */
[----:B------:R-:W-:-:S02]  /*5eb0*/  IMAD.WIDE R76, R201, 0x4, R76 ;  /* 0x00000004c94c7825 */ /* 0x000fc400078e024c */
[----:B------:R4:W-:Y:S01]  /*5ec0*/  LDGSTS.E [R202+0x9800], [R40.64], P3 ;  /* 0x0980000028ca7fae */ /* 0x0009e20009921846 */
[----:B-----5:R-:W-:Y:S01]  /*5ed0*/  CS2R R28, SRZ ;  /* 0x00000000001c7805 */ /* 0x020fe2000001ff00 */
[C---:B------:R-:W-:Y:S02]  /*5ee0*/  IMAD.WIDE R80, R201.reuse, 0x4, R80 ;  /* 0x00000004c9507825 */ /* 0x040fe400078e0250 */
[----:B------:R5:W-:Y:S01]  /*5ef0*/  LDGSTS.E [R202+0x9c00], [R44.64], P3 ;  /* 0x09c000002cca7fae */ /* 0x000be20009921846 */
[----:B-1----:R-:W-:Y:S01]  /*5f00*/  CS2R R32, SRZ ;  /* 0x0000000000207805 */ /* 0x002fe2000001ff00 */
[C---:B------:R-:W-:Y:S02]  /*5f10*/  IMAD.WIDE R84, R201.reuse, 0x4, R84 ;  /* 0x00000004c9547825 */ /* 0x040fe400078e0254 */
[----:B------:R2:W-:Y:S01]  /*5f20*/  LDGSTS.E [R202+0xa000], [R48.64], P3 ;  /* 0x0a00000030ca7fae */ /* 0x0005e20009921846 */
[----:B---3--:R-:W-:Y:S01]  /*5f30*/  CS2R R36, SRZ ;  /* 0x0000000000247805 */ /* 0x008fe2000001ff00 */
[----:B------:R-:W-:-:S02]  /*5f40*/  IMAD.WIDE R88, R201, 0x4, R88 ;  /* 0x00000004c9587825 */ /* 0x000fc400078e0258 */
[----:B------:R1:W-:Y:S01]  /*5f50*/  LDGSTS.E [R202+0xa400], [R52.64], P3 ;  /* 0x0a40000034ca7fae */ /* 0x0003e20009921846 */
[----:B----4-:R-:W-:Y:S01]  /*5f60*/  CS2R R40, SRZ ;  /* 0x0000000000287805 */ /* 0x010fe2000001ff00 */
[C---:B------:R-:W-:Y:S02]  /*5f70*/  IMAD.WIDE R92, R201.reuse, 0x4, R92 ;  /* 0x00000004c95c7825 */ /* 0x040fe400078e025c */
[----:B------:R3:W-:Y:S01]  /*5f80*/  LDGSTS.E [R202+0xa800], [R56.64], P3 ;  /* 0x0a80000038ca7fae */ /* 0x0007e20009921846 */
[----:B-----5:R-:W-:Y:S01]  /*5f90*/  CS2R R44, SRZ ;  /* 0x00000000002c7805 */ /* 0x020fe2000001ff00 */
[C---:B------:R-:W-:Y:S02]  /*5fa0*/  IMAD.WIDE R96, R201.reuse, 0x4, R96 ;  /* 0x00000004c9607825 */ /* 0x040fe400078e0260 */
[----:B------:R2:W-:Y:S02]  /*5fb0*/  LDGSTS.E [R202+0xac00], [R60.64], P3 ;  /* 0x0ac000003cca7fae */ /* 0x0005e40009921846 */
[----:B------:R-:W-:-:S02]  /*5fc0*/  IMAD.WIDE R100, R201, 0x4, R100 ;  /* 0x00000004c9647825 */ /* 0x000fc400078e0264 */
[----:B------:R4:W-:Y:S01]  /*5fd0*/  LDGSTS.E [R202+0xb000], [R64.64], P3 ;  /* 0x0b00000040ca7fae */ /* 0x0009e20009921846 */
[----:B-1----:R-:W-:Y:S01]  /*5fe0*/  CS2R R52, SRZ ;  /* 0x0000000000347805 */ /* 0x002fe2000001ff00 */
[C---:B------:R-:W-:Y:S02]  /*5ff0*/  IMAD.WIDE R104, R201.reuse, 0x4, R104 ;  /* 0x00000004c9687825 */ /* 0x040fe400078e0268 */
[----:B------:R1:W-:Y:S01]  /*6000*/  LDGSTS.E [R202+0xb400], [R68.64], P3 ;  /* 0x0b40000044ca7fae */ /* 0x0003e20009921846 */
[----:B---3--:R-:W-:Y:S01]  /*6010*/  CS2R R56, SRZ ;  /* 0x0000000000387805 */ /* 0x008fe2000001ff00 */
[C---:B------:R-:W-:Y:S02]  /*6020*/  IMAD.WIDE R108, R201.reuse, 0x4, R108 ;  /* 0x00000004c96c7825 */ /* 0x040fe400078e026c */
[----:B------:R3:W-:Y:S02]  /*6030*/  LDGSTS.E [R202+0xb800], [R72.64], P3 ;  /* 0x0b80000048ca7fae */ /* 0x0007e40009921846 */
[----:B------:R-:W-:-:S02]  /*6040*/  IMAD.WIDE R112, R201, 0x4, R112 ;  /* 0x00000004c9707825 */ /* 0x000fc400078e0270 */
[----:B------:R5:W-:Y:S01]  /*6050*/  LDGSTS.E [R202+0xbc00], [R76.64], P3 ;  /* 0x0bc000004cca7fae */ /* 0x000be20009921846 */
[----:B----4-:R-:W-:Y:S01]  /*6060*/  CS2R R64, SRZ ;  /* 0x0000000000407805 */ /* 0x010fe2000001ff00 */
        /* <DEDUP_REMOVED lines=8> */
[----:B-----5:R-:W-:Y:S01]  /*60f0*/  CS2R R76, SRZ ;  /* 0x00000000004c7805 */ /* 0x020fe2000001ff00 */
[C---:B------:R-:W-:Y:S02]  /*6100*/  IMAD.WIDE R128, R201.reuse, 0x4, R128 ;  /* 0x00000004c9807825 */ /* 0x040fe400078e0280 */
[----:B------:R5:W-:Y:S01]  /*6110*/  LDGSTS.E [R202+0xcc00], [R92.64], P3 ;  /* 0x0cc000005cca7fae */ /* 0x000be20009921846 */
[----:B----4-:R-:W-:Y:S01]  /*6120*/  CS2R R80, SRZ ;  /* 0x0000000000507805 */ /* 0x010fe2000001ff00 */
[C---:B------:R-:W-:Y:S02]  /*6130*/  IMAD.WIDE R132, R201.reuse, 0x4, R132 ;  /* 0x00000004c9847825 */ /* 0x040fe400078e0284 */
[----:B------:R4:W-:Y:S01]  /*6140*/  LDGSTS.E [R202+0xd000], [R96.64], P3 ;  /* 0x0d00000060ca7fae */ /* 0x0009e20009921846 */
[----:B-1----:R-:W-:Y:S01]  /*6150*/  CS2R R84, SRZ ;  /* 0x0000000000547805 */ /* 0x002fe2000001ff00 */
[----:B------:R-:W-:-:S02]  /*6160*/  IMAD.WIDE R136, R201, 0x4, R136 ;  /* 0x00000004c9887825 */ /* 0x000fc400078e0288 */
[----:B------:R1:W-:Y:S01]  /*6170*/  LDGSTS.E [R202+0xd400], [R100.64], P3 ;  /* 0x0d40000064ca7fae */ /* 0x0003e20009921846 */
[----:B---3--:R-:W-:Y:S01]  /*6180*/  CS2R R88, SRZ ;  /* 0x0000000000587805 */ /* 0x008fe2000001ff00 */
[C---:B------:R-:W-:Y:S02]  /*6190*/  IMAD.WIDE R140, R201.reuse, 0x4, R140 ;  /* 0x00000004c98c7825 */ /* 0x040fe400078e028c */
[----:B------:R3:W-:Y:S01]  /*61a0*/  LDGSTS.E [R202+0xd800], [R104.64], P3 ;  /* 0x0d80000068ca7fae */ /* 0x0007e20009921846 */
[----:B-----5:R-:W-:Y:S01]  /*61b0*/  CS2R R92, SRZ ;  /* 0x00000000005c7805 */ /* 0x020fe2000001ff00 */
[C---:B------:R-:W-:Y:S02]  /*61c0*/  IMAD.WIDE R18, R201.reuse, 0x4, R18 ;  /* 0x00000004c9127825 */ /* 0x040fe400078e0212 */
[----:B------:R5:W-:Y:S01]  /*61d0*/  LDGSTS.E [R202+0xdc00], [R108.64], P3 ;  /* 0x0dc000006cca7fae */ /* 0x000be20009921846 */
[----:B----4-:R-:W-:Y:S01]  /*61e0*/  CS2R R96, SRZ ;  /* 0x0000000000607805 */ /* 0x010fe2000001ff00 */
[----:B------:R-:W-:-:S02]  /*61f0*/  IMAD.WIDE R22, R201, 0x4, R22 ;  /* 0x00000004c9167825 */ /* 0x000fc400078e0216 */
[----:B------:R4:W-:Y:S01]  /*6200*/  LDGSTS.E [R202+0xe000], [R112.64], P3 ;  /* 0x0e00000070ca7fae */ /* 0x0009e20009921846 */
[----:B-1----:R-:W-:Y:S01]  /*6210*/  CS2R R100, SRZ ;  /* 0x0000000000647805 */ /* 0x002fe2000001ff00 */
[C---:B------:R-:W-:Y:S02]  /*6220*/  IMAD.WIDE R26, R201.reuse, 0x4, R26 ;  /* 0x00000004c91a7825 */ /* 0x040fe400078e021a */
[----:B------:R1:W-:Y:S01]  /*6230*/  LDGSTS.E [R202+0xe400], [R116.64], P3 ;  /* 0x0e40000074ca7fae */ /* 0x0003e20009921846 */
[----:B---3--:R-:W-:Y:S01]  /*6240*/  CS2R R104, SRZ ;  /* 0x0000000000687805 */ /* 0x008fe2000001ff00 */
[C---:B------:R-:W-:Y:S02]  /*6250*/  IMAD.WIDE R30, R201.reuse, 0x4, R30 ;  /* 0x00000004c91e7825 */ /* 0x040fe400078e021e */
[----:B------:R3:W-:Y:S01]  /*6260*/  LDGSTS.E [R202+0xe800], [R120.64], P3 ;  /* 0x0e80000078ca7fae */ /* 0x0007e20009921846 */
[----:B-----5:R-:W-:Y:S01]  /*6270*/  CS2R R108, SRZ ;  /* 0x00000000006c7805 */ /* 0x020fe2000001ff00 */
        /* <DEDUP_REMOVED lines=19> */
[----:B------:R1:W-:Y:S02]  /*63b0*/  LDGSTS.E [R182+0x8600], [R22.64], P3 ;  /* 0x0860000016b67fae */ /* 0x0003e40009921846 */
[C---:B------:R-:W-:Y:S02]  /*63c0*/  IMAD.WIDE R62, R201.reuse, 0x4, R62 ;  /* 0x00000004c93e7825 */ /* 0x040fe400078e023e */
[----:B------:R4:W-:Y:S02]  /*63d0*/  LDGSTS.E [R182+0x8a00], [R26.64], P3 ;  /* 0x08a000001ab67fae */ /* 0x0009e40009921846 */
[C---:B------:R-:W-:Y:S02]  /*63e0*/  IMAD.WIDE R66, R201.reuse, 0x4, R66 ;  /* 0x00000004c9427825 */ /* 0x040fe400078e0242 */
[----:B------:R5:W-:Y:S02]  /*63f0*/  LDGSTS.E [R182+0x8e00], [R30.64], P3 ;  /* 0x08e000001eb67fae */ /* 0x000be40009921846 */
[----:B------:R-:W-:-:S02]  /*6400*/  IMAD.WIDE R70, R201, 0x4, R70 ;  /* 0x00000004c9467825 */ /* 0x000fc400078e0246 */
[----:B------:R2:W-:Y:S01]  /*6410*/  LDGSTS.E [R182+0x9200], [R34.64], P3 ;  /* 0x0920000022b67fae */ /* 0x0005e20009921846 */
[----:B-1----:R-:W-:Y:S01]  /*6420*/  CS2R R22, SRZ ;  /* 0x0000000000167805 */ /* 0x002fe2000001ff00 */
[----:B------:R-:W-:Y:S02]  /*6430*/  IMAD.WIDE R74, R201, 0x4, R74 ;  /* 0x00000004c94a7825 */ /* 0x000fe400078e024a */
[----:B------:R1:W-:Y:S01]  /*6440*/  LDGSTS.E [R182+0x9600], [R38.64], P3 ;  /* 0x0960000026b67fae */ /* 0x0003e20009921846 */
[----:B----4-:R-:W-:Y:S01]  /*6450*/  CS2R R26, SRZ ;  /* 0x00000000001a7805 */ /* 0x010fe2000001ff00 */
[----:B------:R-:W-:Y:S02]  /*6460*/  IMAD.IADD R155, R155, 0x1, R156 ;  /* 0x000000019b9b7824 */ /* 0x000fe400078e029c */
[----:B------:R4:W-:Y:S01]  /*6470*/  LDGSTS.E [R182+0x9a00], [R42.64], P3 ;  /* 0x09a000002ab67fae */ /* 0x0009e20009921846 */
[C---:B------:R-:W-:Y:S01]  /*6480*/  IMAD.WIDE R78, R201.reuse, 0x4, R78 ;  /* 0x00000004c94e7825 */ /* 0x040fe200078e024e */
[----:B------:R-:W-:Y:S01]  /*6490*/  CS2R R156, SRZ ;  /* 0x00000000009c7805 */ /* 0x000fe2000001ff00 */
[----:B-----5:R-:W-:Y:S01]  /*64a0*/  CS2R R30, SRZ ;  /* 0x00000000001e7805 */ /* 0x020fe2000001ff00 */
[----:B------:R5:W-:Y:S01]  /*64b0*/  LDGSTS.E [R182+0x9e00], [R46.64], P3 ;  /* 0x09e000002eb67fae */ /* 0x000be20009921846 */
[----:B------:R-:W-:Y:S01]  /*64c0*/  IMAD.WIDE R82, R201, 0x4, R82 ;  /* 0x00000004c9527825 */ /* 0x000fe200078e0252 */
[----:B--2---:R-:W-:-:S02]  /*64d0*/  CS2R R34, SRZ ;  /* 0x0000000000227805 */ /* 0x004fc4000001ff00 */
[----:B------:R3:W-:Y:S01]  /*64e0*/  LDGSTS.E [R182+0xa200], [R50.64], P3 ;  /* 0x0a20000032b67fae */ /* 0x0007e20009921846 */
[C---:B------:R-:W-:Y:S01]  /*64f0*/  IMAD.WIDE R86, R201.reuse, 0x4, R86 ;  /* 0x00000004c9567825 */ /* 0x040fe200078e0256 */
[----:B-1----:R-:W-:Y:S02]  /*6500*/  CS2R R38, SRZ ;  /* 0x0000000000267805 */ /* 0x002fe4000001ff00 */
[----:B------:R1:W-:Y:S01]  /*6510*/  LDGSTS.E [R182+0xa600], [R54.64], P3 ;  /* 0x0a60000036b67fae */ /* 0x0003e20009921846 */
[C---:B------:R-:W-:Y:S01]  /*6520*/  IMAD.WIDE R90, R201.reuse, 0x4, R90 ;  /* 0x00000004c95a7825 */ /* 0x040fe200078e025a */
[----:B----4-:R-:W-:Y:S02]  /*6530*/  CS2R R42, SRZ ;  /* 0x00000000002a7805 */ /* 0x010fe4000001ff00 */
[----:B------:R2:W-:Y:S01]  /*6540*/  LDGSTS.E [R182+0xaa00], [R58.64], P3 ;  /* 0x0aa000003ab67fae */ /* 0x0005e20009921846 */
[----:B------:R-:W-:Y:S01]  /*6550*/  IMAD.WIDE R94, R201, 0x4, R94 ;  /* 0x00000004c95e7825 */ /* 0x000fe200078e025e */
[----:B-----5:R-:W-:-:S02]  /*6560*/  CS2R R46, SRZ ;  /* 0x00000000002e7805 */ /* 0x020fc4000001ff00 */
[----:B------:R3:W-:Y:S01]  /*6570*/  LDGSTS.E [R182+0xae00], [R62.64], P3 ;  /* 0x0ae000003eb67fae */ /* 0x0007e20009921846 */
[----:B------:R-:W-:-:S03]  /*6580*/  IMAD.WIDE R98, R201, 0x4, R98 ;  /* 0x00000004c9627825 */ /* 0x000fc600078e0262 */
[----:B------:R4:W-:Y:S01]  /*6590*/  LDGSTS.E [R182+0xb200], [R66.64], P3 ;  /* 0x0b20000042b67fae */ /* 0x0009e20009921846 */
[C---:B------:R-:W-:Y:S01]  /*65a0*/  IMAD.WIDE R102, R201.reuse, 0x4, R102 ;  /* 0x00000004c9667825 */ /* 0x040fe200078e0266 */
[----:B-1----:R-:W-:Y:S02]  /*65b0*/  CS2R R54, SRZ ;  /* 0x0000000000367805 */ /* 0x002fe4000001ff00 */
[----:B------:R1:W-:Y:S01]  /*65c0*/  LDGSTS.E [R182+0xb600], [R70.64], P3 ;  /* 0x0b60000046b67fae */ /* 0x0003e20009921846 */
[C---:B------:R-:W-:Y:S01]  /*65d0*/  IMAD.WIDE R106, R201.reuse, 0x4, R106 ;  /* 0x00000004c96a7825 */ /* 0x040fe200078e026a */
[----:B--2---:R-:W-:Y:S02]  /*65e0*/  CS2R R58, SRZ ;  /* 0x00000000003a7805 */ /* 0x004fe4000001ff00 */
[----:B------:R2:W-:Y:S01]  /*65f0*/  LDGSTS.E [R182+0xba00], [R74.64], P3 ;  /* 0x0ba000004ab67fae */ /* 0x0005e20009921846 */
[----:B------:R-:W-:-:S03]  /*6600*/  IMAD.WIDE R110, R201, 0x4, R110 ;  /* 0x00000004c96e7825 */ /* 0x000fc600078e026e */
[----:B------:R2:W-:Y:S01]  /*6610*/  STL [R1+0x140], R155 ;  /* 0x0001409b01007387 */ /* 0x0005e20000100800 */
[C---:B------:R-:W-:Y:S01]  /*6620*/  IMAD.WIDE R114, R201.reuse, 0x4, R114 ;  /* 0x00000004c9727825 */ /* 0x040fe200078e0272 */
[----:B----4-:R-:W-:Y:S02]  /*6630*/  CS2R R66, SRZ ;  /* 0x0000000000427805 */ /* 0x010fe4000001ff00 */
[----:B------:R4:W-:Y:S01]  /*6640*/  LDGSTS.E [R182+0xbe00], [R78.64], P3 ;  /* 0x0be000004eb67fae */ /* 0x0009e20009921846 */
[C---:B------:R-:W-:Y:S01]  /*6650*/  IMAD.WIDE R118, R201.reuse, 0x4, R118 ;  /* 0x00000004c9767825 */ /* 0x040fe200078e0276 */
[----:B-1----:R-:W-:Y:S02]  /*6660*/  CS2R R70, SRZ ;  /* 0x0000000000467805 */ /* 0x002fe4000001ff00 */
[----:B------:R1:W-:Y:S01]  /*6670*/  LDGSTS.E [R182+0xc200], [R82.64], P3 ;  /* 0x0c20000052b67fae */ /* 0x0003e20009921846 */
[----:B------:R-:W-:Y:S01]  /*6680*/  IMAD.WIDE R122, R201, 0x4, R122 ;  /* 0x00000004c97a7825 */ /* 0x000fe200078e027a */
[----:B--2---:R-:W-:-:S02]  /*6690*/  CS2R R74, SRZ ;  /* 0x00000000004a7805 */ /* 0x004fc4000001ff00 */
[----:B------:R2:W-:Y:S01]  /*66a0*/  LDGSTS.E [R182+0xc600], [R86.64], P3 ;  /* 0x0c60000056b67fae */ /* 0x0005e20009921846 */
[----:B------:R-:W-:-:S03]  /*66b0*/  IMAD.WIDE R126, R201, 0x4, R126 ;  /* 0x00000004c97e7825 */ /* 0x000fc600078e027e */
[----:B------:R5:W-:Y:S01]  /*66c0*/  LDGSTS.E [R182+0xca00], [R90.64], P3 ;  /* 0x0ca000005ab67fae */ /* 0x000be20009921846 */
        /* <DEDUP_REMOVED lines=9> */
[----:B------:R-:W-:Y:S01]  /*6760*/  IMAD.WIDE R142, R201, 0x4, R142 ;  /* 0x00000004c98e7825 */ /* 0x000fe200078e028e */
[----:B-----5:R-:W-:Y:S02]  /*6770*/  CS2R R90, SRZ ;  /* 0x00000000005a7805 */ /* 0x020fe4000001ff00 */
[----:B------:R5:W-:Y:S01]  /*6780*/  LDGSTS.E [R182+0xda00], [R106.64], P3 ;  /* 0x0da000006ab67fae */ /* 0x000be20009921846 */
[----:B----4-:R-:W-:-:S03]  /*6790*/  CS2R R94, SRZ ;  /* 0x00000000005e7805 */ /* 0x010fc6000001ff00 */
[----:B------:R4:W-:Y:S01]  /*67a0*/  LDGSTS.E [R182+0xde00], [R110.64], P3 ;  /* 0x0de000006eb67fae */ /* 0x0009e20009921846 */
[----:B-1----:R-:W-:-:S03]  /*67b0*/  CS2R R98, SRZ ;  /* 0x0000000000627805 */ /* 0x002fc6000001ff00 */
[----:B------:R1:W-:Y:S01]  /*67c0*/  LDGSTS.E [R182+0xe200], [R114.64], P3 ;  /* 0x0e20000072b67fae */ /* 0x0003e20009921846 */
[----:B--2---:R-:W-:-:S03]  /*67d0*/  CS2R R102, SRZ ;  /* 0x0000000000667805 */ /* 0x004fc6000001ff00 */
[----:B------:R2:W-:Y:S01]  /*67e0*/  LDGSTS.E [R182+0xe600], [R118.64], P3 ;  /* 0x0e60000076b67fae */ /* 0x0005e20009921846 */
[----:B-----5:R-:W-:-:S03]  /*67f0*/  CS2R R106, SRZ ;  /* 0x00000000006a7805 */ /* 0x020fc6000001ff00 */
        /* <DEDUP_REMOVED lines=12> */
[----:B------:R-:W0:Y:S01]  /*68c0*/  LDGDEPBAR ;  /* 0x00000000000079af */ /* 0x000e220000000000 */
[----:B--2---:R-:W-:Y:S01]  /*68d0*/  CS2R R134, SRZ ;  /* 0x0000000000867805 */ /* 0x004fe2000001ff00 */
[----:B---3--:R-:W-:Y:S01]  /*68e0*/  CS2R R182, SRZ ;  /* 0x0000000000b67805 */ /* 0x008fe2000001ff00 */
[----:B------:R-:W-:Y:S05]  /*68f0*/  @!P0 BRA `(.L_x_0) ;  /* 0x0000638000008947 */ /* 0x000fea0003800000 */
[----:B------:R-:W-:Y:S01]  /*6900*/  SHF.R.S32.HI R77, RZ, 0x1f, R14 ;  /* 0x0000001fff4d7819 */ /* 0x000fe2000001140e */
[----:B------:R-:W1:Y:S01]  /*6910*/  S2R R182, SR_TID.X ;  /* 0x0000000000b67919 */ /* 0x000e620000002100 */
[----:B------:R-:W-:Y:S01]  /*6920*/  SHF.R.S32.HI R16, RZ, 0x1f, R13 ;  /* 0x0000001fff107819 */ /* 0x000fe2000001140d */
[----:B------:R-:W-:Y:S01]  /*6930*/  IMAD.SHL.U32 R21, R201, 0x8, RZ ;  /* 0x00000008c9157824 */ /* 0x000fe200078e00ff */
[----:B------:R-:W-:Y:S02]  /*6940*/  SHF.R.S32.HI R17, RZ, 0x1f, R12 ;  /* 0x0000001fff117819 */ /* 0x000fe4000001140c */
[----:B------:R-:W-:Y:S02]  /*6950*/  SHF.L.U64.HI R77, R14, 0x2, R77 ;  /* 0x000000020e4d7819 */ /* 0x000fe4000001024d */
[----:B------:R-:W-:-:S02]  /*6960*/  SHF.R.S32.HI R14, RZ, 0x1f, R11 ;  /* 0x0000001fff0e7819 */ /* 0x000fc4000001140b */
[----:B------:R-:W-:Y:S02]  /*6970*/  SHF.R.S32.HI R19, RZ, 0x1f, R10 ;  /* 0x0000001fff137819 */ /* 0x000fe4000001140a */
[----:B------:R-:W-:Y:S02]  /*6980*/  SHF.L.U64.HI R16, R13, 0x2, R16 ;  /* 0x000000020d107819 */ /* 0x000fe40000010210 */
[----:B------:R-:W-:Y:S02]  /*6990*/  SHF.L.U64.HI R13, R12, 0x2, R17 ;  /* 0x000000020c0d7819 */ /* 0x000fe40000010211 */
[----:B------:R-:W-:Y:S01]  /*69a0*/  SHF.L.U64.HI R11, R11, 0x2, R14 ;  /* 0x000000020b0b7819 */ /* 0x000fe2000001020e */
[----:B------:R-:W-:Y:S01]  /*69b0*/  STL [R1+0x1ac], R16 ;  /* 0x0001ac1001007387 */ /* 0x000fe20000100800 */
[----:B------:R-:W-:Y:S02]  /*69c0*/  SHF.L.U64.HI R12, R10, 0x2, R19 ;  /* 0x000000020a0c7819 */ /* 0x000fe40000010213 */
[----:B------:R-:W-:Y:S01]  /*69d0*/  SHF.R.S32.HI R10, RZ, 0x1f, R9 ;  /* 0x0000001fff0a7819 */ /* 0x000fe20000011409 */
[----:B------:R2:W-:Y:S01]  /*69e0*/  STL [R1+0x1a8], R13 ;  /* 0x0001a80d01007387 */ /* 0x0005e20000100800 */
[----:B------:R-:W-:-:S02]  /*69f0*/  SHF.R.S32.HI R76, RZ, 0x1f, R209 ;  /* 0x0000001fff4c7819 */ /* 0x000fc400000114d1 */
[----:B------:R-:W-:Y:S01]  /*6a00*/  SHF.L.U64.HI R10, R9, 0x2, R10 ;  /* 0x00000002090a7819 */ /* 0x000fe2000001020a */
[----:B------:R3:W-:Y:S01]  /*6a10*/  STL [R1+0x1a4], R11 ;  /* 0x0001a40b01007387 */ /* 0x0007e20000100800 */
[----:B------:R-:W-:Y:S02]  /*6a20*/  LEA R205, P0, R204, R21, 0x2 ;  /* 0x00000015cccd7211 */ /* 0x000fe400078010ff */
[----:B------:R-:W-:Y:S01]  /*6a30*/  LEA.HI R76, R76, R209, RZ, 0x5 ;  /* 0x000000d14c4c7211 */ /* 0x000fe200078f28ff */
[----:B------:R4:W-:Y:S01]  /*6a40*/  STL [R1+0x1a0], R12 ;  /* 0x0001a00c01007387 */ /* 0x0009e20000100800 */
[----:B--2---:R-:W-:-:S03]  /*6a50*/  SHF.R.S32.HI R13, RZ, 0x1f, R6 ;  /* 0x0000001fff0d7819 */ /* 0x004fc60000011406 */
[----:B------:R-:W-:Y:S01]  /*6a60*/  STL [R1+0x19c], R10 ;  /* 0x00019c0a01007387 */ /* 0x000fe20000100800 */
[----:B---3--:R-:W-:Y:S02]  /*6a70*/  SHF.R.S32.HI R11, RZ, 0x1f, R8 ;  /* 0x0000001fff0b7819 */ /* 0x008fe40000011408 */
[----:B----4-:R-:W-:Y:S02]  /*6a80*/  SHF.R.S32.HI R12, RZ, 0x1f, R7 ;  /* 0x0000001fff0c7819 */ /* 0x010fe40000011407 */
[----:B------:R-:W-:Y:S02]  /*6a90*/  SHF.L.U64.HI R9, R8, 0x2, R11 ;  /* 0x0000000208097819 */ /* 0x000fe4000001020b */
[----:B------:R-:W-:Y:S02]  /*6aa0*/  SHF.L.U64.HI R7, R7, 0x2, R12 ;  /* 0x0000000207077819 */ /* 0x000fe4000001020c */
[----:B------:R-:W-:Y:S01]  /*6ab0*/  SHF.L.U64.HI R8, R6, 0x2, R13 ;  /* 0x0000000206087819 */ /* 0x000fe2000001020d */
[----:B------:R2:W-:Y:S01]  /*6ac0*/  STL [R1+0x198], R9 ;  /* 0x0001980901007387 */ /* 0x0005e20000100800 */
[----:B------:R-:W-:-:S03]  /*6ad0*/  SHF.R.S32.HI R6, RZ, 0x1f, R5 ;  /* 0x0000001fff067819 */ /* 0x000fc60000011405 */
[----:B------:R3:W-:Y:S01]  /*6ae0*/  STL [R1+0x194], R7 ;  /* 0x0001940701007387 */ /* 0x0007e20000100800 */
[----:B------:R-:W-:-:S03]  /*6af0*/  SHF.L.U64.HI R6, R5, 0x2, R6 ;  /* 0x0000000205067819 */ /* 0x000fc60000010206 */
[----:B------:R4:W-:Y:S01]  /*6b00*/  STL [R1+0x190], R8 ;  /* 0x0001900801007387 */ /* 0x0009e20000100800 */
[----:B--2---:R-:W-:-:S03]  /*6b10*/  SHF.R.S32.HI R9, RZ, 0x1f, R2 ;  /* 0x0000001fff097819 */ /* 0x004fc60000011402 */
[----:B------:R-:W-:Y:S01]  /*6b20*/  STL [R1+0x18c], R6 ;  /* 0x00018c0601007387 */ /* 0x000fe20000100800 */
[----:B---3--:R-:W-:Y:S02]  /*6b30*/  SHF.R.S32.HI R7, RZ, 0x1f, R4 ;  /* 0x0000001fff077819 */ /* 0x008fe40000011404 */
[----:B------:R-:W-:Y:S02]  /*6b40*/  SHF.L.U64.HI R2, R2, 0x2, R9 ;  /* 0x0000000202027819 */ /* 0x000fe40000010209 */
[----:B----4-:R-:W-:Y:S02]  /*6b50*/  SHF.R.S32.HI R8, RZ, 0x1f, R3 ;  /* 0x0000001fff087819 */ /* 0x010fe40000011403 */
[----:B------:R-:W-:Y:S02]  /*6b60*/  SHF.L.U64.HI R5, R4, 0x2, R7 ;  /* 0x0000000204057819 */ /* 0x000fe40000010207 */
[----:B------:R-:W-:Y:S02]  /*6b70*/  SHF.L.U64.HI R4, R3, 0x2, R8 ;  /* 0x0000000203047819 */ /* 0x000fe40000010208 */
[----:B------:R-:W-:Y:S01]  /*6b80*/  SHF.R.S32.HI R3, RZ, 0x1f, R201 ;  /* 0x0000001fff037819 */ /* 0x000fe200000114c9 */
[----:B------:R1:W-:Y:S01]  /*6b90*/  STL [R1+0x188], R5 ;  /* 0x0001880501007387 */ /* 0x0003e20000100800 */
[----:B------:R-:W-:-:S02]  /*6ba0*/  SHF.R.S32.HI R7, RZ, 0x1f, R204 ;  /* 0x0000001fff077819 */ /* 0x000fc400000114cc */
[----:B------:R-:W-:Y:S01]  /*6bb0*/  SHF.L.U64.HI R20, R201, 0x3, R3 ;  /* 0x00000003c9147819 */ /* 0x000fe20000010203 */
[----:B------:R2:W-:Y:S04]  /*6bc0*/  STL [R1+0x184], R4 ;  /* 0x0001840401007387 */ /* 0x0005e80000100800 */
[----:B------:R3:W-:Y:S01]  /*6bd0*/  STL [R1+0x180], R2 ;  /* 0x0001800201007387 */ /* 0x0007e20000100800 */
[----:B-1----:R-:W-:-:S03]  /*6be0*/  LOP3.LUT R5, R182, 0x1c, RZ, 0xc0, !PT ;  /* 0x0000001cb6057812 */ /* 0x002fc600078ec0ff */
[----:B------:R-:W4:Y:S01]  /*6bf0*/  LDL.LU R172, [R1] ;  /* 0x0000000001ac7983 */ /* 0x000f220000300800 */
[----:B--2---:R-:W-:-:S03]  /*6c00*/  LOP3.LUT R4, R182, 0x3, RZ, 0xc0, !PT ;  /* 0x00000003b6047812 */ /* 0x004fc600078ec0ff */
[----:B------:R-:W2:Y:S01]  /*6c10*/  LDL.LU R174, [R1+0x4] ;  /* 0x0000040001ae7983 */ /* 0x000ea20000300800 */
[----:B------:R-:W-:Y:S01]  /*6c20*/  LEA.HI.X R204, R204, R20, R7, 0x2, P0 ;  /* 0x00000014cccc7211 */ /* 0x000fe200000f1407 */
[----:B------:R-:W-:Y:S01]  /*6c30*/  IMAD R4, R4, 0x120, R5 ;  /* 0x0000012004047824 */ /* 0x000fe200078e0205 */
[----:B------:R-:W-:Y:S02]  /*6c40*/  SHF.R.S32.HI R9, RZ, 0x1f, R208 ;  /* 0x0000001fff097819 */ /* 0x000fe400000114d0 */
[----:B------:R-:W-:Y:S02]  /*6c50*/  LEA R209, P1, R208, R21, 0x2 ;  /* 0x00000015d0d17211 */ /* 0x000fe400078210ff */
[----:B------:R1:W-:Y:S01]  /*6c60*/  STL [R1+0x144], R4 ;  /* 0x0001440401007387 */ /* 0x0003e20000100800 */
[----:B---3--:R-:W-:-:S03]  /*6c70*/  SHF.R.S32.HI R2, RZ, 0x1f, R207 ;  /* 0x0000001fff027819 */ /* 0x008fc600000114cf */
[----:B------:R-:W3:Y:S01]  /*6c80*/  LDL.LU R175, [R1+0x8] ;  /* 0x0000080001af7983 */ /* 0x000ee20000300800 */
[----:B------:R-:W-:Y:S02]  /*6c90*/  SHF.R.S32.HI R7, RZ, 0x1f, R210 ;  /* 0x0000001fff077819 */ /* 0x000fe400000114d2 */
[-C--:B------:R-:W-:Y:S01]  /*6ca0*/  LEA R211, P2, R210, R21.reuse, 0x2 ;  /* 0x00000015d2d37211 */ /* 0x080fe200078410ff */
[----:B------:R-:W5:Y:S01]  /*6cb0*/  LDL.LU R152, [R1+0xc] ;  /* 0x00000c0001987983 */ /* 0x000f620000300800 */
[----:B------:R-:W-:Y:S02]  /*6cc0*/  SHF.R.S32.HI R5, RZ, 0x1f, R212 ;  /* 0x0000001fff057819 */ /* 0x000fe400000114d4 */
[----:B------:R-:W-:Y:S01]  /*6cd0*/  LEA R213, P3, R212, R21, 0x2 ;  /* 0x00000015d4d57211 */ /* 0x000fe200078610ff */
[----:B------:R-:W5:Y:S01]  /*6ce0*/  LDL.LU R153, [R1+0x10] ;  /* 0x0000100001997983 */ /* 0x000f620000300800 */
[-C--:B------:R-:W-:Y:S02]  /*6cf0*/  LEA.HI.X R208, R208, R20.reuse, R9, 0x2, P1 ;  /* 0x00000014d0d07211 */ /* 0x080fe400008f1409 */
[----:B------:R-:W-:Y:S01]  /*6d00*/  SHF.L.U64.HI R2, R207, 0x2, R2 ;  /* 0x00000002cf027819 */ /* 0x000fe20000010202 */
[----:B------:R-:W5:Y:S01]  /*6d10*/  LDL.LU R154, [R1+0x14] ;  /* 0x00001400019a7983 */ /* 0x000f620000300800 */
[----:B------:R-:W-:-:S02]  /*6d20*/  LEA.HI.X R210, R210, R20, R7, 0x2, P2 ;  /* 0x00000014d2d27211 */ /* 0x000fc400010f1407 */
[----:B------:R-:W-:Y:S01]  /*6d30*/  SHF.R.S32.HI R9, RZ, 0x1f, R216 ;  /* 0x0000001fff097819 */ /* 0x000fe200000114d8 */
[----:B------:R-:W5:Y:S01]  /*6d40*/  LDL.LU R155, [R1+0x18] ;  /* 0x00001800019b7983 */ /* 0x000f620000300800 */
[-C--:B------:R-:W-:Y:S02]  /*6d50*/  LEA R217, P1, R216, R21.reuse, 0x2 ;  /* 0x00000015d8d97211 */ /* 0x080fe400078210ff */
[----:B------:R-:W-:Y:S01]  /*6d60*/  SHF.R.S32.HI R11, RZ, 0x1f, R206 ;  /* 0x0000001fff0b7819 */ /* 0x000fe200000114ce */
[----:B------:R-:W5:Y:S01]  /*6d70*/  LDL.LU R164, [R1+0x1c] ;  /* 0x00001c0001a47983 */ /* 0x000f620000300800 */
[----:B------:R-:W-:Y:S02]  /*6d80*/  LEA R207, P0, R206, R21, 0x2 ;  /* 0x00000015cecf7211 */ /* 0x000fe400078010ff */
[----:B------:R-:W-:Y:S01]  /*6d90*/  LEA.HI.X R212, R212, R20, R5, 0x2, P3 ;  /* 0x00000014d4d47211 */ /* 0x000fe200018f1405 */
[----:B------:R-:W5:Y:S01]  /*6da0*/  LDL.LU R165, [R1+0x20] ;  /* 0x0000200001a57983 */ /* 0x000f620000300800 */
[----:B------:R-:W-:-:S02]  /*6db0*/  SHF.R.S32.HI R7, RZ, 0x1f, R218 ;  /* 0x0000001fff077819 */ /* 0x000fc400000114da */
[-C--:B------:R-:W-:Y:S01]  /*6dc0*/  LEA R219, P2, R218, R21.reuse, 0x2 ;  /* 0x00000015dadb7211 */ /* 0x080fe200078410ff */
[----:B------:R-:W5:Y:S01]  /*6dd0*/  LDL.LU R173, [R1+0x24] ;  /* 0x0000240001ad7983 */ /* 0x000f620000300800 */
[----:B------:R-:W-:Y:S02]  /*6de0*/  SHF.R.S32.HI R5, RZ, 0x1f, R220 ;  /* 0x0000001fff057819 */ /* 0x000fe400000114dc */
[----:B------:R-:W-:Y:S01]  /*6df0*/  LEA R221, P3, R220, R21, 0x2 ;  /* 0x00000015dcdd7211 */ /* 0x000fe200078610ff */
[----:B------:R-:W5:Y:S01]  /*6e00*/  LDL.LU R166, [R1+0x28] ;  /* 0x0000280001a67983 */ /* 0x000f620000300800 */
[-C--:B------:R-:W-:Y:S02]  /*6e10*/  LEA.HI.X R216, R216, R20.reuse, R9, 0x2, P1 ;  /* 0x00000014d8d87211 */ /* 0x080fe400008f1409 */
[-C--:B------:R-:W-:Y:S01]  /*6e20*/  LEA.HI.X R206, R206, R20.reuse, R11, 0x2, P0 ;  /* 0x00000014cece7211 */ /* 0x080fe200000f140b */
[----:B------:R-:W5:Y:S01]  /*6e30*/  LDL.LU R167, [R1+0x2c] ;  /* 0x00002c0001a77983 */ /* 0x000f620000300800 */
[----:B------:R-:W-:-:S02]  /*6e40*/  LEA.HI.X R218, R218, R20, R7, 0x2, P2 ;  /* 0x00000014dada7211 */ /* 0x000fc400010f1407 */
[----:B------:R-:W-:Y:S02]  /*6e50*/  SHF.R.S32.HI R9, RZ, 0x1f, R224 ;  /* 0x0000001fff097819 */ /* 0x000fe400000114e0 */
[-C--:B------:R-:W-:Y:S02]  /*6e60*/  LEA R225, P1, R224, R21.reuse, 0x2 ;  /* 0x00000015e0e17211 */ /* 0x080fe400078210ff */
[----:B------:R-:W-:Y:S02]  /*6e70*/  SHF.R.S32.HI R11, RZ, 0x1f, R214 ;  /* 0x0000001fff0b7819 */ /* 0x000fe400000114d6 */
[----:B------:R-:W-:Y:S02]  /*6e80*/  LEA R215, P0, R214, R21, 0x2 ;  /* 0x00000015d6d77211 */ /* 0x000fe400078010ff */
[----:B------:R-:W-:Y:S02]  /*6e90*/  LEA.HI.X R220, R220, R20, R5, 0x2, P3 ;  /* 0x00000014dcdc7211 */ /* 0x000fe400018f1405 */
[----:B------:R-:W-:-:S02]  /*6ea0*/  SHF.R.S32.HI R7, RZ, 0x1f, R226 ;  /* 0x0000001fff077819 */ /* 0x000fc400000114e2 */
[-C--:B------:R-:W-:Y:S02]  /*6eb0*/  LEA R227, P2, R226, R21.reuse, 0x2 ;  /* 0x00000015e2e37211 */ /* 0x080fe400078410ff */
[----:B------:R-:W-:Y:S02]  /*6ec0*/  SHF.R.S32.HI R5, RZ, 0x1f, R228 ;  /* 0x0000001fff057819 */ /* 0x000fe400000114e4 */
[----:B------:R-:W-:Y:S02]  /*6ed0*/  LEA R229, P3, R228, R21, 0x2 ;  /* 0x00000015e4e57211 */ /* 0x000fe400078610ff */
[-C--:B------:R-:W-:Y:S02]  /*6ee0*/  LEA.HI.X R224, R224, R20.reuse, R9, 0x2, P1 ;  /* 0x00000014e0e07211 */ /* 0x080fe400008f1409 */
[-C--:B------:R-:W-:Y:S02]  /*6ef0*/  LEA.HI.X R214, R214, R20.reuse, R11, 0x2, P0 ;  /* 0x00000014d6d67211 */ /* 0x080fe400000f140b */
        /* <DEDUP_REMOVED lines=43> */
[CC--:B------:R-:W-:Y:S02]  /*71b0*/  LEA R72, P2, R185.reuse, R21.reuse, 0x2 ;  /* 0x00000015b9487211 */ /* 0x0c0fe400078410ff */
        /* <DEDUP_REMOVED lines=19> */
[----:B------:R-:W-:Y:S02]  /*72f0*/  LEA.HI.X R39, R190, R20, R39, 0x2, P3 ;  /* 0x00000014be277211 */ /* 0x000fe400018f1427 */
[----:B------:R-:W-:Y:S02]  /*7300*/  SHF.R.S32.HI R15, RZ, 0x1f, R193 ;  /* 0x0000001fff0f7819 */ /* 0x000fe400000114c1 */
[----:B------:R-:W-:Y:S02]  /*7310*/  LEA R50, P2, R193, R21, 0x2 ;  /* 0x00000015c1327211 */ /* 0x000fe400078410ff */
[----:B------:R-:W-:-:S02]  /*7320*/  SHF.R.S32.HI R13, RZ, 0x1f, R194 ;  /* 0x0000001fff0d7819 */ /* 0x000fc400000114c2 */
[-C--:B------:R-:W-:Y:S02]  /*7330*/  LEA R48, P3, R194, R21.reuse, 0x2 ;  /* 0x00000015c2307211 */ /* 0x080fe400078610ff */
[-C--:B------:R-:W-:Y:S02]  /*7340*/  LEA.HI.X R17, R192, R20.reuse, R17, 0x2, P1 ;  /* 0x00000014c0117211 */ /* 0x080fe400008f1411 */
[-C--:B------:R-:W-:Y:S02]  /*7350*/  LEA.HI.X R15, R193, R20.reuse, R15, 0x2, P2 ;  /* 0x00000014c10f7211 */ /* 0x080fe400010f140f */
[----:B------:R-:W-:Y:S02]  /*7360*/  SHF.R.S32.HI R9, RZ, 0x1f, R196 ;  /* 0x0000001fff097819 */ /* 0x000fe400000114c4 */
[----:B------:R-:W-:Y:S02]  /*7370*/  LEA R18, P1, R196, R21, 0x2 ;  /* 0x00000015c4127211 */ /* 0x000fe400078210ff */
[----:B------:R-:W-:-:S02]  /*7380*/  LEA.HI.X R13, R194, R20, R13, 0x2, P3 ;  /* 0x00000014c20d7211 */ /* 0x000fc400018f140d */
[----:B------:R-:W-:Y:S02]  /*7390*/  SHF.R.S32.HI R7, RZ, 0x1f, R197 ;  /* 0x0000001fff077819 */ /* 0x000fe400000114c5 */
[CC--:B------:R-:W-:Y:S02]  /*73a0*/  LEA R16, P2, R197.reuse, R21.reuse, 0x2 ;  /* 0x00000015c5107211 */ /* 0x0c0fe400078410ff */
[----:B------:R-:W-:Y:S02]  /*73b0*/  SHF.R.S32.HI R5, RZ, 0x1f, R198 ;  /* 0x0000001fff057819 */ /* 0x000fe400000114c6 */
[----:B------:R-:W-:Y:S02]  /*73c0*/  LEA R14, P3, R198, R21, 0x2 ;  /* 0x00000015c60e7211 */ /* 0x000fe400078610ff */
[-C--:B------:R-:W-:Y:S02]  /*73d0*/  LEA.HI.X R9, R196, R20.reuse, R9, 0x2, P1 ;  /* 0x00000014c4097211 */ /* 0x080fe400008f1409 */
[----:B------:R-:W-:-:S02]  /*73e0*/  LEA.HI.X R7, R197, R20, R7, 0x2, P2 ;  /* 0x00000014c5077211 */ /* 0x000fc400010f1407 */
[-C--:B------:R-:W-:Y:S02]  /*73f0*/  LEA.HI.X R5, R198, R20.reuse, R5, 0x2, P3 ;  /* 0x00000014c6057211 */ /* 0x080fe400018f1405 */
[----:B----4-:R-:W-:Y:S02]  /*7400*/  SHF.R.S32.HI R27, RZ, 0x1f, R172 ;  /* 0x0000001fff1b7819 */ /* 0x010fe400000114ac */
[-C--:B------:R-:W-:Y:S02]  /*7410*/  LEA R10, P1, R172, R21.reuse, 0x2 ;  /* 0x00000015ac0a7211 */ /* 0x080fe400078210ff */
[----:B--2---:R-:W-:Y:S02]  /*7420*/  SHF.R.S32.HI R25, RZ, 0x1f, R174 ;  /* 0x0000001fff197819 */ /* 0x004fe400000114ae */
[----:B------:R-:W-:Y:S02]  /*7430*/  LEA R8, P2, R174, R21, 0x2 ;  /* 0x00000015ae087211 */ /* 0x000fe400078410ff */
[----:B------:R-:W-:-:S02]  /*7440*/  LEA.HI.X R136, R172, R20, R27, 0x2, P1 ;  /* 0x00000014ac887211 */ /* 0x000fc400008f141b */
[----:B------:R-:W-:Y:S01]  /*7450*/  LEA.HI.X R138, R174, R20, R25, 0x2, P2 ;  /* 0x00000014ae8a7211 */ /* 0x000fe200010f1419 */
[----:B------:R-:W2:Y:S04]  /*7460*/  LDL.LU R172, [R1+0x30] ;  /* 0x0000300001ac7983 */ /* 0x000ea80000300800 */
[----:B------:R-:W4:Y:S01]  /*7470*/  LDL.LU R174, [R1+0x34] ;  /* 0x0000340001ae7983 */ /* 0x000f220000300800 */
[----:B---3--:R-:W-:Y:S02]  /*7480*/  SHF.R.S32.HI R23, RZ, 0x1f, R175 ;  /* 0x0000001fff177819 */ /* 0x008fe400000114af */
[----:B------:R-:W-:-:S04]  /*7490*/  LEA R6, P3, R175, R21, 0x2 ;  /* 0x00000015af067211 */ /* 0x000fc800078610ff */
[----:B------:R-:W-:Y:S02]  /*74a0*/  LEA.HI.X R140, R175, R20, R23, 0x2, P3 ;  /* 0x00000014af8c7211 */ /* 0x000fe400018f1417 */
[----:B------:R-:W3:Y:S04]  /*74b0*/  LDL.LU R175, [R1+0x38] ;  /* 0x0000380001af7983 */ /* 0x000ee80000300800 */
[----:B------:R-:W2:Y:S04]  /*74c0*/  LDL.LU R169, [R1+0x3c] ;  /* 0x00003c0001a97983 */ /* 0x000ea80000300800 */
[----:B------:R-:W2:Y:S04]  /*74d0*/  LDL.LU R170, [R1+0x40] ;  /* 0x0000400001aa7983 */ /* 0x000ea80000300800 */
[----:B------:R-:W2:Y:S04]  /*74e0*/  LDL.LU R180, [R1+0x44] ;  /* 0x0000440001b47983 */ /* 0x000ea80000300800 */
[----:B------:R-:W2:Y:S04]  /*74f0*/  LDL.LU R171, [R1+0x48] ;  /* 0x0000480001ab7983 */ /* 0x000ea80000300800 */
[----:B------:R-:W2:Y:S04]  /*7500*/  LDL.LU R181, [R1+0x4c] ;  /* 0x00004c0001b57983 */ /* 0x000ea80000300800 */
[----:B------:R-:W2:Y:S04]  /*7510*/  LDL.LU R183, [R1+0x50] ;  /* 0x0000500001b77983 */ /* 0x000ea80000300800 */
[----:B------:R-:W2:Y:S04]  /*7520*/  LDL.LU R36, [R1+0x54] ;  /* 0x0000540001247983 */ /* 0x000ea80000300800 */
[----:B------:R-:W2:Y:S01]  /*7530*/  LDL.LU R37, [R1+0x58] ;  /* 0x0000580001257983 */ /* 0x000ea20000300800 */
[----:B------:R-:W-:-:S02]  /*7540*/  SHF.R.S32.HI R61, RZ, 0x1f, R187 ;  /* 0x0000001fff3d7819 */ /* 0x000fc400000114bb */
[CC--:B------:R-:W-:Y:S02]  /*7550*/  LEA R70, P0, R187.reuse, R21.reuse, 0x2 ;  /* 0x00000015bb467211 */ /* 0x0c0fe400078010ff */
[----:B------:R-:W-:Y:S02]  /*7560*/  SHF.R.S32.HI R19, RZ, 0x1f, R191 ;  /* 0x0000001fff137819 */ /* 0x000fe400000114bf */
[-C--:B------:R-:W-:Y:S02]  /*7570*/  LEA.HI.X R61, R187, R20.reuse, R61, 0x2, P0 ;  /* 0x00000014bb3d7211 */ /* 0x080fe400000f143d */
[C---:B------:R-:W-:Y:S02]  /*7580*/  LEA R62, P0, R191.reuse, R21, 0x2 ;  /* 0x00000015bf3e7211 */ /* 0x040fe400078010ff */
[----:B------:R-:W-:Y:S02]  /*7590*/  SHF.R.S32.HI R11, RZ, 0x1f, R195 ;  /* 0x0000001fff0b7819 */ /* 0x000fe400000114c3 */
[----:B------:R-:W-:-:S02]  /*75a0*/  LEA.HI.X R19, R191, R20, R19, 0x2, P0 ;  /* 0x00000014bf137211 */ /* 0x000fc400000f1413 */
[CC--:B------:R-:W-:Y:S02]  /*75b0*/  LEA R38, P0, R195.reuse, R21.reuse, 0x2 ;  /* 0x00000015c3267211 */ /* 0x0c0fe400078010ff */
[----:B------:R-:W-:Y:S02]  /*75c0*/  SHF.R.S32.HI R78, RZ, 0x1f, R199 ;  /* 0x0000001fff4e7819 */ /* 0x000fe400000114c7 */
[-C--:B------:R-:W-:Y:S02]  /*75d0*/  LEA.HI.X R11, R195, R20.reuse, R11, 0x2, P0 ;  /* 0x00000014c30b7211 */ /* 0x080fe400000f140b */
[C---:B------:R-:W-:Y:S02]  /*75e0*/  LEA R12, P0, R199.reuse, R21, 0x2 ;  /* 0x00000015c70c7211 */ /* 0x040fe400078010ff */
[----:B-----5:R-:W-:Y:S02]  /*75f0*/  SHF.R.S32.HI R29, RZ, 0x1f, R152 ;  /* 0x0000001fff1d7819 */ /* 0x020fe40000011498 */
[----:B------:R-:W-:-:S02]  /*7600*/  LEA.HI.X R78, R199, R20, R78, 0x2, P0 ;  /* 0x00000014c74e7211 */ /* 0x000fc400000f144e */
[-C--:B-1----:R-:W-:Y:S02]  /*7610*/  LEA R4, P0, R152, R21.reuse, 0x2 ;  /* 0x0000001598047211 */ /* 0x082fe400078010ff */
[----:B------:R-:W-:Y:S02]  /*7620*/  SHF.R.S32.HI R25, RZ, 0x1f, R154 ;  /* 0x0000001fff197819 */ /* 0x000fe4000001149a */
[----:B------:R-:W-:Y:S02]  /*7630*/  SHF.R.S32.HI R23, RZ, 0x1f, R155 ;  /* 0x0000001fff177819 */ /* 0x000fe4000001149b */
[-C--:B------:R-:W-:Y:S02]  /*7640*/  LEA R137, P2, R154, R21.reuse, 0x2 ;  /* 0x000000159a897211 */ /* 0x080fe400078410ff */
[----:B------:R-:W-:Y:S02]  /*7650*/  LEA R139, P3, R155, R21, 0x2 ;  /* 0x000000159b8b7211 */ /* 0x000fe400078610ff */
[----:B------:R-:W-:-:S02]  /*7660*/  LEA.HI.X R142, R152, R20, R29, 0x2, P0 ;  /* 0x00000014988e7211 */ /* 0x000fc400000f141d */
[-C--:B------:R-:W-:Y:S02]  /*7670*/  LEA.HI.X R146, R154, R20.reuse, R25, 0x2, P2 ;  /* 0x000000149a927211 */ /* 0x080fe400010f1419 */
[----:B------:R-:W-:Y:S02]  /*7680*/  LEA.HI.X R148, R155, R20, R23, 0x2, P3 ;  /* 0x000000149b947211 */ /* 0x000fe400018f1417 */
[----:B------:R-:W-:Y:S02]  /*7690*/  SHF.R.S32.HI R29, RZ, 0x1f, R164 ;  /* 0x0000001fff1d7819 */ /* 0x000fe400000114a4 */
[-C--:B------:R-:W-:Y:S02]  /*76a0*/  LEA R141, P0, R164, R21.reuse, 0x2 ;  /* 0x00000015a48d7211 */ /* 0x080fe400078010ff */
[----:B------:R-:W-:Y:S02]  /*76b0*/  SHF.R.S32.HI R27, RZ, 0x1f, R153 ;  /* 0x0000001fff1b7819 */ /* 0x000fe40000011499 */
[----:B------:R-:W-:-:S02]  /*76c0*/  LEA R79, P1, R153, R21, 0x2 ;  /* 0x00000015994f7211 */ /* 0x000fc400078210ff */
[----:B------:R-:W-:Y:S02]  /*76d0*/  SHF.R.S32.HI R25, RZ, 0x1f, R173 ;  /* 0x0000001fff197819 */ /* 0x000fe400000114ad */
[----:B------:R-:W-:Y:S02]  /*76e0*/  SHF.R.S32.HI R23, RZ, 0x1f, R166 ;  /* 0x0000001fff177819 */ /* 0x000fe400000114a6 */
[-C--:B------:R-:W-:Y:S02]  /*76f0*/  LEA R145, P2, R173, R21.reuse, 0x2 ;  /* 0x00000015ad917211 */ /* 0x080fe400078410ff */
[----:B------:R-:W-:Y:S02]  /*7700*/  LEA R147, P3, R166, R21, 0x2 ;  /* 0x00000015a6937211 */ /* 0x000fe400078610ff */
[-C--:B------:R-:W-:Y:S02]  /*7710*/  LEA.HI.X R150, R164, R20.reuse, R29, 0x2, P0 ;  /* 0x00000014a4967211 */ /* 0x080fe400000f141d */
[----:B------:R-:W-:-:S02]  /*7720*/  LEA.HI.X R144, R153, R20, R27, 0x2, P1 ;  /* 0x0000001499907211 */ /* 0x000fc400008f141b */
[-C--:B------:R-:W-:Y:S02]  /*7730*/  LEA.HI.X R154, R173, R20.reuse, R25, 0x2, P2 ;  /* 0x00000014ad9a7211 */ /* 0x080fe400010f1419 */
[-C--:B------:R-:W-:Y:S02]  /*7740*/  LEA.HI.X R164, R166, R20.reuse, R23, 0x2, P3 ;  /* 0x00000014a6a47211 */ /* 0x080fe400018f1417 */
[----:B------:R-:W-:Y:S02]  /*7750*/  SHF.R.S32.HI R27, RZ, 0x1f, R165 ;  /* 0x0000001fff1b7819 */ /* 0x000fe400000114a5 */
[C---:B------:R-:W-:Y:S02]  /*7760*/  LEA R143, P1, R165.reuse, R21, 0x2 ;  /* 0x00000015a58f7211 */ /* 0x040fe400078210ff */
[----:B------:R-:W-:Y:S02]  /*7770*/  SHF.R.S32.HI R29, RZ, 0x1f, R167 ;  /* 0x0000001fff1d7819 */ /* 0x000fe400000114a7 */
[----:B------:R-:W-:-:S02]  /*7780*/  LEA.HI.X R152, R165, R20, R27, 0x2, P1 ;  /* 0x00000014a5987211 */ /* 0x000fc400008f141b */
[----:B------:R-:W-:-:S04]  /*7790*/  LEA R149, P0, R167, R21, 0x2 ;  /* 0x00000015a7957211 */ /* 0x000fc800078010ff */
[----:B------:R-:W-:Y:S02]  /*77a0*/  LEA.HI.X R166, R167, R20, R29, 0x2, P0 ;  /* 0x00000014a7a67211 */ /* 0x000fe400000f141d */
[----:B------:R-:W-:Y:S02]  /*77b0*/  IADD3 R211, P4, R211, c[0x0][0x168], RZ ;  /* 0x00005a00d3d37a10 */ /* 0x000fe40007f9e0ff */
[----:B------:R-:W-:Y:S02]  /*77c0*/  IADD3 R213, P5, R213, c[0x0][0x168], RZ ;  /* 0x00005a00d5d57a10 */ /* 0x000fe40007fbe0ff */
[----:B------:R-:W-:Y:S01]  /*77d0*/  LOP3.LUT R22, R182, 0x7, RZ, 0xc0, !PT ;  /* 0x00000007b6167812 */ /* 0x000fe200078ec0ff */
[----:B------:R-:W-:Y:S01]  /*77e0*/  IMAD.MOV.U32 R203, RZ, RZ, c[0x0][0x188] ;  /* 0x00006200ffcb7624 */ /* 0x000fe200078e00ff */
[----:B------:R-:W-:Y:S02]  /*77f0*/  IADD3.X R210, R210, c[0x0][0x16c], RZ, P4, !PT ;  /* 0x00005b00d2d27a10 */ /* 0x000fe400027fe4ff */
[----:B------:R-:W-:-:S02]  /*7800*/  IADD3 R221, P4, R221, c[0x0][0x168], RZ ;  /* 0x00005a00dddd7a10 */ /* 0x000fc40007f9e0ff */
[----:B------:R-:W-:Y:S02]  /*7810*/  IADD3.X R212, R212, c[0x0][0x16c], RZ, P5, !PT ;  /* 0x00005b00d4d47a10 */ /* 0x000fe40002ffe4ff */
[----:B------:R-:W-:Y:S01]  /*7820*/  IADD3 R223, P5, R223, c[0x0][0x168], RZ ;  /* 0x00005a00dfdf7a10 */ /* 0x000fe20007fbe0ff */
[----:B------:R-:W-:Y:S01]  /*7830*/  IMAD.SHL.U32 R203, R203, 0x20, RZ ;  /* 0x00000020cbcb7824 */ /* 0x000fe200078e00ff */
[----:B------:R-:W-:Y:S02]  /*7840*/  IADD3.X R220, R220, c[0x0][0x16c], RZ, P4, !PT ;  /* 0x00005b00dcdc7a10 */ /* 0x000fe400027fe4ff */
[----:B------:R-:W-:Y:S02]  /*7850*/  IADD3 R231, P4, R231, c[0x0][0x168], RZ ;  /* 0x00005a00e7e77a10 */ /* 0x000fe40007f9e0ff */
[----:B------:R-:W-:Y:S02]  /*7860*/  IADD3.X R222, R222, c[0x0][0x16c], RZ, P5, !PT ;  /* 0x00005b00dede7a10 */ /* 0x000fe40002ffe4ff */
[----:B------:R-:W-:-:S02]  /*7870*/  IADD3 R233, P5, R233, c[0x0][0x168], RZ ;  /* 0x00005a00e9e97a10 */ /* 0x000fc40007fbe0ff */
[----:B------:R-:W-:Y:S02]  /*7880*/  SHF.R.S32.HI R197, RZ, 0x1f, R203 ;  /* 0x0000001fffc57819 */ /* 0x000fe400000114cb */
[----:B------:R-:W-:Y:S02]  /*7890*/  IADD3.X R230, R230, c[0x0][0x16c], RZ, P4, !PT ;  /* 0x00005b00e6e67a10 */ /* 0x000fe400027fe4ff */
[----:B------:R-:W-:Y:S02]  /*78a0*/  IADD3 R241, P4, R241, c[0x0][0x168], RZ ;  /* 0x00005a00f1f17a10 */ /* 0x000fe40007f9e0ff */
[----:B------:R-:W-:Y:S02]  /*78b0*/  IADD3.X R232, R232, c[0x0][0x16c], RZ, P5, !PT ;  /* 0x00005b00e8e87a10 */ /* 0x000fe40002ffe4ff */
[----:B------:R-:W-:Y:S02]  /*78c0*/  IADD3 R243, P5, R243, c[0x0][0x168], RZ ;  /* 0x00005a00f3f37a10 */ /* 0x000fe40007fbe0ff */
[----:B------:R-:W-:-:S02]  /*78d0*/  IADD3.X R240, R240, c[0x0][0x16c], RZ, P4, !PT ;  /* 0x00005b00f0f07a10 */ /* 0x000fc400027fe4ff */
[----:B------:R-:W-:Y:S02]  /*78e0*/  IADD3 R251, P4, R251, c[0x0][0x168], RZ ;  /* 0x00005a00fbfb7a10 */ /* 0x000fe40007f9e0ff */
        /* <DEDUP_REMOVED lines=18> */
[----:B----4-:R-:W-:Y:S02]  /*7a10*/  SHF.R.S32.HI R25, RZ, 0x1f, R174 ;  /* 0x0000001fff197819 */ /* 0x010fe400000114ae */
[CC--:B------:R-:W-:Y:S02]  /*7a20*/  LEA R153, P2, R174.reuse, R21.reuse, 0x2 ;  /* 0x00000015ae997211 */ /* 0x0c0fe400078410ff */
[----:B---3--:R-:W-:Y:S02]  /*7a30*/  SHF.R.S32.HI R23, RZ, 0x1f, R175 ;  /* 0x0000001fff177819 */ /* 0x008fe400000114af */
[----:B------:R-:W-:Y:S02]  /*7a40*/  LEA R155, P3, R175, R21, 0x2 ;  /* 0x00000015af9b7211 */ /* 0x000fe400078610ff */
[----:B------:R-:W-:-:S02]  /*7a50*/  LEA.HI.X R174, R174, R20, R25, 0x2, P2 ;  /* 0x00000014aeae7211 */ /* 0x000fc400010f1419 */
[----:B------:R-:W-:Y:S02]  /*7a60*/  LEA.HI.X R184, R175, R20, R23, 0x2, P3 ;  /* 0x00000014afb87211 */ /* 0x000fe400018f1417 */
[----:B--2---:R-:W-:Y:S02]  /*7a70*/  SHF.R.S32.HI R23, RZ, 0x1f, R180 ;  /* 0x0000001fff177819 */ /* 0x004fe400000114b4 */
[----:B------:R-:W-:-:S04]  /*7a80*/  LEA R173, P2, R180, R21, 0x2 ;  /* 0x00000015b4ad7211 */ /* 0x000fc800078410ff */
[-C--:B------:R-:W-:Y:S02]  /*7a90*/  LEA.HI.X R190, R180, R20.reuse, R23, 0x2, P2 ;  /* 0x00000014b4be7211 */ /* 0x080fe400010f1417 */
[----:B------:R-:W1:Y:S01]  /*7aa0*/  S2R R180, SR_TID.X ;  /* 0x0000000000b47919 */ /* 0x000e620000002100 */
[----:B------:R-:W-:Y:S02]  /*7ab0*/  SHF.R.S32.HI R27, RZ, 0x1f, R172 ;  /* 0x0000001fff1b7819 */ /* 0x000fe400000114ac */
[CC--:B------:R-:W-:Y:S02]  /*7ac0*/  LEA R151, P1, R172.reuse, R21.reuse, 0x2 ;  /* 0x00000015ac977211 */ /* 0x0c0fe400078210ff */
[----:B------:R-:W-:Y:S02]  /*7ad0*/  SHF.R.S32.HI R25, RZ, 0x1f, R170 ;  /* 0x0000001fff197819 */ /* 0x000fe400000114aa */
[----:B------:R-:W-:Y:S02]  /*7ae0*/  LEA.HI.X R172, R172, R20, R27, 0x2, P1 ;  /* 0x00000014acac7211 */ /* 0x000fe400008f141b */
[----:B------:R-:W-:-:S02]  /*7af0*/  LEA R167, P1, R170, R21, 0x2 ;  /* 0x00000015aaa77211 */ /* 0x000fc400078210ff */
[----:B------:R-:W-:Y:S02]  /*7b00*/  SHF.R.S32.HI R27, RZ, 0x1f, R169 ;  /* 0x0000001fff1b7819 */ /* 0x000fe400000114a9 */
[CC--:B------:R-:W-:Y:S02]  /*7b10*/  LEA R165, P0, R169.reuse, R21.reuse, 0x2 ;  /* 0x00000015a9a57211 */ /* 0x0c0fe400078010ff */
[-C--:B------:R-:W-:Y:S02]  /*7b20*/  LEA.HI.X R188, R170, R20.reuse, R25, 0x2, P1 ;  /* 0x00000014aabc7211 */ /* 0x080fe400008f1419 */
[----:B------:R-:W-:Y:S02]  /*7b30*/  LEA.HI.X R186, R169, R20, R27, 0x2, P0 ;  /* 0x00000014a9ba7211 */ /* 0x000fe400000f141b */
[----:B------:R-:W-:Y:S02]  /*7b40*/  SHF.R.S32.HI R195, RZ, 0x1f, R183 ;  /* 0x0000001fffc37819 */ /* 0x000fe400000114b7 */
[----:B------:R-:W-:-:S02]  /*7b50*/  LEA R187, P1, R183, R21, 0x2 ;  /* 0x00000015b7bb7211 */ /* 0x000fc400078210ff */
[----:B------:R-:W-:Y:S02]  /*7b60*/  SHF.R.S32.HI R27, RZ, 0x1f, R36 ;  /* 0x0000001fff1b7819 */ /* 0x000fe40000011424 */
[CC--:B------:R-:W-:Y:S02]  /*7b70*/  LEA R189, P2, R36.reuse, R21.reuse, 0x2 ;  /* 0x0000001524bd7211 */ /* 0x0c0fe400078410ff */
[----:B------:R-:W-:Y:S02]  /*7b80*/  SHF.R.S32.HI R191, RZ, 0x1f, R171 ;  /* 0x0000001fffbf7819 */ /* 0x000fe400000114ab */
[----:B------:R-:W-:Y:S02]  /*7b90*/  LEA R175, P3, R171, R21, 0x2 ;  /* 0x00000015abaf7211 */ /* 0x000fe400078610ff */
[-C--:B------:R-:W-:Y:S02]  /*7ba0*/  LEA.HI.X R195, R183, R20.reuse, R195, 0x2, P1 ;  /* 0x00000014b7c37211 */ /* 0x080fe400008f14c3 */
[----:B------:R-:W-:-:S02]  /*7bb0*/  LEA.HI.X R196, R36, R20, R27, 0x2, P2 ;  /* 0x0000001424c47211 */ /* 0x000fc400010f141b */
[----:B------:R-:W-:Y:S02]  /*7bc0*/  IADD3 R205, P1, R205, c[0x0][0x168], RZ ;  /* 0x00005a00cdcd7a10 */ /* 0x000fe40007f3e0ff */
[----:B------:R-:W-:Y:S02]  /*7bd0*/  IADD3 R209, P2, R209, c[0x0][0x168], RZ ;  /* 0x00005a00d1d17a10 */ /* 0x000fe40007f5e0ff */
[----:B------:R-:W-:Y:S02]  /*7be0*/  LEA.HI.X R191, R171, R20, R191, 0x2, P3 ;  /* 0x00000014abbf7211 */ /* 0x000fe400018f14bf */
[----:B------:R-:W-:Y:S02]  /*7bf0*/  IADD3.X R204, R204, c[0x0][0x16c], RZ, P1, !PT ;  /* 0x00005b00cccc7a10 */ /* 0x000fe40000ffe4ff */
[----:B------:R-:W-:Y:S02]  /*7c00*/  IADD3 R215, P3, R215, c[0x0][0x168], RZ ;  /* 0x00005a00d7d77a10 */ /* 0x000fe40007f7e0ff */
[----:B-1----:R-:W-:-:S02]  /*7c10*/  LOP3.LUT R180, R180, 0x60, RZ, 0xc0, !PT ;  /* 0x00000060b4b47812 */ /* 0x002fc400078ec0ff */
[----:B------:R-:W-:Y:S02]  /*7c20*/  IADD3 R217, P1, R217, c[0x0][0x168], RZ ;  /* 0x00005a00d9d97a10 */ /* 0x000fe40007f3e0ff */
[----:B------:R-:W-:Y:S02]  /*7c30*/  IADD3.X R208, R208, c[0x0][0x16c], RZ, P2, !PT ;  /* 0x00005b00d0d07a10 */ /* 0x000fe400017fe4ff */
[----:B------:R-:W-:Y:S02]  /*7c40*/  IADD3 R219, P2, R219, c[0x0][0x168], RZ ;  /* 0x00005a00dbdb7a10 */ /* 0x000fe40007f5e0ff */
[----:B------:R-:W-:Y:S01]  /*7c50*/  IADD3.X R214, R214, c[0x0][0x16c], RZ, P3, !PT ;  /* 0x00005b00d6d67a10 */ /* 0x000fe20001ffe4ff */
[----:B------:R-:W-:Y:S01]  /*7c60*/  IMAD R25, R22, 0x4, R180 ;  /* 0x0000000416197824 */ /* 0x000fe200078e02b4 */
[----:B------:R-:W-:Y:S02]  /*7c70*/  IADD3 R225, P3, R225, c[0x0][0x168], RZ ;  /* 0x00005a00e1e17a10 */ /* 0x000fe40007f7e0ff */
[----:B------:R-:W-:Y:S01]  /*7c80*/  IADD3.X R216, R216, c[0x0][0x16c], RZ, P1, !PT ;  /* 0x00005b00d8d87a10 */ /* 0x000fe20000ffe4ff */
[----:B------:R-:W-:Y:S01]  /*7c90*/  IMAD.SHL.U32 R23, R182, 0x2, RZ ;  /* 0x00000002b6177824 */ /* 0x000fe200078e00ff */
[----:B------:R-:W-:Y:S01]  /*7ca0*/  IADD3 R227, P1, R227, c[0x0][0x168], RZ ;  /* 0x00005a00e3e37a10 */ /* 0x000fe20007f3e0ff */
[----:B------:R-:W-:Y:S01]  /*7cb0*/  IMAD.SHL.U32 R22, R22, 0x10, RZ ;  /* 0x0000001016167824 */ /* 0x000fe200078e00ff */
[----:B------:R-:W-:-:S02]  /*7cc0*/  IADD3.X R218, R218, c[0x0][0x16c], RZ, P2, !PT ;  /* 0x00005b00dada7a10 */ /* 0x000fc400017fe4ff */
[----:B------:R-:W-:Y:S02]  /*7cd0*/  SHF.R.S32.HI R29, RZ, 0x1f, R181 ;  /* 0x0000001fff1d7819 */ /* 0x000fe400000114b5 */
[----:B------:R-:W-:Y:S02]  /*7ce0*/  LEA R185, P0, R181, R21, 0x2 ;  /* 0x00000015b5b97211 */ /* 0x000fe400078010ff */
[----:B------:R-:W-:Y:S02]  /*7cf0*/  IADD3 R229, P2, R229, c[0x0][0x168], RZ ;  /* 0x00005a00e5e57a10 */ /* 0x000fe40007f5e0ff */
[----:B------:R-:W-:Y:S02]  /*7d00*/  IADD3.X R224, R224, c[0x0][0x16c], RZ, P3, !PT ;  /* 0x00005b00e0e07a10 */ /* 0x000fe40001ffe4ff */
[----:B------:R-:W-:Y:S02]  /*7d10*/  IADD3 R235, P3, R235, c[0x0][0x168], RZ ;  /* 0x00005a00ebeb7a10 */ /* 0x000fe40007f7e0ff */
[----:B------:R-:W-:-:S02]  /*7d20*/  IADD3.X R226, R226, c[0x0][0x16c], RZ, P1, !PT ;  /* 0x00005b00e2e27a10 */ /* 0x000fc40000ffe4ff */
[----:B------:R-:W-:Y:S02]  /*7d30*/  LEA.HI.X R192, R181, R20, R29, 0x2, P0 ;  /* 0x00000014b5c07211 */ /* 0x000fe400000f141d */
[----:B------:R-:W-:Y:S02]  /*7d40*/  IADD3 R237, P1, R237, c[0x0][0x168], RZ ;  /* 0x00005a00eded7a10 */ /* 0x000fe40007f3e0ff */
[----:B------:R-:W-:Y:S02]  /*7d50*/  IADD3.X R228, R228, c[0x0][0x16c], RZ, P2, !PT ;  /* 0x00005b00e4e47a10 */ /* 0x000fe400017fe4ff */
[----:B------:R-:W-:Y:S02]  /*7d60*/  LOP3.LUT R22, R22, 0x30, R23, 0x78, !PT ;  /* 0x0000003016167812 */ /* 0x000fe400078e7817 */
[----:B------:R-:W-:Y:S02]  /*7d70*/  LEA R193, P0, R203, R37, 0x3 ;  /* 0x00000025cbc17211 */ /* 0x000fe400078018ff */
[----:B------:R-:W-:-:S02]  /*7d80*/  IADD3 R239, P2, R239, c[0x0][0x168], RZ ;  /* 0x00005a00efef7a10 */ /* 0x000fc40007f5e0ff */
[----:B------:R-:W-:Y:S02]  /*7d90*/  IADD3.X R234, R234, c[0x0][0x16c], RZ, P3, !PT ;  /* 0x00005b00eaea7a10 */ /* 0x000fe40001ffe4ff */
[----:B------:R-:W-:Y:S02]  /*7da0*/  IADD3 R245, P3, R245, c[0x0][0x168], RZ ;  /* 0x00005a00f5f57a10 */ /* 0x000fe40007f7e0ff */
[----:B------:R-:W-:Y:S01]  /*7db0*/  IADD3.X R236, R236, c[0x0][0x16c], RZ, P1, !PT ;  /* 0x00005b00ecec7a10 */ /* 0x000fe20000ffe4ff */
[----:B------:R-:W-:Y:S01]  /*7dc0*/  IMAD.U32 R199, R25, 0x20, R22 ;  /* 0x0000002019c77824 */ /* 0x000fe200078e0016 */
[----:B------:R-:W-:Y:S02]  /*7dd0*/  LEA.HI.X R77, R203, R77, R197, 0x3, P0 ;  /* 0x0000004dcb4d7211 */ /* 0x000fe400000f1cc5 */
[----:B------:R-:W-:Y:S02]  /*7de0*/  IADD3 R247, P1, R247, c[0x0][0x168], RZ ;  /* 0x00005a00f7f77a10 */ /* 0x000fe40007f3e0ff */
[----:B------:R-:W-:-:S02]  /*7df0*/  IADD3.X R238, R238, c[0x0][0x16c], RZ, P2, !PT ;  /* 0x00005b00eeee7a10 */ /* 0x000fc400017fe4ff */
[----:B------:R-:W-:Y:S02]  /*7e00*/  SHF.L.U64.HI R197, R203, 0x2, R197 ;  /* 0x00000002cbc57819 */ /* 0x000fe400000102c5 */
[----:B------:R-:W-:Y:S02]  /*7e10*/  IADD3 R249, P2, R249, c[0x0][0x168], RZ ;  /* 0x00005a00f9f97a10 */ /* 0x000fe40007f5e0ff */
[----:B------:R-:W-:Y:S02]  /*7e20*/  SHF.R.S32.HI R197, RZ, 0x5, R76 ;  /* 0x00000005ffc57819 */ /* 0x000fe4000001144c */
[----:B------:R-:W-:Y:S02]  /*7e30*/  IADD3.X R244, R244, c[0x0][0x16c], RZ, P3, !PT ;  /* 0x00005b00f4f47a10 */ /* 0x000fe40001ffe4ff */
[----:B------:R-:W-:Y:S02]  /*7e40*/  IADD3 R74, P3, R74, c[0x0][0x168], RZ ;  /* 0x00005a004a4a7a10 */ /* 0x000fe40007f7e0ff */
[----:B------:R-:W-:Y:S01]  /*7e50*/  IADD3.X R246, R246, c[0x0][0x16c], RZ, P1, !PT ;  /* 0x00005b00f6f67a10 */ /* 0x000fe20000ffe4ff */
[----:B------:R-:W-:Y:S01]  /*7e60*/  STL [R1+0x148], R199 ;  /* 0x000148c701007387 */ /* 0x000fe20000100800 */
[----:B------:R-:W-:-:S02]  /*7e70*/  IADD3 R73, P1, R73, c[0x0][0x168], RZ ;  /* 0x00005a0049497a10 */ /* 0x000fc40007f3e0ff */
[----:B------:R-:W-:Y:S01]  /*7e80*/  IADD3.X R248, R248, c[0x0][0x16c], RZ, P2, !PT ;  /* 0x00005b00f8f87a10 */ /* 0x000fe200017fe4ff */
[----:B------:R-:W-:Y:S01]  /*7e90*/  STL [R1+0x14c], R197 ;  /* 0x00014cc501007387 */ /* 0x000fe20000100800 */
[----:B------:R-:W-:Y:S02]  /*7ea0*/  IADD3 R72, P2, R72, c[0x0][0x168], RZ ;  /* 0x00005a0048487a10 */ /* 0x000fe40007f5e0ff */
[----:B------:R-:W-:Y:S01]  /*7eb0*/  IADD3.X R69, R69, c[0x0][0x16c], RZ, P3, !PT ;  /* 0x00005b0045457a10 */ /* 0x000fe20001ffe4ff */
[----:B------:R-:W-:Y:S01]  /*7ec0*/  STL [R1], R75 ;  /* 0x0000004b01007387 */ /* 0x000fe20000100800 */
[----:B------:R-:W-:-:S03]  /*7ed0*/  IADD3 R68, P3, R68, c[0x0][0x168], RZ ;  /* 0x00005a0044447a10 */ /* 0x000fc60007f7e0ff */
[----:B------:R-:W-:Y:S01]  /*7ee0*/  STL [R1+0x8], R74 ;  /* 0x0000084a01007387 */ /* 0x000fe20000100800 */
[----:B------:R-:W-:-:S03]  /*7ef0*/  IADD3.X R67, R67, c[0x0][0x16c], RZ, P1, !PT ;  /* 0x00005b0043437a10 */ /* 0x000fc60000ffe4ff */
[----:B------:R-:W-:Y:S01]  /*7f00*/  STL [R1+0x10], R73 ;  /* 0x0000104901007387 */ /* 0x000fe20000100800 */
[----:B------:R-:W-:-:S03]  /*7f10*/  IADD3 R66, P1, R66, c[0x0][0x168], RZ ;  /* 0x00005a0042427a10 */ /* 0x000fc60007f3e0ff */
[----:B------:R-:W-:Y:S01]  /*7f20*/  STL [R1+0x18], R72 ;  /* 0x0000184801007387 */ /* 0x000fe20000100800 */
[----:B------:R-:W-:-:S03]  /*7f30*/  IADD3.X R65, R65, c[0x0][0x16c], RZ, P2, !PT ;  /* 0x00005b0041417a10 */ /* 0x000fc600017fe4ff */
[----:B------:R-:W-:Y:S01]  /*7f40*/  STL [R1+0x20], R71 ;  /* 0x0000204701007387 */ /* 0x000fe20000100800 */
[----:B------:R-:W-:-:S03]  /*7f50*/  IADD3 R64, P2, R64, c[0x0][0x168], RZ ;  /* 0x00005a0040407a10 */ /* 0x000fc60007f5e0ff */
[----:B------:R-:W-:Y:S04]  /*7f60*/  STL [R1+0x28], R70 ;  /* 0x0000284601007387 */ /* 0x000fe80000100800 */
[----:B------:R-:W-:Y:S04]  /*7f70*/  STL [R1+0x4], R69 ;  /* 0x0000044501007387 */ /* 0x000fe80000100800 */
        /* <DEDUP_REMOVED lines=39> */
[----:B------:R-:W-:Y:S04]  /*81f0*/  STL [R1+0x6c], R9 ;  /* 0x00006c0901007387 */ /* 0x000fe80000100800 */
[----:B------:R-:W-:Y:S04]  /*8200*/  STL [R1+0x98], R8 ;  /* 0x0000980801007387 */ /* 0x000fe80000100800 */
[----:B------:R-:W-:Y:S04]  /*8210*/  STL [R1+0x74], R7 ;  /* 0x0000740701007387 */ /* 0x000fe80000100800 */
[----:B------:R1:W-:Y:S04]  /*8220*/  STL [R1+0xa0], R6 ;  /* 0x0000a00601007387 */ /* 0x0003e80000100800 */
[----:B------:R2:W-:Y:S01]  /*8230*/  STL [R1+0x7c], R5 ;  /* 0x00007c0501007387 */ /* 0x0005e20000100800 */
[----:B-1----:R-:W-:-:S03]  /*8240*/  IADD3.X R6, R78, c[0x0][0x16c], RZ, P1, !PT ;  /* 0x00005b004e067a10 */ /* 0x002fc60000ffe4ff */
[----:B------:R1:W-:Y:S01]  /*8250*/  STL [R1+0xa8], R4 ;  /* 0x0000a80401007387 */ /* 0x0003e20000100800 */
[----:B--2---:R-:W-:-:S03]  /*8260*/  IADD3 R5, P1, R79, c[0x0][0x168], RZ ;  /* 0x00005a004f057a10 */ /* 0x004fc60007f3e0ff */
[----:B------:R2:W-:Y:S01]  /*8270*/  STL [R1+0x84], R6 ;  /* 0x0000840601007387 */ /* 0x0005e20000100800 */
[----:B-1----:R-:W-:-:S03]  /*8280*/  IADD3.X R4, R136, c[0x0][0x16c], RZ, P2, !PT ;  /* 0x00005b0088047a10 */ /* 0x002fc600017fe4ff */
[----:B------:R1:W-:Y:S01]  /*8290*/  STL [R1+0xb0], R5 ;  /* 0x0000b00501007387 */ /* 0x0003e20000100800 */
[----:B--2---:R-:W-:-:S03]  /*82a0*/  IADD3 R6, P2, R137, c[0x0][0x168], RZ ;  /* 0x00005a0089067a10 */ /* 0x004fc60007f5e0ff */
[----:B------:R2:W-:Y:S04]  /*82b0*/  STL [R1+0x8c], R4 ;  /* 0x00008c0401007387 */ /* 0x0005e80000100800 */
[----:B------:R3:W-:Y:S01]  /*82c0*/  STL [R1+0xb8], R6 ;  /* 0x0000b80601007387 */ /* 0x0007e20000100800 */
[----:B-1----:R-:W-:Y:S02]  /*82d0*/  IADD3.X R5, R138, c[0x0][0x16c], RZ, P4, !PT ;  /* 0x00005b008a057a10 */ /* 0x002fe400027fe4ff */
[----:B--2---:R-:W-:-:S03]  /*82e0*/  IADD3 R4, P4, R139, c[0x0][0x168], RZ ;  /* 0x00005a008b047a10 */ /* 0x004fc60007f9e0ff */
[----:B------:R1:W-:Y:S01]  /*82f0*/  STL [R1+0x94], R5 ;  /* 0x0000940501007387 */ /* 0x0003e20000100800 */
[----:B---3--:R-:W-:-:S03]  /*8300*/  IADD3.X R6, R140, c[0x0][0x16c], RZ, P5, !PT ;  /* 0x00005b008c067a10 */ /* 0x008fc60002ffe4ff */
[----:B------:R2:W-:Y:S04]  /*8310*/  STL [R1+0xc0], R4 ;  /* 0x0000c00401007387 */ /* 0x0005e80000100800 */
[----:B------:R3:W-:Y:S01]  /*8320*/  STL [R1+0x9c], R6 ;  /* 0x00009c0601007387 */ /* 0x0007e20000100800 */
[----:B-1----:R-:W-:Y:S02]  /*8330*/  IADD3 R5, P5, R141, c[0x0][0x168], RZ ;  /* 0x00005a008d057a10 */ /* 0x002fe40007fbe0ff */
[----:B--2---:R-:W-:-:S03]  /*8340*/  IADD3.X R4, R142, c[0x0][0x16c], RZ, P3, !PT ;  /* 0x00005b008e047a10 */ /* 0x004fc60001ffe4ff */
[----:B------:R1:W-:Y:S01]  /*8350*/  STL [R1+0xc8], R5 ;  /* 0x0000c80501007387 */ /* 0x0003e20000100800 */
[----:B---3--:R-:W-:-:S03]  /*8360*/  IADD3 R6, P3, R143, c[0x0][0x168], RZ ;  /* 0x00005a008f067a10 */ /* 0x008fc60007f7e0ff */
        /* <DEDUP_REMOVED lines=37> */
[----:B------:R3:W-:Y:S04]  /*85c0*/  STL [R1+0x118], R6 ;  /* 0x0001180601007387 */ /* 0x0007e80000100800 */
[----:B------:R-:W4:Y:S01]  /*85d0*/  LDL R63, [R1+0x144] ;  /* 0x00014400013f7983 */ /* 0x000f220000100800 */
[----:B-1----:R-:W-:Y:S02]  /*85e0*/  IADD3.X R5, R174, c[0x0][0x16c], RZ, P3, !PT ;  /* 0x00005b00ae057a10 */ /* 0x002fe40001ffe4ff */
[----:B--2---:R-:W-:-:S03]  /*85f0*/  IADD3 R4, P3, R175, c[0x0][0x168], RZ ;  /* 0x00005a00af047a10 */ /* 0x004fc60007f7e0ff */
[----:B------:R1:W-:Y:S04]  /*8600*/  STL [R1+0xf4], R5 ;  /* 0x0000f40501007387 */ /* 0x0003e80000100800 */
[----:B------:R2:W-:Y:S01]  /*8610*/  STL [R1+0x120], R4 ;  /* 0x0001200401007387 */ /* 0x0005e20000100800 */
[----:B---3--:R-:W-:Y:S02]  /*8620*/  IADD3.X R6, R186, c[0x0][0x16c], RZ, P2, !PT ;  /* 0x00005b00ba067a10 */ /* 0x008fe400017fe4ff */
[----:B-1----:R-:W-:Y:S02]  /*8630*/  IADD3.X R5, R184, c[0x0][0x16c], RZ, P1, !PT ;  /* 0x00005b00b8057a10 */ /* 0x002fe40000ffe4ff */
[----:B--2---:R-:W-:-:S03]  /*8640*/  IADD3 R4, P1, R185, c[0x0][0x168], RZ ;  /* 0x00005a00b9047a10 */ /* 0x004fc60007f3e0ff */
[----:B------:R1:W-:Y:S04]  /*8650*/  STL [R1+0xfc], R5 ;  /* 0x0000fc0501007387 */ /* 0x0003e80000100800 */
[----:B------:R2:W-:Y:S01]  /*8660*/  STL [R1+0x128], R4 ;  /* 0x0001280401007387 */ /* 0x0005e20000100800 */
[----:B-1----:R-:W-:-:S03]  /*8670*/  IADD3 R5, P2, R187, c[0x0][0x168], RZ ;  /* 0x00005a00bb057a10 */ /* 0x002fc60007f5e0ff */
[----:B------:R1:W-:Y:S01]  /*8680*/  STL [R1+0x104], R6 ;  /* 0x0001040601007387 */ /* 0x0003e20000100800 */
[----:B--2---:R-:W-:-:S03]  /*8690*/  IADD3.X R4, R188, c[0x0][0x16c], RZ, P4, !PT ;  /* 0x00005b00bc047a10 */ /* 0x004fc600027fe4ff */
[----:B------:R2:W-:Y:S04]  /*86a0*/  STL [R1+0x130], R5 ;  /* 0x0001300501007387 */ /* 0x0005e80000100800 */
[----:B------:R3:W-:Y:S01]  /*86b0*/  STL [R1+0x10c], R4 ;  /* 0x00010c0401007387 */ /* 0x0007e20000100800 */
[----:B-1----:R-:W-:Y:S02]  /*86c0*/  IADD3 R6, P4, R189, c[0x0][0x168], RZ ;  /* 0x00005a00bd067a10 */ /* 0x002fe40007f9e0ff */
[----:B--2---:R-:W-:-:S03]  /*86d0*/  IADD3.X R5, R190, c[0x0][0x16c], RZ, P5, !PT ;  /* 0x00005b00be057a10 */ /* 0x004fc60002ffe4ff */
[----:B------:R1:W-:Y:S01]  /*86e0*/  STL [R1+0x138], R6 ;  /* 0x0001380601007387 */ /* 0x0003e20000100800 */
[----:B---3--:R-:W-:-:S03]  /*86f0*/  IADD3.X R4, R191, c[0x0][0x16c], RZ, P3, !PT ;  /* 0x00005b00bf047a10 */ /* 0x008fc60001ffe4ff */
[----:B------:R2:W-:Y:S04]  /*8700*/  STL [R1+0x114], R5 ;  /* 0x0001140501007387 */ /* 0x0005e80000100800 */
[----:B------:R3:W-:Y:S01]  /*8710*/  STL [R1+0x11c], R4 ;  /* 0x00011c0401007387 */ /* 0x0007e20000100800 */
[----:B-1----:R-:W-:Y:S02]  /*8720*/  IADD3.X R6, R192, c[0x0][0x16c], RZ, P1, !PT ;  /* 0x00005b00c0067a10 */ /* 0x002fe40000ffe4ff */
[----:B--2---:R-:W-:-:S03]  /*8730*/  IADD3.X R5, R195, c[0x0][0x16c], RZ, P2, !PT ;  /* 0x00005b00c3057a10 */ /* 0x004fc600017fe4ff */
[----:B------:R-:W-:Y:S01]  /*8740*/  STL [R1+0x124], R6 ;  /* 0x0001240601007387 */ /* 0x000fe20000100800 */
[----:B---3--:R-:W-:-:S03]  /*8750*/  IADD3.X R4, R196, c[0x0][0x16c], RZ, P4, !PT ;  /* 0x00005b00c4047a10 */ /* 0x008fc600027fe4ff */
[----:B------:R-:W1:Y:S04]  /*8760*/  S2R R203, SR_TID.X ;  /* 0x0000000000cb7919 */ /* 0x000e680000002100 */
[----:B------:R4:W-:Y:S04]  /*8770*/  STL [R1+0x12c], R5 ;  /* 0x00012c0501007387 */ /* 0x0009e80000100800 */
[----:B------:R2:W-:Y:S01]  /*8780*/  STL [R1+0x134], R4 ;  /* 0x0001340401007387 */ /* 0x0005e20000100800 */
[--C-:B------:R-:W-:Y:S02]  /*8790*/  SHF.R.U32.HI R37, RZ, 0x6, R182.reuse ;  /* 0x00000006ff257819 */ /* 0x100fe400000116b6 */
[----:B------:R-:W-:-:S02]  /*87a0*/  SHF.R.U32.HI R36, RZ, 0x6, R182 ;  /* 0x00000006ff247819 */ /* 0x000fc400000116b6 */
[--C-:B------:R-:W-:Y:S02]  /*87b0*/  SHF.R.U32.HI R183, RZ, 0x6, R182.reuse ;  /* 0x00000006ffb77819 */ /* 0x100fe400000116b6 */
[----:B------:R-:W-:Y:S02]  /*87c0*/  SHF.R.U32.HI R182, RZ, 0x6, R182 ;  /* 0x00000006ffb67819 */ /* 0x000fe400000116b6 */
[----:B------:R-:W-:Y:S02]  /*87d0*/  SGXT.U32 R37, R37, 0x1 ;  /* 0x000000012525781a */ /* 0x000fe40000000000 */
[----:B------:R-:W-:Y:S02]  /*87e0*/  SGXT.U32 R182, R182, 0x1 ;  /* 0x00000001b6b6781a */ /* 0x000fe40000000000 */
[----:B------:R-:W-:Y:S02]  /*87f0*/  SGXT.U32 R36, R36, 0x1 ;  /* 0x000000012424781a */ /* 0x000fe40000000000 */
[----:B------:R-:W-:-:S02]  /*8800*/  SGXT.U32 R183, R183, 0x1 ;  /* 0x00000001b7b7781a */ /* 0x000fc40000000000 */
[----:B------:R-:W-:Y:S02]  /*8810*/  LOP3.LUT R182, R182, 0x1e, RZ, 0xfc, !PT ;  /* 0x0000001eb6b67812 */ /* 0x000fe400078efcff */
[----:B------:R-:W-:Y:S02]  /*8820*/  LOP3.LUT R183, R183, 0x1c, RZ, 0xfc, !PT ;  /* 0x0000001cb7b77812 */ /* 0x000fe400078efcff */
[----:B------:R-:W-:Y:S02]  /*8830*/  LOP3.LUT R36, R36, 0x1a, RZ, 0xfc, !PT ;  /* 0x0000001a24247812 */ /* 0x000fe400078efcff */
[----:B------:R-:W-:Y:S02]  /*8840*/  LOP3.LUT R37, R37, 0x18, RZ, 0xfc, !PT ;  /* 0x0000001825257812 */ /* 0x000fe400078efcff */
[----:B------:R-:W-:Y:S02]  /*8850*/  IADD3 R193, P0, R193, c[0x0][0x160], RZ ;  /* 0x00005800c1c17a10 */ /* 0x000fe40007f1e0ff */
[----:B-1----:R-:W-:-:S02]  /*8860*/  SHF.R.U32.HI R203, RZ, 0x6, R203 ;  /* 0x00000006ffcb7819 */ /* 0x002fc400000116cb */
[----:B------:R-:W-:Y:S01]  /*8870*/  IADD3 R207, P6, R207, c[0x0][0x168], RZ ;  /* 0x00005a00cfcf7a10 */ /* 0x000fe20007fde0ff */
[----:B------:R-:W-:Y:S01]  /*8880*/  IMAD R20, R182, c[0x0][0x188], RZ ;  /* 0x00006200b6147a24 */ /* 0x000fe200078e02ff */
[----:B------:R-:W-:Y:S01]  /*8890*/  SHF.L.U64.HI R3, R201, 0x2, R3 ;  /* 0x00000002c9037819 */ /* 0x000fe20000010203 */
[----:B------:R-:W-:Y:S01]  /*88a0*/  IMAD R22, R183, c[0x0][0x188], RZ ;  /* 0x00006200b7167a24 */ /* 0x000fe200078e02ff */
[----:B------:R-:W-:Y:S01]  /*88b0*/  IADD3.X R192, R77, c[0x0][0x164], RZ, P0, !PT ;  /* 0x000059004dc07a10 */ /* 0x000fe200007fe4ff */
[----:B------:R-:W-:Y:S01]  /*88c0*/  IMAD R21, R36, c[0x0][0x188], RZ ;  /* 0x0000620024157a24 */ /* 0x000fe200078e02ff */
[----:B------:R-:W-:Y:S01]  /*88d0*/  CS2R R160, SRZ ;  /* 0x0000000000a07805 */ /* 0x000fe2000001ff00 */
[----:B------:R-:W-:Y:S01]  /*88e0*/  IMAD R20, R37, c[0x0][0x188], RZ ;  /* 0x0000620025147a24 */ /* 0x000fe200078e02ff */
[----:B------:R-:W-:Y:S01]  /*88f0*/  CS2R R162, SRZ ;  /* 0x0000000000a27805 */ /* 0x000fe2000001ff00 */
[----:B------:R-:W-:Y:S01]  /*8900*/  IMAD.SHL.U32 R201, R201, 0x4, RZ ;  /* 0x00000004c9c97824 */ /* 0x000fe200078e00ff */
[----:B------:R-:W-:Y:S01]  /*8910*/  CS2R R156, SRZ ;  /* 0x00000000009c7805 */ /* 0x000fe2000001ff00 */
[----:B------:R-:W-:Y:S01]  /*8920*/  IMAD.MOV.U32 R198, RZ, RZ, 0x1 ;  /* 0x00000001ffc67424 */ /* 0x000fe200078e00ff */
[----:B------:R-:W-:Y:S01]  /*8930*/  CS2R R158, SRZ ;  /* 0x00000000009e7805 */ /* 0x000fe2000001ff00 */
[----:B------:R-:W-:Y:S01]  /*8940*/  IMAD.MOV.U32 R194, RZ, RZ, -0x1 ;  /* 0xffffffffffc27424 */ /* 0x000fe200078e00ff */
[----:B------:R-:W-:Y:S01]  /*8950*/  CS2R R128, SRZ ;  /* 0x0000000000807805 */ /* 0x000fe2000001ff00 */
        /* <DEDUP_REMOVED lines=50> */
[----:B------:R-:W-:Y:S01]  /*8c80*/  SGXT.U32 R203, R203, 0x1 ;  /* 0x00000001cbcb781a */ /* 0x000fe20000000000 */
[----:B------:R-:W-:Y:S01]  /*8c90*/  CS2R R38, SRZ ;  /* 0x0000000000267805 */ /* 0x000fe2000001ff00 */
[----:B------:R-:W-:Y:S01]  /*8ca0*/  IADD3.X R206, R206, c[0x0][0x16c], RZ, P6, !PT ;  /* 0x00005b00cece7a10 */ /* 0x000fe200037fe4ff */
        /* <DEDUP_REMOVED lines=8> */
[----:B------:R-:W-:-:S02]  /*8d30*/  UIADD3 UR5, UR5, -0x40, URZ ;  /* 0xffffffc005057890 */ /* 0x000fc4000fffe03f */
[----:B------:R-:W-:Y:S01]  /*8d40*/  UMOV UR4, URZ ;  /* 0x0000003f00047c82 */ /* 0x000fe20008000000 */
[C---:B----4-:R-:W-:Y:S02]  /*8d50*/  LOP3.LUT R5, R63.reuse, 0x20, RZ, 0x3c, !PT ;  /* 0x000000203f057812 */ /* 0x050fe400078e3cff */
[----:B--2---:R-:W-:Y:S02]  /*8d60*/  LOP3.LUT R4, R63, 0x40, RZ, 0x3c, !PT ;  /* 0x000000403f047812 */ /* 0x004fe400078e3cff */
[----:B------:R-:W-:Y:S02]  /*8d70*/  IADD3 R5, R197, -0x2, RZ ;  /* 0xfffffffec5057810 */ /* 0x000fe40007ffe0ff */
[----:B------:R-:W-:-:S03]  /*8d80*/  LOP3.LUT R4, R199, 0x40, RZ, 0x3c, !PT ;  /* 0x00000040c7047812 */ /* 0x000fc600078e3cff */
[----:B------:R1:W-:Y:S04]  /*8d90*/  STL [R1+0x1b8], R5 ;  /* 0x0001b80501007387 */ /* 0x0003e80000100800 */
[----:B------:R1:W-:Y:S01]  /*8da0*/  STL [R1+0x1b4], R4 ;  /* 0x0001b40401007387 */ /* 0x0003e20000100800 */
[----:B------:R-:W-:-:S03]  /*8db0*/  LOP3.LUT R6, R63, 0x60, RZ, 0x3c, !PT ;  /* 0x000000603f067812 */ /* 0x000fc600078e3cff */
.L_x_1:
[----:B------:R-:W2:Y:S01]  /*8dc0*/  LDL R8, [R1+0x148] ;  /* 0x0001480001087983 */ /* 0x000ea20000100800 */
[----:B-----5:R-:W-:Y:S01]  /*8dd0*/  IADD3 R194, R194, 0x1, RZ ;  /* 0x00000001c2c27810 */ /* 0x020fe20007ffe0ff */
[----:B------:R-:W-:-:S04]  /*8de0*/  DEPBAR.LE SB0, 0x2 ;  /* 0x000080800000791a */ /* 0x000fc80000000000 */
[----:B------:R3:W-:Y:S04]  /*8df0*/  STL [R1+0x1bc], R200 ;  /* 0x0001bcc801007387 */ /* 0x0007e80000100800 */
[----:B------:R-:W-:Y:S01]  /*8e00*/  BAR.SYNC.DEFER_BLOCKING 0x0 ;  /* 0x0000000000007b1d */ /* 0x000fe20000010000 */
[----:B------:R-:W-:-:S04]  /*8e10*/  ISETP.GT.AND P0, PT, R194, 0x1, PT ;  /* 0x00000001c200780c */ /* 0x000fc80003f04270 */
[----:B------:R-:W-:Y:S01]  /*8e20*/  SEL R194, R194, RZ, !P0 ;  /* 0x000000ffc2c27207 */ /* 0x000fe20004000000 */
[----:B---3--:R-:W3:Y:S04]  /*8e30*/  LDL R200, [R1+0x1b4] ;  /* 0x0001b40001c87983 */ /* 0x008ee80000100800 */
[----:B-1----:R-:W1:Y:S04]  /*8e40*/  S2R R4, SR_TID.X ;  /* 0x0000000000047919 */ /* 0x002e680000002100 */
[----:B------:R-:W4:Y:S01]  /*8e50*/  S2R R9, SR_TID.X ;  /* 0x0000000000097919 */ /* 0x000f220000002100 */
[----:B-1----:R-:W-:-:S02]  /*8e60*/  LOP3.LUT R5, R4, 0x1c, RZ, 0xc0, !PT ;  /* 0x0000001c04057812 */ /* 0x002fc400078ec0ff */
[----:B------:R-:W-:Y:S02]  /*8e70*/  LOP3.LUT R4, R4, 0x3, RZ, 0xc0, !PT ;  /* 0x0000000304047812 */ /* 0x000fe400078ec0ff */
[C---:B----4-:R-:W-:Y:S02]  /*8e80*/  LOP3.LUT R7, R9.reuse, 0x1c, RZ, 0xc0, !PT ;  /* 0x0000001c09077812 */ /* 0x050fe400078ec0ff */
[C---:B------:R-:W-:Y:S01]  /*8e90*/  LOP3.LUT R6, R9.reuse, 0x3, RZ, 0xc0, !PT ;  /* 0x0000000309067812 */ /* 0x040fe200078ec0ff */
[----:B------:R-:W-:Y:S01]  /*8ea0*/  IMAD R4, R4, 0x120, R5 ;  /* 0x0000012004047824 */ /* 0x000fe200078e0205 */
[C---:B------:R-:W-:Y:S02]  /*8eb0*/  LOP3.LUT R5, R9.reuse, 0x1c, RZ, 0xc0, !PT ;  /* 0x0000001c09057812 */ /* 0x040fe400078ec0ff */
[C---:B------:R-:W-:Y:S01]  /*8ec0*/  LOP3.LUT R10, R9.reuse, 0x1c, RZ, 0xc0, !PT ;  /* 0x0000001c090a7812 */ /* 0x040fe200078ec0ff */
[----:B------:R-:W-:Y:S01]  /*8ed0*/  IMAD R199, R194, 0x2000, R4 ;  /* 0x00002000c2c77824 */ /* 0x000fe200078e0204 */
[C---:B------:R-:W-:Y:S01]  /*8ee0*/  LOP3.LUT R4, R9.reuse, 0x3, RZ, 0xc0, !PT ;  /* 0x0000000309047812 */ /* 0x040fe200078ec0ff */
[----:B------:R-:W-:Y:S01]  /*8ef0*/  IMAD R6, R6, 0x120, R7 ;  /* 0x0000012006067824 */ /* 0x000fe200078e0207 */
[----:B------:R-:W-:-:S02]  /*8f00*/  LOP3.LUT R9, R9, 0x3, RZ, 0xc0, !PT ;  /* 0x0000000309097812 */ /* 0x000fc400078ec0ff */
[----:B------:R-:W-:Y:S01]  /*8f10*/  LDS R136, [R199+0x10080] ;  /* 0x01008000c7887984 */ /* 0x000fe20000000800 */
[----:B------:R-:W-:Y:S01]  /*8f20*/  IMAD R4, R4, 0x120, R5 ;  /* 0x0000012004047824 */ /* 0x000fe200078e0205 */
[----:B------:R-:W-:Y:S01]  /*8f30*/  LOP3.LUT R6, R6, 0x40, RZ, 0x3c, !PT ;  /* 0x0000004006067812 */ /* 0x000fe200078e3cff */
[----:B------:R-:W-:Y:S01]  /*8f40*/  IMAD R9, R9, 0x120, R10 ;  /* 0x0000012009097824 */ /* 0x000fe200078e020a */
[----:B------:R-:W-:Y:S02]  /*8f50*/  LDS R138, [R199+0x10480] ;  /* 0x01048000c78a7984 */ /* 0x000fe40000000800 */
[----:B------:R-:W-:Y:S01]  /*8f60*/  LOP3.LUT R4, R4, 0x60, RZ, 0x3c, !PT ;  /* 0x0000006004047812 */ /* 0x000fe200078e3cff */
[C---:B------:R-:W-:Y:S01]  /*8f70*/  IMAD R197, R194.reuse, 0x2000, R6 ;  /* 0x00002000c2c57824 */ /* 0x040fe200078e0206 */
[----:B------:R-:W-:Y:S01]  /*8f80*/  LOP3.LUT R9, R9, 0x20, RZ, 0x3c, !PT ;  /* 0x0000002009097812 */ /* 0x000fe200078e3cff */
[----:B------:R-:W-:Y:S02]  /*8f90*/  LDS R172, [R199+0x10000] ;  /* 0x01000000c7ac7984 */ /* 0x000fe40000000800 */
[----:B------:R-:W-:-:S02]  /*8fa0*/  IMAD R196, R194, 0x2000, R4 ;  /* 0x00002000c2c47824 */ /* 0x000fc400078e0204 */
[C---:B------:R-:W-:Y:S01]  /*8fb0*/  IMAD R195, R194.reuse, 0x2000, R9 ;  /* 0x00002000c2c37824 */ /* 0x040fe200078e0209 */
[----:B------:R-:W-:Y:S04]  /*8fc0*/  LDS R174, [R199+0x10400] ;  /* 0x01040000c7ae7984 */ /* 0x000fe80000000800 */
        /* <DEDUP_REMOVED lines=11> */
[----:B------:R-:W-:Y:S01]  /*9080*/  LDS R63, [R196+0x10480] ;  /* 0x01048000c43f7984 */ /* 0x000fe20000000800 */
[----:B--2---:R-:W-:-:S05]  /*9090*/  IMAD R164, R194, 0x8000, R8 ;  /* 0x00008000c2a47824 */ /* 0x004fca00078e0208 */
[----:B------:R-:W1:Y:S04]  /*90a0*/  LDSM.16.M88.4 R16, [R164] ;  /* 0x00000000a410783b */ /* 0x000e680000000200 */
[----:B------:R-:W2:Y:S04]  /*90b0*/  LDSM.16.M88.4 R12, [R164+0x1000] ;  /* 0x00100000a40c783b */ /* 0x000ea80000000200 */
[----:B------:R-:W4:Y:S04]  /*90c0*/  LDSM.16.M88.4 R8, [R164+0x2000] ;  /* 0x00200000a408783b */ /* 0x000f280000000200 */
[----:B------:R-:W2:Y:S04]  /*90d0*/  LDSM.16.M88.4 R4, [R164+0x3000] ;  /* 0x00300000a404783b */ /* 0x000ea80000000200 */
[----:B------:R-:W2:Y:S04]  /*90e0*/  LDSM.16.M88.4 R144, [R164+0x4000] ;  /* 0x00400000a490783b */ /* 0x000ea80000000200 */
[----:B------:R-:W2:Y:S04]  /*90f0*/  LDSM.16.M88.4 R148, [R164+0x5000] ;  /* 0x00500000a494783b */ /* 0x000ea80000000200 */
[----:B------:R-:W2:Y:S04]  /*9100*/  LDSM.16.M88.4 R152, [R164+0x6000] ;  /* 0x00600000a498783b */ /* 0x000ea80000000200 */
[----:B------:R-:W2:Y:S01]  /*9110*/  LDSM.16.M88.4 R164, [R164+0x7000] ;  /* 0x00700000a4a4783b */ /* 0x000ea20000000200 */
[-C--:B-1----:R-:W-:Y:S08]  /*9120*/  HMMA.1688.F32.TF32 R48, R136, R16.reuse, R20 ;  /* 0x000000108830723c */ /* 0x082ff00000081014 */
[-C--:B------:R-:W-:Y:S08]  /*9130*/  HMMA.1688.F32.TF32 R160, R172, R16.reuse, R160 ;  /* 0x00000010aca0723c */ /* 0x080ff000000810a0 */
[-C--:B------:R-:W-:Y:S08]  /*9140*/  HMMA.1688.F32.TF32 R24, R140, R16.reuse, R24 ;  /* 0x000000108c18723c */ /* 0x080ff00000081018 */
[----:B------:R-:W-:Y:S08]  /*9150*/  HMMA.1688.F32.TF32 R176, R60, R16, R176 ;  /* 0x000000103cb0723c */ /* 0x000ff000000810b0 */
[-C--:B--2---:R-:W-:Y:S08]  /*9160*/  HMMA.1688.F32.TF32 R156, R172, R12.reuse, R156 ;  /* 0x0000000cac9c723c */ /* 0x084ff0000008109c */
[-C--:B------:R-:W-:Y:S08]  /*9170*/  HMMA.1688.F32.TF32 R32, R140, R12.reuse, R32 ;  /* 0x0000000c8c20723c */ /* 0x080ff00000081020 */
[-C--:B------:R-:W-:Y:S08]  /*9180*/  HMMA.1688.F32.TF32 R28, R136, R12.reuse, R28 ;  /* 0x0000000c881c723c */ /* 0x080ff0000008101c */
[----:B------:R-:W-:Y:S08]  /*9190*/  HMMA.1688.F32.TF32 R168, R60, R12, R168 ;  /* 0x0000000c3ca8723c */ /* 0x000ff000000810a8 */
[-C--:B----4-:R-:W-:Y:S08]  /*91a0*/  HMMA.1688.F32.TF32 R128, R172, R8.reuse, R128 ;  /* 0x00000008ac80723c */ /* 0x090ff00000081080 */
[-C--:B------:R-:W-:Y:S08]  /*91b0*/  HMMA.1688.F32.TF32 R44, R140, R8.reuse, R44 ;  /* 0x000000088c2c723c */ /* 0x080ff0000008102c */
[-C--:B------:R-:W-:Y:S08]  /*91c0*/  HMMA.1688.F32.TF32 R40, R136, R8.reuse, R40 ;  /* 0x000000088828723c */ /* 0x080ff00000081028 */
[----:B------:R-:W-:Y:S08]  /*91d0*/  HMMA.1688.F32.TF32 R20, R60, R8, R180 ;  /* 0x000000083c14723c */ /* 0x000ff000000810b4 */
[-C--:B------:R-:W-:Y:S08]  /*91e0*/  HMMA.1688.F32.TF32 R108, R172, R4.reuse, R108 ;  /* 0x00000004ac6c723c */ /* 0x080ff0000008106c */
[-C--:B------:R-:W-:Y:S08]  /*91f0*/  HMMA.1688.F32.TF32 R56, R140, R4.reuse, R56 ;  /* 0x000000048c38723c */ /* 0x080ff00000081038 */
[-C--:B------:R-:W-:Y:S08]  /*9200*/  HMMA.1688.F32.TF32 R52, R136, R4.reuse, R52 ;  /* 0x000000048834723c */ /* 0x080ff00000081034 */
[----:B------:R-:W-:Y:S08]  /*9210*/  HMMA.1688.F32.TF32 R36, R60, R4, R36 ;  /* 0x000000043c24723c */ /* 0x000ff00000081024 */
[C---:B------:R-:W-:Y:S08]  /*9220*/  HMMA.1688.F32.TF32 R104, R172.reuse, R144, R104 ;  /* 0x00000090ac68723c */ /* 0x040ff00000081068 */
[C---:B------:R-:W-:Y:S08]  /*9230*/  HMMA.1688.F32.TF32 R100, R172.reuse, R148, R100 ;  /* 0x00000094ac64723c */ /* 0x040ff00000081064 */
[C---:B------:R-:W-:Y:S08]  /*9240*/  HMMA.1688.F32.TF32 R96, R172.reuse, R152, R96 ;  /* 0x00000098ac60723c */ /* 0x040ff00000081060 */
[----:B------:R-:W-:Y:S01]  /*9250*/  HMMA.1688.F32.TF32 R92, R172, R164, R92 ;  /* 0x000000a4ac5c723c */ /* 0x000fe2000008105c */
[----:B------:R-:W-:Y:S04]  /*9260*/  LDS R172, [R199+0x10800] ;  /* 0x01080000c7ac7984 */ /* 0x000fe80000000800 */
[----:B------:R-:W-:Y:S03]  /*9270*/  LDS R174, [R199+0x10c00] ;  /* 0x010c0000c7ae7984 */ /* 0x000fe60000000800 */
[C---:B------:R-:W-:Y:S01]  /*9280*/  HMMA.1688.F32.TF32 R80, R140.reuse, R144, R80 ;  /* 0x000000908c50723c */ /* 0x040fe20000081050 */
[----:B------:R-:W-:Y:S04]  /*9290*/  LDS R173, [R195+0x10800] ;  /* 0x01080000c3ad7984 */ /* 0x000fe80000000800 */
[----:B------:R-:W1:Y:S03]  /*92a0*/  LDS R175, [R195+0x10c00] ;  /* 0x010c0000c3af7984 */ /* 0x000e660000000800 */
[C---:B------:R-:W-:Y:S08]  /*92b0*/  HMMA.1688.F32.TF32 R84, R140.reuse, R148, R84 ;  /* 0x000000948c54723c */ /* 0x040ff00000081054 */
[C---:B------:R-:W-:Y:S08]  /*92c0*/  HMMA.1688.F32.TF32 R88, R140.reuse, R152, R88 ;  /* 0x000000988c58723c */ /* 0x040ff00000081058 */
[----:B------:R-:W-:Y:S01]  /*92d0*/  HMMA.1688.F32.TF32 R112, R140, R164, R112 ;  /* 0x000000a48c70723c */ /* 0x000fe20000081070 */
[----:B------:R-:W-:Y:S04]  /*92e0*/  LDS R140, [R199+0x10880] ;  /* 0x01088000c78c7984 */ /* 0x000fe80000000800 */
[----:B------:R-:W-:Y:S03]  /*92f0*/  LDS R142, [R199+0x10c80] ;  /* 0x010c8000c78e7984 */ /* 0x000fe60000000800 */
[C---:B------:R-:W-:Y:S01]  /*9300*/  HMMA.1688.F32.TF32 R116, R136.reuse, R144, R116 ;  /* 0x000000908874723c */ /* 0x040fe20000081074 */
[----:B------:R-:W-:Y:S04]  /*9310*/  LDS R141, [R195+0x10880] ;  /* 0x01088000c38d7984 */ /* 0x000fe80000000800 */
[----:B------:R-:W2:Y:S03]  /*9320*/  LDS R143, [R195+0x10c80] ;  /* 0x010c8000c38f7984 */ /* 0x000ea60000000800 */
[C---:B------:R-:W-:Y:S08]  /*9330*/  HMMA.1688.F32.TF32 R120, R136.reuse, R148, R120 ;  /* 0x000000948878723c */ /* 0x040ff00000081078 */
[C---:B------:R-:W-:Y:S08]  /*9340*/  HMMA.1688.F32.TF32 R124, R136.reuse, R152, R124 ;  /* 0x00000098887c723c */ /* 0x040ff0000008107c */
[----:B------:R-:W-:Y:S01]  /*9350*/  HMMA.1688.F32.TF32 R132, R136, R164, R132 ;  /* 0x000000a48884723c */ /* 0x000fe20000081084 */
[----:B------:R-:W-:Y:S04]  /*9360*/  LDS R136, [R197+0x10800] ;  /* 0x01080000c5887984 */ /* 0x000fe80000000800 */
[----:B------:R-:W-:Y:S03]  /*9370*/  LDS R138, [R197+0x10c00] ;  /* 0x010c0000c58a7984 */ /* 0x000fe60000000800 */
[C---:B------:R-:W-:Y:S01]  /*9380*/  HMMA.1688.F32.TF32 R64, R60.reuse, R144, R64 ;  /* 0x000000903c40723c */ /* 0x040fe20000081040 */
[----:B------:R-:W-:Y:S04]  /*9390*/  LDS R137, [R196+0x10800] ;  /* 0x01080000c4897984 */ /* 0x000fe80000000800 */
[----:B------:R-:W4:Y:S03]  /*93a0*/  LDS R139, [R196+0x10c00] ;  /* 0x010c0000c48b7984 */ /* 0x000f260000000800 */
[C---:B------:R-:W-:Y:S08]  /*93b0*/  HMMA.1688.F32.TF32 R68, R60.reuse, R148, R68 ;  /* 0x000000943c44723c */ /* 0x040ff00000081044 */
[C---:B------:R-:W-:Y:S08]  /*93c0*/  HMMA.1688.F32.TF32 R72, R60.reuse, R152, R72 ;  /* 0x000000983c48723c */ /* 0x040ff00000081048 */
[----:B------:R-:W-:Y:S01]  /*93d0*/  HMMA.1688.F32.TF32 R60, R60, R164, R76 ;  /* 0x000000a43c3c723c */ /* 0x000fe2000008104c */
[----:B------:R-:W-:Y:S04]  /*93e0*/  LDS R76, [R197+0x10880] ;  /* 0x01088000c54c7984 */ /* 0x000fe80000000800 */
[----:B------:R-:W-:Y:S04]  /*93f0*/  LDS R78, [R197+0x10c80] ;  /* 0x010c8000c54e7984 */ /* 0x000fe80000000800 */
[----:B------:R-:W-:Y:S04]  /*9400*/  LDS R77, [R196+0x10880] ;  /* 0x01088000c44d7984 */ /* 0x000fe80000000800 */
[----:B------:R-:W2:Y:S01]  /*9410*/  LDS R79, [R196+0x10c80] ;  /* 0x010c8000c44f7984 */ /* 0x000ea20000000800 */
[C---:B-1----:R-:W-:Y:S08]  /*9420*/  HMMA.1688.F32.TF32 R160, R172.reuse, R18, R160 ;  /* 0x00000012aca0723c */ /* 0x042ff000000810a0 */
[C---:B------:R-:W-:Y:S08]  /*9430*/  HMMA.1688.F32.TF32 R156, R172.reuse, R14, R156 ;  /* 0x0000000eac9c723c */ /* 0x040ff0000008109c */
[C---:B------:R-:W-:Y:S08]  /*9440*/  HMMA.1688.F32.TF32 R128, R172.reuse, R10, R128 ;  /* 0x0000000aac80723c */ /* 0x040ff00000081080 */
[C---:B------:R-:W-:Y:S08]  /*9450*/  HMMA.1688.F32.TF32 R108, R172.reuse, R6, R108 ;  /* 0x00000006ac6c723c */ /* 0x040ff0000008106c */
[C---:B------:R-:W-:Y:S08]  /*9460*/  HMMA.1688.F32.TF32 R104, R172.reuse, R146, R104 ;  /* 0x00000092ac68723c */ /* 0x040ff00000081068 */
[C---:B------:R-:W-:Y:S08]  /*9470*/  HMMA.1688.F32.TF32 R100, R172.reuse, R150, R100 ;  /* 0x00000096ac64723c */ /* 0x040ff00000081064 */
[C---:B------:R-:W-:Y:S08]  /*9480*/  HMMA.1688.F32.TF32 R96, R172.reuse, R154, R96 ;  /* 0x0000009aac60723c */ /* 0x040ff00000081060 */
[----:B------:R-:W-:Y:S08]  /*9490*/  HMMA.1688.F32.TF32 R92, R172, R166, R92 ;  /* 0x000000a6ac5c723c */ /* 0x000ff0000008105c */
[C---:B--2---:R-:W-:Y:S08]  /*94a0*/  HMMA.1688.F32.TF32 R116, R140.reuse, R146, R116 ;  /* 0x000000928c74723c */ /* 0x044ff00000081074 */
[C---:B------:R-:W-:Y:S08]  /*94b0*/  HMMA.1688.F32.TF32 R120, R140.reuse, R150, R120 ;  /* 0x000000968c78723c */ /* 0x040ff00000081078 */
[C---:B------:R-:W-:Y:S08]  /*94c0*/  HMMA.1688.F32.TF32 R124, R140.reuse, R154, R124 ;  /* 0x0000009a8c7c723c */ /* 0x040ff0000008107c */
[----:B------:R-:W-:Y:S08]  /*94d0*/  HMMA.1688.F32.TF32 R132, R140, R166, R132 ;  /* 0x000000a68c84723c */ /* 0x000ff00000081084 */
[C---:B----4-:R-:W-:Y:S08]  /*94e0*/  HMMA.1688.F32.TF32 R80, R136.reuse, R146, R80 ;  /* 0x000000928850723c */ /* 0x050ff00000081050 */
[C---:B------:R-:W-:Y:S08]  /*94f0*/  HMMA.1688.F32.TF32 R84, R136.reuse, R150, R84 ;  /* 0x000000968854723c */ /* 0x040ff00000081054 */
[C---:B------:R-:W-:Y:S08]  /*9500*/  HMMA.1688.F32.TF32 R88, R136.reuse, R154, R88 ;  /* 0x0000009a8858723c */ /* 0x040ff00000081058 */
[----:B------:R-:W-:Y:S08]  /*9510*/  HMMA.1688.F32.TF32 R112, R136, R166, R112 ;  /* 0x000000a68870723c */ /* 0x000ff00000081070 */
[C---:B------:R-:W-:Y:S01]  /*9520*/  HMMA.1688.F32.TF32 R184, R76.reuse, R18, R176 ;  /* 0x000000124cb8723c */ /* 0x040fe200000810b0 */
[----:B------:R-:W-:Y:S04]  /*9530*/  LDS R176, [R199+0x11000] ;  /* 0x01100000c7b07984 */ /* 0x000fe80000000800 */
[----:B------:R-:W-:Y:S03]  /*9540*/  LDS R178, [R199+0x11400] ;  /* 0x01140000c7b27984 */ /* 0x000fe60000000800 */
        /* <DEDUP_REMOVED lines=9> */
[C---:B------:R-:W-:Y:S08]  /*95e0*/  HMMA.1688.F32.TF32 R144, R76.reuse, R146, R64 ;  /* 0x000000924c90723c */ /* 0x040ff00000081040 */
[C---:B------:R-:W-:Y:S08]  /*95f0*/  HMMA.1688.F32.TF32 R148, R76.reuse, R150, R68 ;  /* 0x000000964c94723c */ /* 0x040ff00000081044 */
[C---:B------:R-:W-:Y:S08]  /*9600*/  HMMA.1688.F32.TF32 R152, R76.reuse, R154, R72 ;  /* 0x0000009a4c98723c */ /* 0x040ff00000081048 */
[----:B------:R-:W-:Y:S07]  /*9610*/  HMMA.1688.F32.TF32 R164, R76, R166, R60 ;  /* 0x000000a64ca4723c */ /* 0x000fee000008103c */
[----:B---3--:R-:W-:Y:S01]  /*9620*/  IMAD R76, R194, 0x8000, R200 ;  /* 0x00008000c24c7824 */ /* 0x008fe200078e02c8 */
[C---:B------:R-:W-:Y:S01]  /*9630*/  HMMA.1688.F32.TF32 R48, R140.reuse, R18, R48 ;  /* 0x000000128c30723c */ /* 0x040fe20000081030 */
[----:B------:R-:W2:Y:S07]  /*9640*/  LDL R200, [R1+0x1a4] ;  /* 0x0001a40001c87983 */ /* 0x000eae0000100800 */
[C---:B------:R-:W-:Y:S08]  /*9650*/  HMMA.1688.F32.TF32 R28, R140.reuse, R14, R28 ;  /* 0x0000000e8c1c723c */ /* 0x040ff0000008101c */
[C---:B------:R-:W-:Y:S08]  /*9660*/  HMMA.1688.F32.TF32 R40, R140.reuse, R10, R40 ;  /* 0x0000000a8c28723c */ /* 0x040ff00000081028 */
[----:B------:R-:W-:Y:S01]  /*9670*/  HMMA.1688.F32.TF32 R52, R140, R6, R52 ;  /* 0x000000068c34723c */ /* 0x000fe20000081034 */
[----:B------:R-:W-:Y:S04]  /*9680*/  LDS R140, [R197+0x11000] ;  /* 0x01100000c58c7984 */ /* 0x000fe80000000800 */
[----:B------:R-:W-:Y:S03]  /*9690*/  LDS R142, [R197+0x11400] ;  /* 0x01140000c58e7984 */ /* 0x000fe60000000800 */
[C---:B------:R-:W-:Y:S01]  /*96a0*/  HMMA.1688.F32.TF32 R24, R136.reuse, R18, R24 ;  /* 0x000000128818723c */ /* 0x040fe20000081018 */
[----:B------:R-:W-:Y:S04]  /*96b0*/  LDS R141, [R196+0x11000] ;  /* 0x01100000c48d7984 */ /* 0x000fe80000000800 */
[----:B------:R-:W-:Y:S03]  /*96c0*/  LDS R143, [R196+0x11400] ;  /* 0x01140000c48f7984 */ /* 0x000fe60000000800 */
[C---:B------:R-:W-:Y:S01]  /*96d0*/  HMMA.1688.F32.TF32 R32, R136.reuse, R14, R32 ;  /* 0x0000000e8820723c */ /* 0x040fe20000081020 */
[----:B------:R-:W1:Y:S07]  /*96e0*/  LDSM.16.M88.4 R16, [R76+0x3000] ;  /* 0x003000004c10783b */ /* 0x000e6e0000000200 */
[C---:B------:R-:W-:Y:S08]  /*96f0*/  HMMA.1688.F32.TF32 R44, R136.reuse, R10, R44 ;  /* 0x0000000a882c723c */ /* 0x040ff0000008102c */
[----:B------:R-:W-:Y:S01]  /*9700*/  HMMA.1688.F32.TF32 R56, R136, R6, R56 ;  /* 0x000000068838723c */ /* 0x000fe20000081038 */
[----:B------:R-:W-:Y:S04]  /*9710*/  LDS R136, [R199+0x11080] ;  /* 0x01108000c7887984 */ /* 0x000fe80000000800 */
[----:B------:R-:W-:Y:S04]  /*9720*/  LDS R138, [R199+0x11480] ;  /* 0x01148000c78a7984 */ /* 0x000fe80000000800 */
[----:B------:R-:W-:Y:S04]  /*9730*/  LDS R137, [R195+0x11080] ;  /* 0x01108000c3897984 */ /* 0x000fe80000000800 */
[----:B------:R-:W-:Y:S04]  /*9740*/  LDS R139, [R195+0x11480] ;  /* 0x01148000c38b7984 */ /* 0x000fe80000000800 */
[----:B------:R-:W3:Y:S04]  /*9750*/  LDSM.16.M88.4 R4, [R76] ;  /* 0x000000004c04783b */ /* 0x000ee80000000200 */
[----:B------:R4:W-:Y:S04]  /*9760*/  STL [R1+0x1c0], R194 ;  /* 0x0001c0c201007387 */ /* 0x0009e80000100800 */
[----:B------:R-:W4:Y:S04]  /*9770*/  LDSM.16.M88.4 R8, [R76+0x1000] ;  /* 0x001000004c08783b */ /* 0x000f280000000200 */
[----:B------:R-:W4:Y:S04]  /*9780*/  LDSM.16.M88.4 R12, [R76+0x2000] ;  /* 0x002000004c0c783b */ /* 0x000f280000000200 */
[----:B------:R-:W4:Y:S01]  /*9790*/  LDSM.16.M88.4 R64, [R76+0x4000] ;  /* 0x004000004c40783b */ /* 0x000f220000000200 */
[----:B-1----:R-:W-:Y:S03]  /*97a0*/  HMMA.1688.F32.TF32 R60, R168, R16, R172 ;  /* 0x00000010a83c723c */ /* 0x002fe600000810ac */
[----:B------:R-:W1:Y:S04]  /*97b0*/  LDSM.16.M88.4 R68, [R76+0x5000] ;  /* 0x005000004c44783b */ /* 0x000e680000000200 */
[----:B------:R-:W-:Y:S04]  /*97c0*/  LDS R172, [R199+0x11800] ;  /* 0x01180000c7ac7984 */ /* 0x000fe80000000800 */
[----:B------:R-:W-:Y:S04]  /*97d0*/  LDS R174, [R199+0x11c00] ;  /* 0x011c0000c7ae7984 */ /* 0x000fe80000000800 */
[----:B------:R-:W-:Y:S04]  /*97e0*/  LDS R173, [R195+0x11800] ;  /* 0x01180000c3ad7984 */ /* 0x000fe80000000800 */
[----:B------:R-:W1:Y:S01]  /*97f0*/  LDS R175, [R195+0x11c00] ;  /* 0x011c0000c3af7984 */ /* 0x000e620000000800 */
[-C--:B---3--:R-:W-:Y:S03]  /*9800*/  HMMA.1688.F32.TF32 R160, R176, R4.reuse, R160 ;  /* 0x00000004b0a0723c */ /* 0x088fe600000810a0 */
[----:B----4-:R-:W3:Y:S04]  /*9810*/  LDL R194, [R1+0x13c] ;  /* 0x00013c0001c27983 */ /* 0x010ee80000100800 */
[----:B------:R-:W4:Y:S01]  /*9820*/  LDSM.16.M88.4 R72, [R76+0x6000] ;  /* 0x006000004c48783b */ /* 0x000f220000000200 */
[-C--:B------:R-:W-:Y:S03]  /*9830*/  HMMA.1688.F32.TF32 R20, R136, R4.reuse, R48 ;  /* 0x000000048814723c */ /* 0x080fe60000081030 */
[----:B------:R-:W1:Y:S05]  /*9840*/  LDSM.16.M88.4 R76, [R76+0x7000] ;  /* 0x007000004c4c783b */ /* 0x000e6a0000000200 */
[-C--:B------:R-:W-:Y:S08]  /*9850*/  HMMA.1688.F32.TF32 R24, R140, R4.reuse, R24 ;  /* 0x000000048c18723c */ /* 0x080ff00000081018 */
[----:B------:R-:W-:Y:S01]  /*9860*/  HMMA.1688.F32.TF32 R184, R168, R4, R184 ;  /* 0x00000004a8b8723c */ /* 0x000fe200000810b8 */
[----:B------:R-:W2:Y:S07]  /*9870*/  LDL R4, [R1+0x1b8] ;  /* 0x0001b80001047983 */ /* 0x000eae0000100800 */
[C---:B------:R-:W-:Y:S08]  /*9880*/  HMMA.1688.F32.TF32 R156, R176.reuse, R8, R156 ;  /* 0x00000008b09c723c */ /* 0x040ff0000008109c */
[C---:B------:R-:W-:Y:S08]  /*9890*/  HMMA.1688.F32.TF32 R128, R176.reuse, R12, R128 ;  /* 0x0000000cb080723c */ /* 0x040ff00000081080 */
[----:B------:R-:W-:Y:S08]  /*98a0*/  HMMA.1688.F32.TF32 R108, R176, R16, R108 ;  /* 0x00000010b06c723c */ /* 0x000ff0000008106c */
[----:B------:R-:W-:Y:S01]  /*98b0*/  HMMA.1688.F32.TF32 R36, R168, R8, R188 ;  /* 0x00000008a824723c */ /* 0x000fe200000810bc */
[----:B------:R-:W3:Y:S04]  /*98c0*/  LDL R190, [R1+0x1ac] ;  /* 0x0001ac0001be7983 */ /* 0x000ee80000100800 */
[----:B------:R-:W3:Y:S03]  /*98d0*/  LDL R191, [R1+0x178] ;  /* 0x0001780001bf7983 */ /* 0x000ee60000100800 */
[C---:B------:R-:W-:Y:S08]  /*98e0*/  HMMA.1688.F32.TF32 R104, R176.reuse, R64, R104 ;  /* 0x00000040b068723c */ /* 0x040ff00000081068 */
[----:B-1----:R-:W-:Y:S08]  /*98f0*/  HMMA.1688.F32.TF32 R100, R176, R68, R100 ;  /* 0x00000044b064723c */ /* 0x002ff00000081064 */
[C---:B------:R-:W-:Y:S08]  /*9900*/  HMMA.1688.F32.TF32 R160, R172.reuse, R6, R160 ;  /* 0x00000006aca0723c */ /* 0x040ff000000810a0 */
[C---:B------:R-:W-:Y:S08]  /*9910*/  HMMA.1688.F32.TF32 R156, R172.reuse, R10, R156 ;  /* 0x0000000aac9c723c */ /* 0x040ff0000008109c */
[C---:B------:R-:W-:Y:S08]  /*9920*/  HMMA.1688.F32.TF32 R128, R172.reuse, R14, R128 ;  /* 0x0000000eac80723c */ /* 0x040ff00000081080 */
[C---:B------:R-:W-:Y:S01]  /*9930*/  HMMA.1688.F32.TF32 R108, R172.reuse, R18, R108 ;  /* 0x00000012ac6c723c */ /* 0x040fe2000008106c */
[----:B------:R-:W-:Y:S07]  /*9940*/  STL [R1+0x1d0], R160 ;  /* 0x0001d0a001007387 */ /* 0x000fee0000100800 */
[C---:B------:R-:W-:Y:S01]  /*9950*/  HMMA.1688.F32.TF32 R104, R172.reuse, R66, R104 ;  /* 0x00000042ac68723c */ /* 0x040fe20000081068 */
[----:B------:R-:W-:Y:S07]  /*9960*/  STL [R1+0x1cc], R161 ;  /* 0x0001cca101007387 */ /* 0x000fee0000100800 */
[----:B------:R-:W-:Y:S01]  /*9970*/  HMMA.1688.F32.TF32 R100, R172, R70, R100 ;  /* 0x00000046ac64723c */ /* 0x000fe20000081064 */
[----:B------:R-:W-:Y:S04]  /*9980*/  STL [R1+0x1c8], R162 ;  /* 0x0001c8a201007387 */ /* 0x000fe80000100800 */
        /* <DEDUP_REMOVED lines=14> */
[-C--:B------:R-:W-:Y:S03]  /*9a70*/  HMMA.1688.F32.TF32 R52, R136, R16.reuse, R52 ;  /* 0x000000108834723c */ /* 0x080fe60000081034 */
[----:B------:R-:W-:Y:S04]  /*9a80*/  STL [R1+0x20c], R105 ;  /* 0x00020c6901007387 */ /* 0x000fe80000100800 */
[----:B------:R-:W-:Y:S01]  /*9a90*/  STL [R1+0x208], R106 ;  /* 0x0002086a01007387 */ /* 0x000fe20000100800 */
[----:B------:R-:W-:Y:S03]  /*9aa0*/  HMMA.1688.F32.TF32 R56, R140, R16, R56 ;  /* 0x000000108c38723c */ /* 0x000fe60000081038 */
[----:B------:R-:W-:Y:S04]  /*9ab0*/  STL [R1+0x204], R107 ;  /* 0x0002046b01007387 */ /* 0x000fe80000100800 */
[----:B------:R-:W-:Y:S04]  /*9ac0*/  STL [R1+0x214], R103 ;  /* 0x0002146701007387 */ /* 0x000fe80000100800 */
[----:B------:R-:W3:Y:S01]  /*9ad0*/  LDL R17, [R1+0x170] ;  /* 0x0001700001117983 */ /* 0x000ee20000100800 */
[-C--:B------:R-:W-:Y:S03]  /*9ae0*/  HMMA.1688.F32.TF32 R28, R136, R8.reuse, R28 ;  /* 0x00000008881c723c */ /* 0x080fe6000008101c */
[----:B------:R-:W3:Y:S05]  /*9af0*/  LDL R16, [R1+0x194] ;  /* 0x0001940001107983 */ /* 0x000eea0000100800 */
[----:B------:R-:W-:Y:S01]  /*9b00*/  HMMA.1688.F32.TF32 R32, R140, R8, R32 ;  /* 0x000000088c20723c */ /* 0x000fe20000081020 */
[----:B------:R-:W3:Y:S04]  /*9b10*/  LDL R8, [R1+0x19c] ;  /* 0x00019c0001087983 */ /* 0x000ee80000100800 */
[----:B------:R-:W3:Y:S03]  /*9b20*/  LDL R9, [R1+0x164] ;  /* 0x0001640001097983 */ /* 0x000ee60000100800 */
[C---:B------:R-:W-:Y:S08]  /*9b30*/  HMMA.1688.F32.TF32 R40, R136.reuse, R12, R40 ;  /* 0x0000000c8828723c */ /* 0x040ff00000081028 */
[C---:B------:R-:W-:Y:S08]  /*9b40*/  HMMA.1688.F32.TF32 R116, R136.reuse, R64, R116 ;  /* 0x000000408874723c */ /* 0x040ff00000081074 */
[C---:B------:R-:W-:Y:S08]  /*9b50*/  HMMA.1688.F32.TF32 R120, R136.reuse, R68, R120 ;  /* 0x000000448878723c */ /* 0x040ff00000081078 */
[C---:B----4-:R-:W-:Y:S08]  /*9b60*/  HMMA.1688.F32.TF32 R124, R136.reuse, R72, R124 ;  /* 0x00000048887c723c */ /* 0x050ff0000008107c */
[----:B------:R-:W-:Y:S01]  /*9b70*/  HMMA.1688.F32.TF32 R132, R136, R76, R132 ;  /* 0x0000004c8884723c */ /* 0x000fe20000081084 */
[----:B------:R-:W-:Y:S04]  /*9b80*/  LDS R136, [R199+0x11880] ;  /* 0x01188000c7887984 */ /* 0x000fe80000000800 */
[----:B------:R-:W-:Y:S04]  /*9b90*/  LDS R138, [R199+0x11c80] ;  /* 0x011c8000c78a7984 */ /* 0x000fe80000000800 */
[----:B------:R-:W-:Y:S04]  /*9ba0*/  LDS R137, [R195+0x11880] ;  /* 0x01188000c3897984 */ /* 0x000fe80000000800 */
[----:B------:R-:W1:Y:S01]  /*9bb0*/  LDS R139, [R195+0x11c80] ;  /* 0x011c8000c38b7984 */ /* 0x000e620000000800 */
[----:B------:R-:W-:-:S02]  /*9bc0*/  LOP3.LUT R5, R203, 0x4, RZ, 0xfc, !PT ;  /* 0x00000004cb057812 */ /* 0x000fc400078efcff */
[----:B------:R-:W-:Y:S01]  /*9bd0*/  ISETP.GE.AND P0, PT, R203, UR5, PT ;  /* 0x00000005cb007c0c */ /* 0x000fe2000bf06270 */
[C---:B------:R-:W-:Y:S08]  /*9be0*/  HMMA.1688.F32.TF32 R44, R140.reuse, R12, R44 ;  /* 0x0000000c8c2c723c */ /* 0x040ff0000008102c */
[C---:B------:R-:W-:Y:S08]  /*9bf0*/  HMMA.1688.F32.TF32 R80, R140.reuse, R64, R80 ;  /* 0x000000408c50723c */ /* 0x040ff00000081050 */
[C---:B------:R-:W-:Y:S08]  /*9c00*/  HMMA.1688.F32.TF32 R84, R140.reuse, R68, R84 ;  /* 0x000000448c54723c */ /* 0x040ff00000081054 */
[C---:B------:R-:W-:Y:S08]  /*9c10*/  HMMA.1688.F32.TF32 R88, R140.reuse, R72, R88 ;  /* 0x000000488c58723c */ /* 0x040ff00000081058 */
[----:B------:R-:W-:Y:S01]  /*9c20*/  HMMA.1688.F32.TF32 R112, R140, R76, R112 ;  /* 0x0000004c8c70723c */ /* 0x000fe20000081070 */
[----:B------:R-:W-:Y:S04]  /*9c30*/  LDS R140, [R197+0x11800] ;  /* 0x01180000c58c7984 */ /* 0x000fe80000000800 */
[----:B------:R-:W-:Y:S01]  /*9c40*/  LDS R142, [R197+0x11c00] ;  /* 0x011c0000c58e7984 */ /* 0x000fe20000000800 */
[----:B--2---:R-:W-:-:S02]  /*9c50*/  ISETP.LE.AND P2, PT, R4, UR4, PT ;  /* 0x0000000404007c0c */ /* 0x004fc4000bf43270 */
[----:B-1----:R-:W-:Y:S01]  /*9c60*/  HMMA.1688.F32.TF32 R20, R136, R6, R20 ;  /* 0x000000068814723c */ /* 0x002fe20000081014 */
[----:B------:R-:W-:Y:S01]  /*9c70*/  SEL R4, RZ, 0x4, P0 ;  /* 0x00000004ff047807 */ /* 0x000fe20000000000 */
[----:B------:R-:W-:Y:S01]  /*9c80*/  LDS R141, [R196+0x11800] ;  /* 0x01180000c48d7984 */ /* 0x000fe20000000800 */
[----:B------:R-:W-:-:S03]  /*9c90*/  ISETP.GE.AND P0, PT, R5, UR5, PT ;  /* 0x0000000505007c0c */ /* 0x000fc6000bf06270 */
[----:B------:R-:W1:Y:S02]  /*9ca0*/  S2R R5, SR_TID.X ;  /* 0x0000000000057919 */ /* 0x000e640000002100 */
[C---:B------:R-:W-:Y:S01]  /*9cb0*/  HMMA.1688.F32.TF32 R28, R136.reuse, R10, R28 ;  /* 0x0000000a881c723c */ /* 0x040fe2000008101c */
[----:B------:R-:W-:Y:S01]  /*9cc0*/  SEL R4, R4, RZ, !P2 ;  /* 0x000000ff04047207 */ /* 0x000fe20005000000 */
[----:B------:R-:W2:Y:S06]  /*9cd0*/  LDS R143, [R196+0x11c00] ;  /* 0x011c0000c48f7984 */ /* 0x000eac0000000800 */
[----:B------:R-:W-:Y:S01]  /*9ce0*/  HMMA.1688.F32.TF32 R40, R136, R14, R40 ;  /* 0x0000000e8828723c */ /* 0x000fe20000081028 */
[----:B------:R-:W-:-:S07]  /*9cf0*/  ISETP.NE.U32.AND P1, PT, R4, RZ, PT ;  /* 0x000000ff0400720c */ /* 0x000fce0003f25070 */
[----:B------:R-:W-:Y:S01]  /*9d00*/  HMMA.1688.F32.TF32 R52, R136, R18, R52 ;  /* 0x000000128834723c */ /* 0x000fe20000081034 */
[----:B-1----:R-:W-:-:S07]  /*9d10*/  SHF.R.U32.HI R5, RZ, 0x6, R5 ;  /* 0x00000006ff057819 */ /* 0x002fce0000011605 */
[----:B------:R-:W-:Y:S01]  /*9d20*/  HMMA.1688.F32.TF32 R116, R136, R66, R116 ;  /* 0x000000428874723c */ /* 0x000fe20000081074 */
[----:B------:R-:W-:-:S07]  /*9d30*/  SGXT.U32 R5, R5, 0x1 ;  /* 0x000000010505781a */ /* 0x000fce0000000000 */
[----:B------:R-:W-:Y:S01]  /*9d40*/  HMMA.1688.F32.TF32 R120, R136, R70, R120 ;  /* 0x000000468878723c */ /* 0x000fe20000081078 */
[----:B------:R-:W-:-:S07]  /*9d50*/  SEL R4, RZ, 0x4, P0 ;  /* 0x00000004ff047807 */ /* 0x000fce0000000000 */
[----:B------:R-:W-:Y:S01]  /*9d60*/  HMMA.1688.F32.TF32 R124, R136, R74, R124 ;  /* 0x0000004a887c723c */ /* 0x000fe2000008107c */
[----:B------:R-:W-:-:S07]  /*9d70*/  IMAD R5, R5, c[0x0][0x188], RZ ;  /* 0x0000620005057a24 */ /* 0x000fce00078e02ff */
[----:B------:R-:W-:Y:S01]  /*9d80*/  HMMA.1688.F32.TF32 R132, R136, R78, R132 ;  /* 0x0000004e8884723c */ /* 0x000fe20000081084 */
[----:B------:R-:W-:Y:S04]  /*9d90*/  LDS R136, [R197+0x11880] ;  /* 0x01188000c5887984 */ /* 0x000fe80000000800 */
[----:B------:R-:W-:Y:S04]  /*9da0*/  LDS R138, [R197+0x11c80] ;  /* 0x011c8000c58a7984 */ /* 0x000fe80000000800 */
[----:B------:R-:W-:Y:S04]  /*9db0*/  LDS R137, [R196+0x11880] ;  /* 0x01188000c4897984 */ /* 0x000fe80000000800 */
[----:B------:R-:W1:Y:S01]  /*9dc0*/  LDS R139, [R196+0x11c80] ;  /* 0x011c8000c48b7984 */ /* 0x000e620000000800 */
[----:B------:R-:W-:Y:S01]  /*9dd0*/  IADD3 R198, R198, 0x1, RZ ;  /* 0x00000001c6c67810 */ /* 0x000fe20007ffe0ff */
[----:B------:R-:W-:Y:S01]  /*9de0*/  IMAD.SHL.U32 R5, R5, 0x4, RZ ;  /* 0x0000000405057824 */ /* 0x000fe200078e00ff */
[----:B------:R-:W-:-:S02]  /*9df0*/  SEL R4, R4, RZ, !P2 ;  /* 0x000000ff04047207 */ /* 0x000fc40005000000 */
[----:B------:R-:W-:Y:S02]  /*9e00*/  ISETP.GT.AND P0, PT, R198, 0x1, PT ;  /* 0x00000001c600780c */ /* 0x000fe40003f04270 */
[----:B------:R-:W-:Y:S02]  /*9e10*/  ISETP.NE.U32.AND P3, PT, R4, RZ, PT ;  /* 0x000000ff0400720c */ /* 0x000fe40003f65070 */
[----:B------:R-:W-:Y:S02]  /*9e20*/  IADD3 R4, P4, R5, R193, RZ ;  /* 0x000000c105047210 */ /* 0x000fe40007f9e0ff */
[----:B------:R-:W-:Y:S01]  /*9e30*/  SEL R198, R198, RZ, !P0 ;  /* 0x000000ffc6c67207 */ /* 0x000fe20004000000 */
[----:B------:R-:W-:Y:S02]  /*9e40*/  HMMA.1688.F32.TF32 R48, R168, R12, R180 ;  /* 0x0000000ca830723c */ /* 0x000fe400000810b4 */
[----:B---3--:R-:W-:-:S05]  /*9e50*/  IMAD.X R5, R192, 0x1, R190, P4 ;  /* 0x00000001c0057824 */ /* 0x008fca00020e06be */
[----:B------:R-:W-:Y:S01]  /*9e60*/  IMAD R12, R198, 0x2000, R194 ;  /* 0x00002000c60c7824 */ /* 0x000fe200078e02c2 */
[----:B------:R-:W-:Y:S06]  /*9e70*/  BAR.SYNC.DEFER_BLOCKING 0x0 ;  /* 0x0000000000007b1d */ /* 0x000fec0000010000 */
[----:B------:R-:W3:Y:S04]  /*9e80*/  S2R R194, SR_TID.X ;  /* 0x0000000000c27919 */ /* 0x000ee80000002100 */
[----:B------:R-:W-:Y:S01]  /*9e90*/  @!PT LDS RZ, [RZ] ;  /* 0x00000000fffff984 */ /* 0x000fe20000000800 */
[----:B------:R-:W-:Y:S01]  /*9ea0*/  @!PT LDS RZ, [RZ] ;  /* 0x00000000fffff984 */ /* 0x000fe20000000800 */
[----:B------:R-:W-:Y:S01]  /*9eb0*/  @!PT LDS RZ, [RZ] ;  /* 0x00000000fffff984 */ /* 0x000fe20000000800 */
[----:B------:R4:W-:Y:S02]  /*9ec0*/  LDGSTS.E [R12+0x10000], [R4.64], P1 ;  /* 0x10000000040c7fae */ /* 0x0009e40008921846 */
[----:B----4-:R-:W-:-:S05]  /*9ed0*/  IADD3 R4, P0, R191, R193, RZ ;  /* 0x000000c1bf047210 */ /* 0x010fca0007f1e0ff */
[----:B------:R-:W-:Y:S02]  /*9ee0*/  IMAD.X R5, R192, 0x1, R200, P0 ;  /* 0x00000001c0057824 */ /* 0x000fe400000e06c8 */
[----:B------:R-:W4:Y:S01]  /*9ef0*/  S2R R200, SR_TID.X ;  /* 0x0000000000c87919 */ /* 0x000f220000002100 */
[----:B---3--:R-:W-:-:S03]  /*9f00*/  SHF.R.U32.HI R194, RZ, 0x6, R194 ;  /* 0x00000006ffc27819 */ /* 0x008fc600000116c2 */
[----:B------:R3:W-:Y:S01]  /*9f10*/  LDGSTS.E [R12+0x10400], [R4.64], P3 ;  /* 0x10400000040c7fae */ /* 0x0007e20009921846 */
[----:B------:R-:W-:-:S04]  /*9f20*/  SGXT.U32 R194, R194, 0x1 ;  /* 0x00000001c2c2781a */ /* 0x000fc80000000000 */
[----:B------:R-:W-:-:S04]  /*9f30*/  LOP3.LUT R194, R194, 0x8, RZ, 0xfc, !PT ;  /* 0x00000008c2c27812 */ /* 0x000fc800078efcff */
[----:B------:R-:W-:-:S04]  /*9f40*/  ISETP.GE.AND P0, PT, R194, UR5, PT ;  /* 0x00000005c2007c0c */ /* 0x000fc8000bf06270 */
[----:B---3--:R-:W-:Y:S02]  /*9f50*/  SEL R4, RZ, 0x4, P0 ;  /* 0x00000004ff047807 */ /* 0x008fe40000000000 */
[----:B----4-:R-:W-:-:S04]  /*9f60*/  SHF.R.U32.HI R13, RZ, 0x6, R200 ;  /* 0x00000006ff0d7819 */ /* 0x010fc800000116c8 */
[----:B------:R-:W-:Y:S02]  /*9f70*/  SGXT.U32 R13, R13, 0x1 ;  /* 0x000000010d0d781a */ /* 0x000fe40000000000 */
[----:B------:R-:W-:Y:S02]  /*9f80*/  SEL R4, R4, RZ, !P2 ;  /* 0x000000ff04047207 */ /* 0x000fe40005000000 */
[----:B------:R-:W-:Y:S02]  /*9f90*/  LOP3.LUT R13, R13, 0xc, RZ, 0xfc, !PT ;  /* 0x0000000c0d0d7812 */ /* 0x000fe400078efcff */
[----:B------:R-:W-:Y:S02]  /*9fa0*/  ISETP.NE.U32.AND P3, PT, R4, RZ, PT ;  /* 0x000000ff0400720c */ /* 0x000fe40003f65070 */
[----:B------:R-:W-:Y:S01]  /*9fb0*/  ISETP.GE.AND P0, PT, R13, UR5, PT ;  /* 0x000000050d007c0c */ /* 0x000fe2000bf06270 */
[----:B------:R-:W-:Y:S01]  /*9fc0*/  HMMA.1688.F32.TF32 R144, R168, R64, R144 ;  /* 0x00000040a890723c */ /* 0x000fe20000081090 */
[----:B------:R-:W-:-:S02]  /*9fd0*/  SHF.R.U32.HI R13, RZ, 0x6, R200 ;  /* 0x00000006ff0d7819 */ /* 0x000fc400000116c8 */
[----:B------:R-:W-:Y:S02]  /*9fe0*/  SEL R5, RZ, 0x4, P0 ;  /* 0x00000004ff057807 */ /* 0x000fe40000000000 */
[----:B------:R-:W-:-:S03]  /*9ff0*/  IADD3 R4, P0, R17, R193, RZ ;  /* 0x000000c111047210 */ /* 0x000fc60007f1e0ff */
[C---:B------:R-:W-:Y:S01]  /*a000*/  HMMA.1688.F32.TF32 R148, R168.reuse, R68, R148 ;  /* 0x00000044a894723c */ /* 0x040fe20000081094 */
[----:B------:R-:W-:Y:S01]  /*a010*/  SGXT.U32 R13, R13, 0x1 ;  /* 0x000000010d0d781a */ /* 0x000fe20000000000 */
[----:B------:R-:W3:Y:S06]  /*a020*/  LDL R17, [R1+0x198] ;  /* 0x0001980001117983 */ /* 0x000eec0000100800 */
[C---:B------:R-:W-:Y:S08]  /*a030*/  HMMA.1688.F32.TF32 R152, R168.reuse, R72, R152 ;  /* 0x00000048a898723c */ /* 0x040ff00000081098 */
[----:B------:R-:W-:Y:S01]  /*a040*/  HMMA.1688.F32.TF32 R164, R168, R76, R164 ;  /* 0x0000004ca8a4723c */ /* 0x000fe200000810a4 */
[----:B------:R-:W-:-:S07]  /*a050*/  LOP3.LUT R13, R13, 0x10, RZ, 0xfc, !PT ;  /* 0x000000100d0d7812 */ /* 0x000fce00078efcff */
[-C--:B--2---:R-:W-:Y:S08]  /*a060*/  HMMA.1688.F32.TF32 R32, R140, R10.reuse, R32 ;  /* 0x0000000a8c20723c */ /* 0x084ff00000081020 */
[----:B-1----:R-:W-:Y:S01]  /*a070*/  HMMA.1688.F32.TF32 R168, R136, R10, R36 ;  /* 0x0000000a88a8723c */ /* 0x002fe20000081024 */
[----:B------:R-:W2:Y:S07]  /*a080*/  LDL R11, [R1+0x15c] ;  /* 0x00015c00010b7983 */ /* 0x000eae0000100800 */
[C---:B------:R-:W-:Y:S08]  /*a090*/  HMMA.1688.F32.TF32 R96, R176.reuse, R72, R96 ;  /* 0x00000048b060723c */ /* 0x040ff00000081060 */
[----:B------:R-:W-:Y:S08]  /*a0a0*/  HMMA.1688.F32.TF32 R92, R176, R76, R92 ;  /* 0x0000004cb05c723c */ /* 0x000ff0000008105c */
[-C--:B------:R-:W-:Y:S08]  /*a0b0*/  HMMA.1688.F32.TF32 R24, R140, R6.reuse, R24 ;  /* 0x000000068c18723c */ /* 0x080ff00000081018 */
[----:B------:R-:W-:Y:S01]  /*a0c0*/  HMMA.1688.F32.TF32 R176, R136, R6, R184 ;  /* 0x0000000688b0723c */ /* 0x000fe200000810b8 */
[----:B------:R-:W4:Y:S06]  /*a0d0*/  LDL R7, [R1+0x18c] ;  /* 0x00018c0001077983 */ /* 0x000f2c0000100800 */
[----:B------:R-:W-:Y:S01]  /*a0e0*/  SEL R6, R5, RZ, !P2 ;  /* 0x000000ff05067207 */ /* 0x000fe20005000000 */
[----:B------:R-:W-:Y:S01]  /*a0f0*/  IMAD.X R5, R192, 0x1, R8, P0 ;  /* 0x00000001c0057824 */ /* 0x000fe200000e0608 */
[----:B------:R-:W-:Y:S01]  /*a100*/  ISETP.GE.AND P1, PT, R13, UR5, PT ;  /* 0x000000050d007c0c */ /* 0x000fe2000bf26270 */
[----:B------:R-:W3:Y:S01]  /*a110*/  LDL R8, [R1+0x154] ;  /* 0x0001540001087983 */ /* 0x000ee20000100800 */
[----:B------:R-:W-:-:S03]  /*a120*/  SHF.R.U32.HI R13, RZ, 0x6, R200 ;  /* 0x00000006ff0d7819 */ /* 0x000fc600000116c8 */
[----:B------:R1:W-:Y:S01]  /*a130*/  LDGSTS.E [R12+0x10800], [R4.64], P3 ;  /* 0x10800000040c7fae */ /* 0x0003e20009921846 */
[----:B------:R-:W-:Y:S02]  /*a140*/  SGXT.U32 R13, R13, 0x1 ;  /* 0x000000010d0d781a */ /* 0x000fe40000000000 */
[----:B------:R-:W-:Y:S02]  /*a150*/  ISETP.NE.U32.AND P0, PT, R6, RZ, PT ;  /* 0x000000ff0600720c */ /* 0x000fe40003f05070 */
[----:B-1----:R-:W-:Y:S02]  /*a160*/  IADD3 R4, P3, R9, R193, RZ ;  /* 0x000000c109047210 */ /* 0x002fe40007f7e0ff */
[----:B------:R-:W-:Y:S01]  /*a170*/  SEL R6, RZ, 0x4, P1 ;  /* 0x00000004ff067807 */ /* 0x000fe20000800000 */
[----:B------:R-:W3:Y:S02]  /*a180*/  LDL R9, [R1+0x184] ;  /* 0x0001840001097983 */ /* 0x000ee40000100800 */
[----:B------:R-:W-:Y:S01]  /*a190*/  IMAD.X R5, R192, 0x1, R16, P3 ;  /* 0x00000001c0057824 */ /* 0x000fe200018e0610 */
[----:B------:R-:W-:-:S02]  /*a1a0*/  SHF.R.U32.HI R16, RZ, 0x6, R200 ;  /* 0x00000006ff107819 */ /* 0x000fc400000116c8 */
[----:B------:R-:W-:Y:S02]  /*a1b0*/  LOP3.LUT R13, R13, 0x14, RZ, 0xfc, !PT ;  /* 0x000000140d0d7812 */ /* 0x000fe400078efcff */
[----:B------:R-:W-:Y:S01]  /*a1c0*/  SGXT.U32 R16, R16, 0x1 ;  /* 0x000000011010781a */ /* 0x000fe20000000000 */
[----:B------:R-:W-:Y:S01]  /*a1d0*/  HMMA.1688.F32.TF32 R44, R140, R14, R44 ;  /* 0x0000000e8c2c723c */ /* 0x000fe2000008102c */
[----:B------:R-:W-:Y:S01]  /*a1e0*/  SEL R6, R6, RZ, !P2 ;  /* 0x000000ff06067207 */ /* 0x000fe20005000000 */
[----:B------:R1:W-:Y:S01]  /*a1f0*/  LDGSTS.E [R12+0x10c00], [R4.64], P0 ;  /* 0x10c00000040c7fae */ /* 0x0003e20008121846 */
[----:B------:R-:W-:Y:S02]  /*a200*/  ISETP.GE.AND P1, PT, R13, UR5, PT ;  /* 0x000000050d007c0c */ /* 0x000fe4000bf26270 */
[----:B------:R-:W-:Y:S02]  /*a210*/  LOP3.LUT R16, R16, 0x1c, RZ, 0xfc, !PT ;  /* 0x0000001c10107812 */ /* 0x000fe400078efcff */
[----:B------:R-:W-:-:S02]  /*a220*/  ISETP.NE.U32.AND P6, PT, R6, RZ, PT ;  /* 0x000000ff0600720c */ /* 0x000fc40003fc5070 */
[----:B------:R-:W-:Y:S02]  /*a230*/  SEL R6, RZ, 0x4, P1 ;  /* 0x00000004ff067807 */ /* 0x000fe40000800000 */
[----:B------:R-:W-:Y:S02]  /*a240*/  ISETP.GE.AND P1, PT, R16, UR5, PT ;  /* 0x0000000510007c0c */ /* 0x000fe4000bf26270 */
[----:B------:R-:W3:Y:S01]  /*a250*/  LDL R16, [R1+0x17c] ;  /* 0x00017c0001107983 */ /* 0x000ee20000100800 */
[----:B------:R-:W-:Y:S03]  /*a260*/  HMMA.1688.F32.TF32 R180, R136, R14, R48 ;  /* 0x0000000e88b4723c */ /* 0x000fe60000081030 */
[----:B------:R-:W3:Y:S01]  /*a270*/  LDL R15, [R1+0x174] ;  /* 0x00017400010f7983 */ /* 0x000ee20000100800 */
[--C-:B------:R-:W-:Y:S02]  /*a280*/  SHF.R.U32.HI R13, RZ, 0x6, R200.reuse ;  /* 0x00000006ff0d7819 */ /* 0x100fe400000116c8 */
[----:B------:R-:W-:Y:S01]  /*a290*/  SHF.R.U32.HI R10, RZ, 0x6, R200 ;  /* 0x00000006ff0a7819 */ /* 0x000fe200000116c8 */
[----:B------:R-:W3:Y:S01]  /*a2a0*/  LDL R50, [R1+0x1a8] ;  /* 0x0001a80001327983 */ /* 0x000ee20000100800 */
[----:B------:R-:W-:-:S02]  /*a2b0*/  SGXT.U32 R13, R13, 0x1 ;  /* 0x000000010d0d781a */ /* 0x000fc40000000000 */
[----:B-1----:R-:W-:Y:S01]  /*a2c0*/  SEL R5, RZ, 0x4, P1 ;  /* 0x00000004ff057807 */ /* 0x002fe20000800000 */
[----:B------:R-:W3:Y:S01]  /*a2d0*/  LDL R48, [R1+0x1a0] ;  /* 0x0001a00001307983 */ /* 0x000ee20000100800 */
[----:B------:R-:W-:Y:S02]  /*a2e0*/  LOP3.LUT R13, R13, 0x18, RZ, 0xfc, !PT ;  /* 0x000000180d0d7812 */ /* 0x000fe400078efcff */
[----:B------:R-:W-:Y:S01]  /*a2f0*/  SEL R6, R6, RZ, !P2 ;  /* 0x000000ff06067207 */ /* 0x000fe20005000000 */
[----:B------:R-:W3:Y:S01]  /*a300*/  LDL R49, [R1+0x168] ;  /* 0x0001680001317983 */ /* 0x000ee20000100800 */
[----:B------:R-:W-:Y:S02]  /*a310*/  ISETP.GE.AND P3, PT, R13, UR5, PT ;  /* 0x000000050d007c0c */ /* 0x000fe4000bf66270 */
[--C-:B------:R-:W-:Y:S02]  /*a320*/  SHF.R.U32.HI R13, RZ, 0x6, R200.reuse ;  /* 0x00000006ff0d7819 */ /* 0x100fe400000116c8 */
[----:B------:R-:W-:Y:S01]  /*a330*/  SHF.R.S32.HI R64, RZ, 0x6, R200 ;  /* 0x00000006ff407819 */ /* 0x000fe200000114c8 */
[----:B------:R-:W-:Y:S01]  /*a340*/  HMMA.1688.F32.TF32 R56, R140, R18, R56 ;  /* 0x000000128c38723c */ /* 0x000fe20000081038 */
[----:B------:R-:W-:Y:S01]  /*a350*/  SGXT.U32 R10, R10, 0x1 ;  /* 0x000000010a0a781a */ /* 0x000fe20000000000 */
[----:B------:R-:W3:Y:S01]  /*a360*/  LDL R14, [R1+0x190] ;  /* 0x00019000010e7983 */ /* 0x000ee20000100800 */
[----:B------:R-:W-:-:S02]  /*a370*/  SGXT.U32 R13, R13, 0x1 ;  /* 0x000000010d0d781a */ /* 0x000fc40000000000 */
[----:B------:R-:W-:Y:S02]  /*a380*/  SEL R4, RZ, 0x4, P3 ;  /* 0x00000004ff047807 */ /* 0x000fe40001800000 */
[----:B------:R-:W-:Y:S02]  /*a390*/  LOP3.LUT R10, R10, 0x6, RZ, 0xfc, !PT ;  /* 0x000000060a0a7812 */ /* 0x000fe400078efcff */
[----:B------:R-:W-:Y:S02]  /*a3a0*/  LOP3.LUT R13, R13, 0x2, RZ, 0xfc, !PT ;  /* 0x000000020d0d7812 */ /* 0x000fe400078efcff */
[----:B------:R-:W-:Y:S02]  /*a3b0*/  SEL R4, R4, RZ, !P2 ;  /* 0x000000ff04047207 */ /* 0x000fe40005000000 */
[----:B------:R-:W-:Y:S02]  /*a3c0*/  ISETP.GE.AND P5, PT, R10, UR5, PT ;  /* 0x000000050a007c0c */ /* 0x000fe4000bfa6270 */
[----:B------:R-:W-:-:S02]  /*a3d0*/  ISETP.GE.AND P0, PT, R13, UR5, PT ;  /* 0x000000050d007c0c */ /* 0x000fc4000bf06270 */
[----:B------:R-:W-:Y:S02]  /*a3e0*/  ISETP.NE.U32.AND P4, PT, R4, RZ, PT ;  /* 0x000000ff0400720c */ /* 0x000fe40003f85070 */
[----:B------:R-:W-:Y:S02]  /*a3f0*/  SHF.R.U32.HI R10, RZ, 0x6, R200 ;  /* 0x00000006ff0a7819 */ /* 0x000fe400000116c8 */
[----:B------:R-:W-:Y:S02]  /*a400*/  SEL R5, R5, RZ, !P2 ;  /* 0x000000ff05057207 */ /* 0x000fe40005000000 */
[----:B------:R-:W-:Y:S02]  /*a410*/  ISETP.NE.U32.AND P1, PT, R6, RZ, PT ;  /* 0x000000ff0600720c */ /* 0x000fe40003f25070 */
[----:B------:R-:W-:Y:S02]  /*a420*/  SEL R6, RZ, 0x4, P0 ;  /* 0x00000004ff067807 */ /* 0x000fe40000000000 */
[----:B------:R-:W-:-:S02]  /*a430*/  SGXT.U32 R10, R10, 0x1 ;  /* 0x000000010a0a781a */ /* 0x000fc40000000000 */
[----:B------:R-:W-:Y:S02]  /*a440*/  ISETP.NE.U32.AND P0, PT, R5, RZ, PT ;  /* 0x000000ff0500720c */ /* 0x000fe40003f05070 */
[----:B------:R-:W-:Y:S02]  /*a450*/  LOP3.LUT R10, R10, 0xa, RZ, 0xfc, !PT ;  /* 0x0000000a0a0a7812 */ /* 0x000fe400078efcff */
[----:B------:R-:W-:Y:S02]  /*a460*/  SEL R6, R6, RZ, !P2 ;  /* 0x000000ff06067207 */ /* 0x000fe40005000000 */
[----:B------:R-:W-:Y:S01]  /*a470*/  SGXT R64, R64, 0x1 ;  /* 0x000000014040781a */ /* 0x000fe20000000200 */
[----:B------:R-:W-:Y:S01]  /*a480*/  HMMA.1688.F32.TF32 R36, R136, R18, R60 ;  /* 0x000000128824723c */ /* 0x000fe2000008103c */
[----:B------:R-:W3:Y:S01]  /*a490*/  LDL R18, [R1+0x160] ;  /* 0x0001600001127983 */ /* 0x000ee20000100800 */
[----:B--2---:R-:W-:-:S05]  /*a4a0*/  IADD3 R4, P3, R11, R193, RZ ;  /* 0x000000c10b047210 */ /* 0x004fca0007f7e0ff */
[----:B----4-:R-:W-:Y:S01]  /*a4b0*/  IMAD.X R5, R192, 0x1, R7, P3 ;  /* 0x00000001c0057824 */ /* 0x010fe200018e0607 */
[----:B------:R-:W-:Y:S02]  /*a4c0*/  ISETP.NE.U32.AND P3, PT, R6, RZ, PT ;  /* 0x000000ff0600720c */ /* 0x000fe40003f65070 */
[----:B------:R-:W-:Y:S02]  /*a4d0*/  SEL R7, RZ, 0x4, P5 ;  /* 0x00000004ff077807 */ /* 0x000fe40002800000 */
[----:B------:R1:W-:Y:S01]  /*a4e0*/  LDGSTS.E [R12+0x11000], [R4.64], P6 ;  /* 0x11000000040c7fae */ /* 0x0003e2000b121846 */
[----:B------:R-:W-:Y:S02]  /*a4f0*/  ISETP.GE.AND P6, PT, R10, UR5, PT ;  /* 0x000000050a007c0c */ /* 0x000fe4000bfc6270 */
[----:B------:R-:W-:Y:S02]  /*a500*/  SHF.R.U32.HI R10, RZ, 0x6, R200 ;  /* 0x00000006ff0a7819 */ /* 0x000fe400000116c8 */
[----:B---3--:R-:W-:-:S02]  /*a510*/  IADD3 R6, P5, R8, R193, RZ ;  /* 0x000000c108067210 */ /* 0x008fc40007fbe0ff */
[----:B------:R-:W-:Y:S02]  /*a520*/  SGXT.U32 R10, R10, 0x1 ;  /* 0x000000010a0a781a */ /* 0x000fe40000000000 */
[----:B------:R-:W-:Y:S02]  /*a530*/  SEL R8, R7, RZ, !P2 ;  /* 0x000000ff07087207 */ /* 0x000fe40005000000 */
[----:B------:R-:W-:Y:S02]  /*a540*/  LOP3.LUT R10, R10, 0xe, RZ, 0xfc, !PT ;  /* 0x0000000e0a0a7812 */ /* 0x000fe400078efcff */
[----:B------:R-:W-:Y:S02]  /*a550*/  SEL R13, RZ, 0x4, P6 ;  /* 0x00000004ff0d7807 */ /* 0x000fe40003000000 */
[----:B------:R-:W-:Y:S01]  /*a560*/  ISETP.GE.AND P6, PT, R10, UR5, PT ;  /* 0x000000050a007c0c */ /* 0x000fe2000bfc6270 */
[----:B------:R-:W-:Y:S01]  /*a570*/  IMAD.X R7, R192, 0x1, R9, P5 ;  /* 0x00000001c0077824 */ /* 0x000fe200028e0609 */
[----:B------:R-:W-:-:S04]  /*a580*/  SHF.R.U32.HI R9, RZ, 0x6, R200 ;  /* 0x00000006ff097819 */ /* 0x000fc800000116c8 */
[----:B------:R-:W-:Y:S01]  /*a590*/  SGXT.U32 R9, R9, 0x1 ;  /* 0x000000010909781a */ /* 0x000fe20000000000 */
[----:B------:R2:W-:Y:S03]  /*a5a0*/  LDGSTS.E [R12+0x11400], [R6.64], P1 ;  /* 0x11400000060c7fae */ /* 0x0005e60008921846 */
[----:B------:R-:W-:Y:S01]  /*a5b0*/  LOP3.LUT R9, R9, 0x18, RZ, 0xfc, !PT ;  /* 0x0000001809097812 */ /* 0x000fe200078efcff */
[----:B-1----:R-:W-:Y:S02]  /*a5c0*/  IMAD.MOV.U32 R4, RZ, RZ, R193 ;  /* 0x000000ffff047224 */ /* 0x002fe400078e00c1 */
[----:B------:R-:W-:Y:S02]  /*a5d0*/  IMAD.MOV.U32 R5, RZ, RZ, R192 ;  /* 0x000000ffff057224 */ /* 0x000fe400078e00c0 */
[----:B------:R-:W-:Y:S01]  /*a5e0*/  IMAD R9, R9, c[0x0][0x188], RZ ;  /* 0x0000620009097a24 */ /* 0x000fe200078e02ff */
[----:B--2---:R-:W-:-:S02]  /*a5f0*/  SEL R7, RZ, 0x4, P6 ;  /* 0x00000004ff077807 */ /* 0x004fc40003000000 */
[----:B------:R-:W-:Y:S02]  /*a600*/  IADD3 R6, P6, R16, R193, RZ ;  /* 0x000000c110067210 */ /* 0x000fe40007fde0ff */
[----:B------:R-:W-:Y:S02]  /*a610*/  SHF.R.U32.HI R16, RZ, 0x6, R200 ;  /* 0x00000006ff107819 */ /* 0x000fe400000116c8 */
[----:B------:R-:W-:Y:S02]  /*a620*/  ISETP.NE.U32.AND P5, PT, R8, RZ, PT ;  /* 0x000000ff0800720c */ /* 0x000fe40003fa5070 */
[----:B------:R-:W-:Y:S01]  /*a630*/  SGXT.U32 R16, R16, 0x1 ;  /* 0x000000011010781a */ /* 0x000fe20000000000 */
[----:B------:R-:W-:Y:S01]  /*a640*/  IMAD.WIDE R8, R9, 0x4, R4 ;  /* 0x0000000409087825 */ /* 0x000fe200078e0204 */
[----:B------:R-:W-:Y:S02]  /*a650*/  SHF.R.U32.HI R10, RZ, 0x6, R200 ;  /* 0x00000006ff0a7819 */ /* 0x000fe400000116c8 */
[----:B------:R-:W-:-:S02]  /*a660*/  LOP3.LUT R16, R16, 0x12, RZ, 0xfc, !PT ;  /* 0x0000001210107812 */ /* 0x000fc400078efcff */
[----:B------:R-:W-:Y:S01]  /*a670*/  SGXT.U32 R10, R10, 0x1 ;  /* 0x000000010a0a781a */ /* 0x000fe20000000000 */
[----:B------:R1:W-:Y:S01]  /*a680*/  LDGSTS.E [R12+0x11800], [R8.64], P4 ;  /* 0x11800000080c7fae */ /* 0x0003e2000a121846 */
[----:B------:R-:W-:Y:S02]  /*a690*/  ISETP.GE.AND P4, PT, R16, UR5, PT ;  /* 0x0000000510007c0c */ /* 0x000fe4000bf86270 */
[----:B------:R-:W-:Y:S02]  /*a6a0*/  LOP3.LUT R10, R10, 0x1c, RZ, 0xfc, !PT ;  /* 0x0000001c0a0a7812 */ /* 0x000fe400078efcff */
[----:B------:R-:W-:-:S03]  /*a6b0*/  LOP3.LUT R16, R200, 0x3f, RZ, 0xc0, !PT ;  /* 0x0000003fc8107812 */ /* 0x000fc600078ec0ff */
[----:B------:R-:W-:Y:S02]  /*a6c0*/  IMAD R10, R10, c[0x0][0x188], RZ ;  /* 0x000062000a0a7a24 */ /* 0x000fe400078e02ff */
[----:B------:R-:W-:Y:S02]  /*a6d0*/  IMAD.SHL.U32 R16, R16, 0x4, RZ ;  /* 0x0000000410107824 */ /* 0x000fe400078e00ff */
[----:B------:R-:W-:-:S03]  /*a6e0*/  IMAD.WIDE R10, R10, 0x4, R4 ;  /* 0x000000040a0a7825 */ /* 0x000fc600078e0204 */
[----:B------:R-:W-:Y:S02]  /*a6f0*/  LOP3.LUT R16, R16, 0x120, R64, 0x78, !PT ;  /* 0x0000012010107812 */ /* 0x000fe400078e7840 */
[----:B------:R-:W-:Y:S01]  /*a700*/  SEL R13, R13, RZ, !P2 ;  /* 0x000000ff0d0d7207 */ /* 0x000fe20005000000 */
[----:B------:R2:W-:Y:S01]  /*a710*/  LDGSTS.E [R12+0x11c00], [R10.64], P0 ;  /* 0x11c000000a0c7fae */ /* 0x0005e20008121846 */
[----:B------:R-:W-:Y:S02]  /*a720*/  LOP3.LUT R16, R16, 0x40, RZ, 0x3c, !PT ;  /* 0x0000004010107812 */ /* 0x000fe400078e3cff */
[----:B------:R-:W-:-:S03]  /*a730*/  ISETP.NE.U32.AND P1, PT, R13, RZ, PT ;  /* 0x000000ff0d00720c */ /* 0x000fc60003f25070 */
[----:B------:R-:W-:Y:S01]  /*a740*/  IMAD R13, R198, 0x2000, R16 ;  /* 0x00002000c60d7824 */ /* 0x000fe200078e0210 */
[----:B-1----:R-:W-:Y:S01]  /*a750*/  SEL R8, R7, RZ, !P2 ;  /* 0x000000ff07087207 */ /* 0x002fe20005000000 */
[----:B------:R-:W3:Y:S04]  /*a760*/  LDL R16, [R1+0x188] ;  /* 0x0001880001107983 */ /* 0x000ee80000100800 */
[----:B--2---:R-:W2:Y:S01]  /*a770*/  LDL R11, [R1+0x158] ;  /* 0x00015800010b7983 */ /* 0x004ea20000100800 */
[----:B------:R-:W-:Y:S02]  /*a780*/  ISETP.NE.U32.AND P0, PT, R8, RZ, PT ;  /* 0x000000ff0800720c */ /* 0x000fe40003f05070 */
[----:B------:R-:W-:Y:S01]  /*a790*/  SEL R9, RZ, 0x4, P4 ;  /* 0x00000004ff097807 */ /* 0x000fe20002000000 */
[----:B------:R-:W4:Y:S01]  /*a7a0*/  LDL R12, [R1+0x180] ;  /* 0x00018000010c7983 */ /* 0x000f220000100800 */
[----:B------:R-:W-:-:S03]  /*a7b0*/  IADD3 R8, P4, R15, R193, RZ ;  /* 0x000000c10f087210 */ /* 0x000fc60007f9e0ff */
[----:B------:R-:W4:Y:S01]  /*a7c0*/  LDL R15, [R1+0x150] ;  /* 0x00015000010f7983 */ /* 0x000f220000100800 */
[----:B------:R-:W-:Y:S01]  /*a7d0*/  IMAD.X R7, R192, 0x1, R50, P6 ;  /* 0x00000001c0077824 */ /* 0x000fe200030e0632 */
[--C-:B------:R-:W-:Y:S02]  /*a7e0*/  SHF.R.U32.HI R19, RZ, 0x6, R200.reuse ;  /* 0x00000006ff137819 */ /* 0x100fe400000116c8 */
[----:B------:R-:W-:Y:S02]  /*a7f0*/  SHF.R.U32.HI R50, RZ, 0x6, R200 ;  /* 0x00000006ff327819 */ /* 0x000fe400000116c8 */
[----:B------:R-:W-:Y:S01]  /*a800*/  SGXT.U32 R19, R19, 0x1 ;  /* 0x000000011313781a */ /* 0x000fe20000000000 */
[----:B------:R1:W-:Y:S01]  /*a810*/  LDGSTS.E [R13+0x10200], [R6.64], P3 ;  /* 0x10200000060d7fae */ /* 0x0003e20009921846 */
[----:B------:R-:W-:Y:S02]  /*a820*/  SGXT.U32 R50, R50, 0x1 ;  /* 0x000000013232781a */ /* 0x000fe40000000000 */
[----:B------:R-:W-:-:S02]  /*a830*/  LOP3.LUT R19, R19, 0x1a, RZ, 0xfc, !PT ;  /* 0x0000001a13137812 */ /* 0x000fc400078efcff */
[----:B------:R-:W-:-:S04]  /*a840*/  LOP3.LUT R50, R50, 0x16, RZ, 0xfc, !PT ;  /* 0x0000001632327812 */ /* 0x000fc800078efcff */
[----:B------:R-:W-:Y:S02]  /*a850*/  ISETP.GE.AND P3, PT, R50, UR5, PT ;  /* 0x0000000532007c0c */ /* 0x000fe4000bf66270 */
[----:B-1----:R-:W-:Y:S01]  /*a860*/  SEL R7, R9, RZ, !P2 ;  /* 0x000000ff09077207 */ /* 0x002fe20005000000 */
[----:B------:R-:W-:Y:S01]  /*a870*/  IMAD.X R9, R192, 0x1, R48, P4 ;  /* 0x00000001c0097824 */ /* 0x000fe200020e0630 */
[----:B------:R-:W-:Y:S02]  /*a880*/  ISETP.GE.AND P4, PT, R19, UR5, PT ;  /* 0x0000000513007c0c */ /* 0x000fe4000bf86270 */
[----:B------:R-:W-:Y:S02]  /*a890*/  SHF.R.U32.HI R19, RZ, 0x6, R200 ;  /* 0x00000006ff137819 */ /* 0x000fe400000116c8 */
[----:B------:R-:W-:Y:S01]  /*a8a0*/  IADD3 R6, P6, R49, R193, RZ ;  /* 0x000000c131067210 */ /* 0x000fe20007fde0ff */
[----:B------:R1:W-:Y:S01]  /*a8b0*/  LDGSTS.E [R13+0x10600], [R8.64], P5 ;  /* 0x10600000080d7fae */ /* 0x0003e2000a921846 */
[----:B------:R-:W-:-:S02]  /*a8c0*/  SEL R10, RZ, 0x4, P3 ;  /* 0x00000004ff0a7807 */ /* 0x000fc40001800000 */
[----:B------:R-:W-:Y:S01]  /*a8d0*/  SGXT.U32 R19, R19, 0x1 ;  /* 0x000000011313781a */ /* 0x000fe20000000000 */
[----:B------:R-:W4:Y:S01]  /*a8e0*/  LDL.LU R49, [R1+0x138] ;  /* 0x0001380001317983 */ /* 0x000f220000300800 */
[----:B------:R-:W-:Y:S01]  /*a8f0*/  ISETP.NE.U32.AND P3, PT, R7, RZ, PT ;  /* 0x000000ff0700720c */ /* 0x000fe20003f65070 */
[----:B------:R-:W-:Y:S01]  /*a900*/  IMAD.X R7, R192, 0x1, R17, P6 ;  /* 0x00000001c0077824 */ /* 0x000fe200030e0611 */
[----:B------:R-:W-:Y:S02]  /*a910*/  LOP3.LUT R19, R19, 0x1e, RZ, 0xfc, !PT ;  /* 0x0000001e13137812 */ /* 0x000fe400078efcff */
[----:B------:R-:W-:Y:S02]  /*a920*/  SEL R10, R10, RZ, !P2 ;  /* 0x000000ff0a0a7207 */ /* 0x000fe40005000000 */
[----:B------:R1:W-:Y:S02]  /*a930*/  LDGSTS.E [R13+0x10a00], [R6.64], P1 ;  /* 0x10a00000060d7fae */ /* 0x0003e40008921846 */
[----:B-1----:R-:W-:-:S02]  /*a940*/  SEL R9, RZ, 0x4, P4 ;  /* 0x00000004ff097807 */ /* 0x002fc40002000000 */
[----:B------:R-:W-:Y:S02]  /*a950*/  ISETP.GE.AND P1, PT, R19, UR5, PT ;  /* 0x0000000513007c0c */ /* 0x000fe4000bf26270 */
[----:B------:R-:W-:Y:S02]  /*a960*/  IADD3 R8, P6, R18, R193, RZ ;  /* 0x000000c112087210 */ /* 0x000fe40007fde0ff */
[----:B------:R-:W-:Y:S02]  /*a970*/  ISETP.NE.U32.AND P5, PT, R10, RZ, PT ;  /* 0x000000ff0a00720c */ /* 0x000fe40003fa5070 */
[----:B------:R-:W-:Y:S02]  /*a980*/  SEL R10, RZ, 0x4, P1 ;  /* 0x00000004ff0a7807 */ /* 0x000fe40000800000 */
[----:B------:R-:W-:Y:S01]  /*a990*/  SEL R6, R9, RZ, !P2 ;  /* 0x000000ff09067207 */ /* 0x000fe20005000000 */
[----:B------:R-:W-:Y:S01]  /*a9a0*/  IMAD.X R9, R192, 0x1, R14, P6 ;  /* 0x00000001c0097824 */ /* 0x000fe200030e060e */
[----:B------:R-:W-:Y:S01]  /*a9b0*/  LOP3.LUT R17, R200, 0x1f, RZ, 0xc0, !PT ;  /* 0x0000001fc8117812 */ /* 0x000fe200078ec0ff */
[----:B------:R-:W4:Y:S01]  /*a9c0*/  LDL.LU R14, [R1+0x134] ;  /* 0x00013400010e7983 */ /* 0x000f220000300800 */
[----:B------:R-:W-:-:S02]  /*a9d0*/  ISETP.NE.U32.AND P1, PT, R6, RZ, PT ;  /* 0x000000ff0600720c */ /* 0x000fc40003f25070 */
[----:B------:R-:W-:Y:S01]  /*a9e0*/  ISETP.GE.AND P4, PT, R17, UR5, PT ;  /* 0x0000000511007c0c */ /* 0x000fe2000bf86270 */
[----:B------:R-:W4:Y:S01]  /*a9f0*/  LDL.LU R61, [R1+0x128] ;  /* 0x00012800013d7983 */ /* 0x000f220000300800 */
[----:B------:R-:W-:-:S03]  /*aa00*/  SEL R10, R10, RZ, !P2 ;  /* 0x000000ff0a0a7207 */ /* 0x000fc60005000000 */
[----:B------:R1:W-:Y:S01]  /*aa10*/  LDGSTS.E [R13+0x10e00], [R8.64], P0 ;  /* 0x10e00000080d7fae */ /* 0x0003e20008121846 */
[C---:B------:R-:W-:Y:S08]  /*aa20*/  HMMA.1688.F32.TF32 R96, R172.reuse, R74, R96 ;  /* 0x0000004aac60723c */ /* 0x040ff00000081060 */
[-C--:B------:R-:W-:Y:S08]  /*aa30*/  HMMA.1688.F32.TF32 R92, R172, R78.reuse, R92 ;  /* 0x0000004eac5c723c */ /* 0x080ff0000008105c */
[-C--:B------:R-:W-:Y:S08]  /*aa40*/  HMMA.1688.F32.TF32 R112, R140, R78.reuse, R112 ;  /* 0x0000004e8c70723c */ /* 0x080ff00000081070 */
[----:B------:R-:W-:Y:S08]  /*aa50*/  HMMA.1688.F32.TF32 R76, R136, R78, R164 ;  /* 0x0000004e884c723c */ /* 0x000ff000000810a4 */
[-C--:B------:R-:W-:Y:S08]  /*aa60*/  HMMA.1688.F32.TF32 R88, R140, R74.reuse, R88 ;  /* 0x0000004a8c58723c */ /* 0x080ff00000081058 */
[----:B------:R-:W-:Y:S08]  /*aa70*/  HMMA.1688.F32.TF32 R72, R136, R74, R152 ;  /* 0x0000004a8848723c */ /* 0x000ff00000081098 */
[-C--:B------:R-:W-:Y:S08]  /*aa80*/  HMMA.1688.F32.TF32 R84, R140, R70.reuse, R84 ;  /* 0x000000468c54723c */ /* 0x080ff00000081054 */
[----:B------:R-:W-:Y:S08]  /*aa90*/  HMMA.1688.F32.TF32 R68, R136, R70, R148 ;  /* 0x000000468844723c */ /* 0x000ff00000081094 */
[-C--:B------:R-:W-:Y:S08]  /*aaa0*/  HMMA.1688.F32.TF32 R80, R140, R66.reuse, R80 ;  /* 0x000000428c50723c */ /* 0x080ff00000081050 */
[----:B------:R-:W-:Y:S01]  /*aab0*/  HMMA.1688.F32.TF32 R64, R136, R66, R144 ;  /* 0x000000428840723c */ /* 0x000fe20000081090 */
[----:B--2---:R-:W-:-:S02]  /*aac0*/  IADD3 R6, P6, R11, R193, RZ ;  /* 0x000000c10b067210 */ /* 0x004fc40007fde0ff */
[----:B------:R-:W-:-:S03]  /*aad0*/  SEL R11, RZ, 0x4, P4 ;  /* 0x00000004ff0b7807 */ /* 0x000fc60002000000 */
[----:B---3--:R-:W-:Y:S02]  /*aae0*/  IMAD.X R7, R192, 0x1, R16, P6 ;  /* 0x00000001c0077824 */ /* 0x008fe400030e0610 */
[----:B------:R-:W2:Y:S04]  /*aaf0*/  LDL.LU R16, [R1+0x124] ;  /* 0x0001240001107983 */ /* 0x000ea80000300800 */
[----:B------:R-:W3:Y:S01]  /*ab00*/  LDL.LU R18, [R1+0x114] ;  /* 0x0001140001127983 */ /* 0x000ee20000300800 */
[----:B------:R-:W-:-:S03]  /*ab10*/  ISETP.NE.U32.AND P4, PT, R10, RZ, PT ;  /* 0x000000ff0a00720c */ /* 0x000fc60003f85070 */
[----:B------:R-:W3:Y:S01]  /*ab20*/  LDL.LU R104, [R1+0x8] ;  /* 0x0000080001687983 */ /* 0x000ee20000300800 */
[----:B------:R-:W-:-:S03]  /*ab30*/  SEL R11, R11, RZ, !P2 ;  /* 0x000000ff0b0b7207 */ /* 0x000fc60005000000 */
[----:B------:R-:W3:Y:S01]  /*ab40*/  LDL.LU R106, [R1+0x18] ;  /* 0x00001800016a7983 */ /* 0x000ee20000300800 */
[----:B----4-:R-:W-:-:S03]  /*ab50*/  IADD3 R10, P2, R15, R193, RZ ;  /* 0x000000c10f0a7210 */ /* 0x010fc60007f5e0ff */
[----:B------:R-:W4:Y:S04]  /*ab60*/  LDL.LU R108, [R1+0x28] ;  /* 0x00002800016c7983 */ /* 0x000f280000300800 */
[----:B------:R-:W3:Y:S04]  /*ab70*/  LDL.LU R110, [R1+0x38] ;  /* 0x00003800016e7983 */ /* 0x000ee80000300800 */
[----:B------:R-:W3:Y:S01]  /*ab80*/  LDL.LU R111, [R1+0x4] ;  /* 0x00000400016f7983 */ /* 0x000ee20000300800 */
[----:B------:R-:W-:-:S03]  /*ab90*/  ISETP.NE.U32.AND P0, PT, R11, RZ, PT ;  /* 0x000000ff0b00720c */ /* 0x000fc60003f05070 */
[----:B------:R-:W3:Y:S01]  /*aba0*/  LDL.LU R130, [R1+0x48] ;  /* 0x0000480001827983 */ /* 0x000ee20000300800 */
[----:B------:R-:W-:-:S03]  /*abb0*/  IMAD.X R11, R192, 0x1, R12, P2 ;  /* 0x00000001c00b7824 */ /* 0x000fc600010e060c */
[----:B------:R-:W3:Y:S01]  /*abc0*/  LDL.LU R131, [R1+0x14] ;  /* 0x0000140001837983 */ /* 0x000ee20000300800 */
[----:B------:R-:W-:-:S03]  /*abd0*/  SHF.R.U32.HI R12, RZ, 0x6, R200 ;  /* 0x00000006ff0c7819 */ /* 0x000fc600000116c8 */
[----:B------:R-:W3:Y:S01]  /*abe0*/  LDL.LU R158, [R1+0x58] ;  /* 0x00005800019e7983 */ /* 0x000ee20000300800 */
[----:B------:R-:W-:-:S03]  /*abf0*/  SHF.R.U32.HI R15, RZ, 0x6, R200 ;  /* 0x00000006ff0f7819 */ /* 0x000fc600000116c8 */
[----:B------:R-:W3:Y:S04]  /*ac00*/  LDL.LU R159, [R1+0x24] ;  /* 0x00002400019f7983 */ /* 0x000ee80000300800 */
        /* <DEDUP_REMOVED lines=24> */
[----:B------:R-:W4:Y:S04]  /*ad90*/  LDL.LU R140, [R1+0xd4] ;  /* 0x0000d400018c7983 */ /* 0x000f280000300800 */
        /* <DEDUP_REMOVED lines=9> */
[----:B------:R-:W4:Y:S01]  /*ae30*/  LDL.LU R48, [R1+0x104] ;  /* 0x0001040001307983 */ /* 0x000f220000300800 */
[----:B------:R-:W-:-:S02]  /*ae40*/  SGXT.U32 R15, R15, 0x1 ;  /* 0x000000010f0f781a */ /* 0x000fc40000000000 */
[----:B------:R-:W-:Y:S01]  /*ae50*/  SGXT.U32 R12, R12, 0x1 ;  /* 0x000000010c0c781a */ /* 0x000fe20000000000 */
[----:B------:R1:W-:Y:S01]  /*ae60*/  LDGSTS.E [R13+0x11200], [R6.64], P3 ;  /* 0x11200000060d7fae */ /* 0x0003e20009921846 */
[----:B------:R-:W-:Y:S02]  /*ae70*/  LOP3.LUT R15, R15, 0x1a, RZ, 0xfc, !PT ;  /* 0x0000001a0f0f7812 */ /* 0x000fe400078efcff */
[----:B------:R-:W-:Y:S01]  /*ae80*/  LOP3.LUT R12, R12, 0x1e, RZ, 0xfc, !PT ;  /* 0x0000001e0c0c7812 */ /* 0x000fe200078efcff */
[----:B------:R2:W-:Y:S02]  /*ae90*/  LDGSTS.E [R13+0x11600], [R10.64], P5 ;  /* 0x116000000a0d7fae */ /* 0x0005e4000a921846 */
[----:B------:R-:W-:Y:S02]  /*aea0*/  IMAD R15, R15, c[0x0][0x188], RZ ;  /* 0x000062000f0f7a24 */ /* 0x000fe400078e02ff */
[----:B------:R-:W-:Y:S01]  /*aeb0*/  IMAD R12, R12, c[0x0][0x188], RZ ;  /* 0x000062000c0c7a24 */ /* 0x000fe200078e02ff */
[----:B------:R-:W-:Y:S01]  /*aec0*/  LOP3.LUT R103, R202, 0x40, RZ, 0x3c, !PT ;  /* 0x00000040ca677812 */ /* 0x000fe200078e3cff */
[----:B-1----:R-:W-:Y:S01]  /*aed0*/  IMAD.WIDE R8, R15, 0x4, R4 ;  /* 0x000000040f087825 */ /* 0x002fe200078e0204 */
[----:B------:R-:W4:Y:S01]  /*aee0*/  LDL.LU R19, [R1+0x10c] ;  /* 0x00010c0001137983 */ /* 0x000f220000300800 */
[----:B------:R-:W-:-:S02]  /*aef0*/  IADD3 R6, P2, R0, R49, RZ ;  /* 0x0000003100067210 */ /* 0x000fc40007f5e0ff */
[----:B------:R-:W-:Y:S01]  /*af00*/  IMAD.WIDE R4, R12, 0x4, R4 ;  /* 0x000000040c047825 */ /* 0x000fe200078e0204 */
[----:B------:R2:W-:Y:S01]  /*af10*/  LDGSTS.E [R13+0x11a00], [R8.64], P1 ;  /* 0x11a00000080d7fae */ /* 0x0005e20008921846 */
[----:B------:R-:W-:Y:S02]  /*af20*/  IADD3 R12, P1, R0, R61, RZ ;  /* 0x0000003d000c7210 */ /* 0x000fe40007f3e0ff */
[----:B------:R-:W-:Y:S01]  /*af30*/  IMAD.X R7, R14, 0x1, R2, P2 ;  /* 0x000000010e077824 */ /* 0x000fe200010e0602 */
[----:B------:R1:W-:Y:S04]  /*af40*/  LDGSTS.E [R13+0x11e00], [R4.64], P4 ;  /* 0x11e00000040d7fae */ /* 0x0003e8000a121846 */
[----:B------:R-:W0:Y:S04]  /*af50*/  LDGDEPBAR ;  /* 0x00000000000079af */ /* 0x000e280000000000 */
[----:B------:R-:W4:Y:S01]  /*af60*/  LDL.LU R17, [R1+0x11c] ;  /* 0x00011c0001117983 */ /* 0x000f220000300800 */
[----:B-1----:R-:W-:-:S03]  /*af70*/  IMAD R4, R198, 0x8000, R202 ;  /* 0x00008000c6047824 */ /* 0x002fc600078e02ca */
[----:B------:R-:W4:Y:S04]  /*af80*/  LDL.LU R15, [R1+0x12c] ;  /* 0x00012c00010f7983 */ /* 0x000f280000300800 */
[----:B------:R1:W-:Y:S01]  /*af90*/  LDGSTS.E [R4], [R6.64], P0 ;  /* 0x0000000006047fae */ /* 0x0003e20008121846 */
[----:B------:R-:W-:-:S03]  /*afa0*/  IMAD R5, R198, 0x8000, R103 ;  /* 0x00008000c6057824 */ /* 0x000fc600078e0267 */
[----:B------:R-:W4:Y:S04]  /*afb0*/  LDL.LU R103, [R1] ;  /* 0x0000000001677983 */ /* 0x000f280000300800 */
        /* <DEDUP_REMOVED lines=18> */
[----:B--2---:R-:W-:-:S03]  /*b0e0*/  IMAD.X R13, R16, 0x1, R2, P1 ;  /* 0x00000001100d7824 */ /* 0x004fc600008e0602 */
[----:B------:R-:W2:Y:S04]  /*b0f0*/  LDL.LU R167, [R1+0xc0] ;  /* 0x0000c00001a77983 */ /* 0x000ea80000300800 */
[----:B------:R1:W-:Y:S04]  /*b100*/  LDGSTS.E [R4+0x400], [R12.64], P0 ;  /* 0x004000000c047fae */ /* 0x0003e80008121846 */
[----:B------:R-:W2:Y:S04]  /*b110*/  LDL.LU R166, [R1+0x8c] ;  /* 0x00008c0001a67983 */ /* 0x000ea80000300800 */
[----:B------:R-:W2:Y:S04]  /*b120*/  LDL.LU R155, [R1+0xd0] ;  /* 0x0000d000019b7983 */ /* 0x000ea80000300800 */
[----:B------:R-:W2:Y:S04]  /*b130*/  LDL.LU R154, [R1+0x9c] ;  /* 0x00009c00019a7983 */ /* 0x000ea80000300800 */
[----:B------:R-:W2:Y:S04]  /*b140*/  LDL.LU R150, [R1+0xac] ;  /* 0x0000ac0001967983 */ /* 0x000ea80000300800 */
[----:B------:R-:W2:Y:S04]  /*b150*/  LDL.LU R146, [R1+0xbc] ;  /* 0x0000bc0001927983 */ /* 0x000ea80000300800 */
[----:B------:R-:W2:Y:S01]  /*b160*/  LDL.LU R142, [R1+0xcc] ;  /* 0x0000cc00018e7983 */ /* 0x000ea20000300800 */
[----:B---3--:R-:W-:-:S02]  /*b170*/  IADD3 R10, P1, R0, R141, RZ ;  /* 0x0000008d000a7210 */ /* 0x008fc40007f3e0ff */
[----:B----4-:R-:W-:-:S05]  /*b180*/  IADD3 R8, P2, R0, R137, RZ ;  /* 0x0000008900087210 */ /* 0x010fca0007f5e0ff */
[----:B------:R-:W-:Y:S01]  /*b190*/  IMAD.X R9, R18, 0x1, R2, P2 ;  /* 0x0000000112097824 */ /* 0x000fe200010e0602 */
[----:B-1----:R-:W-:-:S04]  /*b1a0*/  IADD3 R6, P2, R0, R145, RZ ;  /* 0x0000009100067210 */ /* 0x002fc80007f5e0ff */
[----:B------:R1:W-:Y:S01]  /*b1b0*/  LDGSTS.E [R4+0x800], [R8.64], P0 ;  /* 0x0080000008047fae */ /* 0x0003e20008121846 */
[--C-:B------:R-:W-:Y:S02]  /*b1c0*/  IMAD.X R7, R60, 0x1, R2.reuse, P2 ;  /* 0x000000013c077824 */ /* 0x100fe400010e0602 */
[----:B------:R-:W-:Y:S01]  /*b1d0*/  IMAD.X R11, R48, 0x1, R2, P1 ;  /* 0x00000001300b7824 */ /* 0x000fe200008e0602 */
[----:B-1----:R-:W-:-:S04]  /*b1e0*/  IADD3 R8, P1, R0, R149, RZ ;  /* 0x0000009500087210 */ /* 0x002fc80007f3e0ff */
[----:B------:R1:W-:Y:S01]  /*b1f0*/  LDGSTS.E [R4+0xc00], [R10.64], P0 ;  /* 0x00c000000a047fae */ /* 0x0003e20008121846 */
[----:B------:R-:W-:-:S03]  /*b200*/  IMAD.X R9, R136, 0x1, R2, P1 ;  /* 0x0000000188097824 */ /* 0x000fc600008e0602 */
[----:B------:R3:W-:Y:S04]  /*b210*/  LDGSTS.E [R4+0x1000], [R6.64], P0 ;  /* 0x0100000006047fae */ /* 0x0007e80008121846 */
[----:B------:R4:W-:Y:S01]  /*b220*/  LDGSTS.E [R4+0x1400], [R8.64], P0 ;  /* 0x0140000008047fae */ /* 0x0009e20008121846 */
[C---:B-1----:R-:W-:Y:S02]  /*b230*/  IADD3 R10, P2, R0.reuse, R153, RZ ;  /* 0x00000099000a7210 */ /* 0x042fe40007f5e0ff */
[----:B---3--:R-:W-:-:S03]  /*b240*/  IADD3 R6, P1, R0, R165, RZ ;  /* 0x000000a500067210 */ /* 0x008fc60007f3e0ff */
[--C-:B------:R-:W-:Y:S01]  /*b250*/  IMAD.X R11, R140, 0x1, R2.reuse, P2 ;  /* 0x000000018c0b7824 */ /* 0x100fe200010e0602 */
[----:B----4-:R-:W-:Y:S01]  /*b260*/  IADD3 R8, P2, R0, R173, RZ ;  /* 0x000000ad00087210 */ /* 0x010fe20007f5e0ff */
[----:B------:R-:W-:-:S03]  /*b270*/  IMAD.X R7, R144, 0x1, R2, P1 ;  /* 0x0000000190077824 */ /* 0x000fc600008e0602 */
        /* <DEDUP_REMOVED lines=60> */
[--C-:B------:R-:W-:Y:S02]  /*b640*/  IMAD.X R11, R222, 0x1, R2.reuse, P1 ;  /* 0x00000001de0b7824 */ /* 0x100fe400008e0602 */
[--C-:B------:R-:W-:Y:S01]  /*b650*/  IMAD.X R7, R218, 0x1, R2.reuse, P2 ;  /* 0x00000001da077824 */ /* 0x100fe200010e0602 */
[----:B----4-:R-:W-:Y:S02]  /*b660*/  IADD3 R8, P1, R0, R215, RZ ;  /* 0x000000d700087210 */ /* 0x010fe40007f3e0ff */
[----:B------:R1:W-:Y:S04]  /*b670*/  LDGSTS.E [R4+0x6c00], [R10.64], P0 ;  /* 0x06c000000a047fae */ /* 0x0003e80008121846 */
[----:B------:R3:W-:Y:S01]  /*b680*/  LDGSTS.E [R4+0x7000], [R6.64], P0 ;  /* 0x0700000006047fae */ /* 0x0007e20008121846 */
[----:B------:R-:W-:-:S05]  /*b690*/  IMAD.X R9, R214, 0x1, R2, P1 ;  /* 0x00000001d6097824 */ /* 0x000fca00008e0602 */
[----:B------:R4:W-:Y:S01]  /*b6a0*/  LDGSTS.E [R4+0x7400], [R8.64], P0 ;  /* 0x0740000008047fae */ /* 0x0009e20008121846 */
[C---:B-1----:R-:W-:Y:S02]  /*b6b0*/  IADD3 R10, P2, R0.reuse, R211, RZ ;  /* 0x000000d3000a7210 */ /* 0x042fe40007f5e0ff */
[----:B---3--:R-:W-:-:S03]  /*b6c0*/  IADD3 R6, P3, R0, R207, RZ ;  /* 0x000000cf00067210 */ /* 0x008fc60007f7e0ff */
[--C-:B------:R-:W-:Y:S02]  /*b6d0*/  IMAD.X R11, R210, 0x1, R2.reuse, P2 ;  /* 0x00000001d20b7824 */ /* 0x100fe400010e0602 */
[----:B------:R-:W-:-:S03]  /*b6e0*/  IMAD.X R7, R206, 0x1, R2, P3 ;  /* 0x00000001ce077824 */ /* 0x000fc600018e0602 */
[----:B------:R4:W-:Y:S04]  /*b6f0*/  LDGSTS.E [R4+0x7800], [R10.64], P0 ;  /* 0x078000000a047fae */ /* 0x0009e80008121846 */
[----:B------:R4:W-:Y:S04]  /*b700*/  LDGSTS.E [R4+0x7c00], [R6.64], P0 ;  /* 0x07c0000006047fae */ /* 0x0009e80008121846 */
[----:B----4-:R-:W3:Y:S01]  /*b710*/  LDL.LU R4, [R1+0x3c] ;  /* 0x00003c0001047983 */ /* 0x010ee20000300800 */
[C---:B------:R-:W-:Y:S02]  /*b720*/  IADD3 R8, P1, R0.reuse, R51, RZ ;  /* 0x0000003300087210 */ /* 0x040fe40007f3e0ff */
[----:B------:R-:W-:-:S03]  /*b730*/  IADD3 R10, P2, R0, R63, RZ ;  /* 0x0000003f000a7210 */ /* 0x000fc60007f5e0ff */
[--C-:B------:R-:W-:Y:S01]  /*b740*/  IMAD.X R9, R15, 0x1, R2.reuse, P1 ;  /* 0x000000010f097824 */ /* 0x100fe200008e0602 */
[----:B------:R-:W-:Y:S01]  /*b750*/  IADD3 R6, P1, R0, R139, RZ ;  /* 0x0000008b00067210 */ /* 0x000fe20007f3e0ff */
[----:B------:R-:W-:-:S03]  /*b760*/  IMAD.X R11, R17, 0x1, R2, P2 ;  /* 0x00000001110b7824 */ /* 0x000fc600010e0602 */
[----:B------:R1:W-:Y:S01]  /*b770*/  LDGSTS.E [R5+0x200], [R8.64], P0 ;  /* 0x0020000008057fae */ /* 0x0003e20008121846 */
[----:B------:R-:W-:-:S03]  /*b780*/  IMAD.X R7, R19, 0x1, R2, P1 ;  /* 0x0000000113077824 */ /* 0x000fc600008e0602 */
[----:B------:R4:W-:Y:S04]  /*b790*/  LDGSTS.E [R5+0x600], [R10.64], P0 ;  /* 0x006000000a057fae */ /* 0x0009e80008121846 */
[----:B------:R2:W-:Y:S01]  /*b7a0*/  LDGSTS.E [R5+0xa00], [R6.64], P0 ;  /* 0x00a0000006057fae */ /* 0x0005e20008121846 */
[C---:B-1----:R-:W-:Y:S02]  /*b7b0*/  IADD3 R8, P2, R0.reuse, R143, RZ ;  /* 0x0000008f00087210 */ /* 0x042fe40007f5e0ff */
[----:B----4-:R-:W-:-:S03]  /*b7c0*/  IADD3 R10, P1, R0, R147, RZ ;  /* 0x00000093000a7210 */ /* 0x010fc60007f3e0ff */
[--C-:B------:R-:W-:Y:S01]  /*b7d0*/  IMAD.X R9, R50, 0x1, R2.reuse, P2 ;  /* 0x0000000132097824 */ /* 0x100fe200010e0602 */
[----:B--2---:R-:W-:Y:S01]  /*b7e0*/  IADD3 R6, P2, R0, R151, RZ ;  /* 0x0000009700067210 */ /* 0x004fe20007f5e0ff */
[----:B------:R-:W-:-:S03]  /*b7f0*/  IMAD.X R11, R62, 0x1, R2, P1 ;  /* 0x000000013e0b7824 */ /* 0x000fc600008e0602 */
[----:B------:R1:W-:Y:S01]  /*b800*/  LDGSTS.E [R5+0xe00], [R8.64], P0 ;  /* 0x00e0000008057fae */ /* 0x0003e20008121846 */
[----:B------:R-:W-:-:S03]  /*b810*/  IMAD.X R7, R138, 0x1, R2, P2 ;  /* 0x000000018a077824 */ /* 0x000fc600010e0602 */
[----:B------:R2:W-:Y:S04]  /*b820*/  LDGSTS.E [R5+0x1200], [R10.64], P0 ;  /* 0x012000000a057fae */ /* 0x0005e80008121846 */
[----:B------:R4:W-:Y:S01]  /*b830*/  LDGSTS.E [R5+0x1600], [R6.64], P0 ;  /* 0x0160000006057fae */ /* 0x0009e20008121846 */
[C---:B-1----:R-:W-:Y:S02]  /*b840*/  IADD3 R8, P1, R0.reuse, R155, RZ ;  /* 0x0000009b00087210 */ /* 0x042fe40007f3e0ff */
[----:B--2---:R-:W-:-:S03]  /*b850*/  IADD3 R10, P2, R0, R167, RZ ;  /* 0x000000a7000a7210 */ /* 0x004fc60007f5e0ff */
        /* <DEDUP_REMOVED lines=26> */
[----:B--2---:R-:W-:-:S05]  /*ba00*/  IADD3 R10, P1, R0, R109, RZ ;  /* 0x0000006d000a7210 */ /* 0x004fca0007f3e0ff */
[----:B------:R-:W-:Y:S01]  /*ba10*/  IMAD.X R11, R161, 0x1, R2, P1 ;  /* 0x00000001a10b7824 */ /* 0x000fe200008e0602 */
[----:B------:R-:W-:-:S05]  /*ba20*/  IADD3 R207, P6, R207, R201, RZ ;  /* 0x000000c9cfcf7210 */ /* 0x000fca0007fde0ff */
[----:B------:R-:W-:Y:S02]  /*ba30*/  IMAD.X R206, R206, 0x1, R3, P6 ;  /* 0x00000001cece7824 */ /* 0x000fe400030e0603 */
[----:B---3--:R-:W-:Y:S01]  /*ba40*/  IMAD.X R9, R4, 0x1, R2, P2 ;  /* 0x0000000104097824 */ /* 0x008fe200010e0602 */
[----:B----4-:R-:W-:-:S04]  /*ba50*/  IADD3 R6, P2, R0, R107, RZ ;  /* 0x0000006b00067210 */ /* 0x010fc80007f5e0ff */
[----:B------:R1:W-:Y:S01]  /*ba60*/  LDGSTS.E [R5+0x3e00], [R8.64], P0 ;  /* 0x03e0000008057fae */ /* 0x0003e20008121846 */
[----:B------:R-:W-:-:S03]  /*ba70*/  IMAD.X R7, R157, 0x1, R2, P2 ;  /* 0x000000019d077824 */ /* 0x000fc600010e0602 */
[----:B------:R2:W-:Y:S04]  /*ba80*/  LDGSTS.E [R5+0x4200], [R10.64], P0 ;  /* 0x042000000a057fae */ /* 0x0005e80008121846 */
[----:B------:R3:W-:Y:S01]  /*ba90*/  LDGSTS.E [R5+0x4600], [R6.64], P0 ;  /* 0x0460000006057fae */ /* 0x0007e20008121846 */
[C---:B-1----:R-:W-:Y:S02]  /*baa0*/  IADD3 R8, P1, R0.reuse, R105, RZ ;  /* 0x0000006900087210 */ /* 0x042fe40007f3e0ff */
[----:B--2---:R-:W-:-:S03]  /*bab0*/  IADD3 R10, P2, R0, R103, RZ ;  /* 0x00000067000a7210 */ /* 0x004fc60007f5e0ff */
[--C-:B------:R-:W-:Y:S01]  /*bac0*/  IMAD.X R9, R129, 0x1, R2.reuse, P1 ;  /* 0x0000000181097824 */ /* 0x100fe200008e0602 */
[----:B---3--:R-:W-:Y:S01]  /*bad0*/  IADD3 R6, P1, R0, R249, RZ ;  /* 0x000000f900067210 */ /* 0x008fe20007f3e0ff */
        /* <DEDUP_REMOVED lines=26> */
[C---:B------:R-:W-:Y:S02]  /*bc80*/  IADD3 R12, P2, R0.reuse, R213, RZ ;  /* 0x000000d5000c7210 */ /* 0x040fe40007f5e0ff */
[----:B---3--:R-:W-:Y:S01]  /*bc90*/  IADD3 R6, P3, R0, R209, RZ ;  /* 0x000000d100067210 */ /* 0x008fe20007f7e0ff */
[--C-:B------:R-:W-:Y:S01]  /*bca0*/  IMAD.X R11, R216, 0x1, R2.reuse, P1 ;  /* 0x00000001d80b7824 */ /* 0x100fe200008e0602 */
[----:B------:R1:W-:Y:S01]  /*bcb0*/  LDGSTS.E [R5+0x6e00], [R8.64], P0 ;  /* 0x06e0000008057fae */ /* 0x0003e20008121846 */
[--C-:B------:R-:W-:Y:S02]  /*bcc0*/  IMAD.X R13, R212, 0x1, R2.reuse, P2 ;  /* 0x00000001d40d7824 */ /* 0x100fe400010e0602 */
[----:B------:R-:W-:Y:S01]  /*bcd0*/  IMAD.X R7, R208, 0x1, R2, P3 ;  /* 0x00000001d0077824 */ /* 0x000fe200018e0602 */
[----:B------:R2:W-:Y:S01]  /*bce0*/  LDGSTS.E [R5+0x7200], [R10.64], P0 ;  /* 0x072000000a057fae */ /* 0x0005e20008121846 */
[----:B-1----:R-:W-:-:S03]  /*bcf0*/  IADD3 R8, P1, R0, R205, RZ ;  /* 0x000000cd00087210 */ /* 0x002fc60007f3e0ff */
[----:B------:R2:W-:Y:S01]  /*bd00*/  LDGSTS.E [R5+0x7600], [R12.64], P0 ;  /* 0x076000000c057fae */ /* 0x0005e20008121846 */
[-C--:B------:R-:W-:Y:S01]  /*bd10*/  IADD3 R205, P5, R205, R201.reuse, RZ ;  /* 0x000000c9cdcd7210 */ /* 0x080fe20007fbe0ff */
[----:B------:R-:W-:Y:S01]  /*bd20*/  IMAD.X R9, R204, 0x1, R2, P1 ;  /* 0x00000001cc097824 */ /* 0x000fe200008e0602 */
[-C--:B------:R-:W-:Y:S01]  /*bd30*/  IADD3 R211, P1, R211, R201.reuse, RZ ;  /* 0x000000c9d3d37210 */ /* 0x080fe20007f3e0ff */
[----:B------:R2:W-:Y:S01]  /*bd40*/  LDGSTS.E [R5+0x7a00], [R6.64], P0 ;  /* 0x07a0000006057fae */ /* 0x0005e20008121846 */
[-C--:B------:R-:W-:Y:S02]  /*bd50*/  IADD3 R213, P2, R213, R201.reuse, RZ ;  /* 0x000000c9d5d57210 */ /* 0x080fe40007f5e0ff */
[-C--:B------:R-:W-:Y:S01]  /*bd60*/  IADD3 R215, P3, R215, R201.reuse, RZ ;  /* 0x000000c9d7d77210 */ /* 0x080fe20007f7e0ff */
[----:B------:R2:W-:Y:S01]  /*bd70*/  LDGSTS.E [R5+0x7e00], [R8.64], P0 ;  /* 0x07e0000008057fae */ /* 0x0005e20008121846 */
[--C-:B------:R-:W-:Y:S01]  /*bd80*/  IMAD.X R210, R210, 0x1, R3.reuse, P1 ;  /* 0x00000001d2d27824 */ /* 0x100fe200008e0603 */
[-C--:B------:R-:W-:Y:S01]  /*bd90*/  IADD3 R209, P0, R209, R201.reuse, RZ ;  /* 0x000000c9d1d17210 */ /* 0x080fe20007f1e0ff */
[--C-:B------:R-:W-:Y:S01]  /*bda0*/  IMAD.X R204, R204, 0x1, R3.reuse, P5 ;  /* 0x00000001cccc7824 */ /* 0x100fe200028e0603 */
[-C--:B------:R-:W-:Y:S01]  /*bdb0*/  IADD3 R217, P4, R217, R201.reuse, RZ ;  /* 0x000000c9d9d97210 */ /* 0x080fe20007f9e0ff */
[--C-:B------:R-:W-:Y:S01]  /*bdc0*/  IMAD.X R212, R212, 0x1, R3.reuse, P2 ;  /* 0x00000001d4d47824 */ /* 0x100fe200010e0603 */
[-C--:B------:R-:W-:Y:S01]  /*bdd0*/  IADD3 R225, P1, R225, R201.reuse, RZ ;  /* 0x000000c9e1e17210 */ /* 0x080fe20007f3e0ff */
[--C-:B------:R-:W-:Y:S01]  /*bde0*/  IMAD.X R214, R214, 0x1, R3.reuse, P3 ;  /* 0x00000001d6d67824 */ /* 0x100fe200018e0603 */
[-C--:B------:R-:W-:Y:S01]  /*bdf0*/  IADD3 R219, P5, R219, R201.reuse, RZ ;  /* 0x000000c9dbdb7210 */ /* 0x080fe20007fbe0ff */
[----:B------:R-:W-:Y:S01]  /*be00*/  UIADD3 UR4, UR4, 0x1, URZ ;  /* 0x0000000104047890 */ /* 0x000fe2000fffe03f */
[-C--:B------:R-:W-:Y:S01]  /*be10*/  IADD3 R227, P2, R227, R201.reuse, RZ ;  /* 0x000000c9e3e37210 */ /* 0x080fe20007f5e0ff */
        /* <DEDUP_REMOVED lines=30> */
[----:B------:R1:W-:Y:S01]  /*c000*/  STL [R1], R103 ;  /* 0x0000006701007387 */ /* 0x0003e20000100800 */
[-C--:B------:R-:W-:Y:S01]  /*c010*/  IADD3 R105, P3, R105, R201.reuse, RZ ;  /* 0x000000c969697210 */ /* 0x080fe20007f7e0ff */
[--C-:B------:R-:W-:Y:S01]  /*c020*/  IMAD.X R244, R244, 0x1, R3.reuse, P4 ;  /* 0x00000001f4f47824 */ /* 0x100fe200020e0603 */
[-C--:B------:R-:W-:Y:S01]  /*c030*/  IADD3 R251, P0, R251, R201.reuse, RZ ;  /* 0x000000c9fbfb7210 */ /* 0x080fe20007f1e0ff */
[--C-:B------:R-:W-:Y:S01]  /*c040*/  IMAD.X R246, R246, 0x1, R3.reuse, P5 ;  /* 0x00000001f6f67824 */ /* 0x100fe200028e0603 */
[-C--:B------:R-:W-:Y:S01]  /*c050*/  IADD3 R106, P4, R106, R201.reuse, RZ ;  /* 0x000000c96a6a7210 */ /* 0x080fe20007f9e0ff */
[----:B------:R-:W-:Y:S01]  /*c060*/  IMAD.X R248, R248, 0x1, R3, P6 ;  /* 0x00000001f8f87824 */ /* 0x000fe200030e0603 */
[-C--:B------:R-:W-:Y:S01]  /*c070*/  IADD3 R107, P5, R107, R201.reuse, RZ ;  /* 0x000000c96b6b7210 */ /* 0x080fe20007fbe0ff */
[----:B--2---:R-:W-:Y:S01]  /*c080*/  IMAD.MOV.U32 R5, RZ, RZ, c[0x0][0x188] ;  /* 0x00006200ff057624 */ /* 0x004fe200078e00ff */
[----:B------:R-:W-:Y:S01]  /*c090*/  UIADD3 UR5, UR5, -0x20, URZ ;  /* 0xffffffe005057890 */ /* 0x000fe2000fffe03f */
[----:B-1----:R1:W5:Y:S01]  /*c0a0*/  LDL.LU R103, [R1+0x214] ;  /* 0x0002140001677983 */ /* 0x0023620000300800 */
[----:B------:R-:W-:-:S03]  /*c0b0*/  IADD3 R108, P6, R108, R201, RZ ;  /* 0x000000c96c6c7210 */ /* 0x000fc60007fde0ff */
[----:B------:R2:W-:Y:S01]  /*c0c0*/  STL [R1+0x8], R104 ;  /* 0x0000086801007387 */ /* 0x0005e20000100800 */
[--C-:B------:R-:W-:Y:S01]  /*c0d0*/  IMAD.X R250, R250, 0x1, R3.reuse, P0 ;  /* 0x00000001fafa7824 */ /* 0x100fe200000e0603 */
[-C--:B------:R-:W-:Y:S01]  /*c0e0*/  IADD3 R109, P0, R109, R201.reuse, RZ ;  /* 0x000000c96d6d7210 */ /* 0x080fe20007f1e0ff */
[--C-:B------:R-:W-:Y:S01]  /*c0f0*/  IMAD.X R252, R252, 0x1, R3.reuse, P1 ;  /* 0x00000001fcfc7824 */ /* 0x100fe200008e0603 */
[-C--:B------:R-:W-:Y:S01]  /*c100*/  IADD3 R110, P1, R110, R201.reuse, RZ ;  /* 0x000000c96e6e7210 */ /* 0x080fe20007f3e0ff */
[----:B------:R-:W0:Y:S04]  /*c110*/  LDGDEPBAR ;  /* 0x00000000000079af */ /* 0x000e280000000000 */
[----:B--2---:R1:W5:Y:S04]  /*c120*/  LDL.LU R104, [R1+0x210] ;  /* 0x0002100001687983 */ /* 0x0043680000300800 */
[----:B------:R2:W-:Y:S01]  /*c130*/  STL [R1+0x10], R105 ;  /* 0x0000106901007387 */ /* 0x0005e20000100800 */
[----:B------:R-:W-:Y:S01]  /*c140*/  IMAD.X R111, R111, 0x1, R3, P2 ;  /* 0x000000016f6f7824 */ /* 0x000fe200010e0603 */
[----:B------:R-:W-:-:S02]  /*c150*/  IADD3 R128, P2, R128, R201, RZ ;  /* 0x000000c980807210 */ /* 0x000fc40007f5e0ff */
[----:B--2---:R1:W5:Y:S04]  /*c160*/  LDL.LU R105, [R1+0x20c] ;  /* 0x00020c0001697983 */ /* 0x0043680000300800 */
[----:B------:R2:W-:Y:S01]  /*c170*/  STL [R1+0x18], R106 ;  /* 0x0000186a01007387 */ /* 0x0005e20000100800 */
[----:B------:R-:W-:-:S03]  /*c180*/  IMAD.X R129, R129, 0x1, R3, P3 ;  /* 0x0000000181817824 */ /* 0x000fc600018e0603 */
[----:B--2---:R1:W5:Y:S04]  /*c190*/  LDL.LU R106, [R1+0x208] ;  /* 0x00020800016a7983 */ /* 0x0043680000300800 */
[----:B------:R2:W-:Y:S01]  /*c1a0*/  STL [R1+0x20], R107 ;  /* 0x0000206b01007387 */ /* 0x0005e20000100800 */
[----:B------:R-:W-:-:S03]  /*c1b0*/  IADD3 R130, P3, R130, R201, RZ ;  /* 0x000000c982827210 */ /* 0x000fc60007f7e0ff */
        /* <DEDUP_REMOVED lines=32> */
[--C-:B------:R-:W-:Y:S01]  /*c3c0*/  IMAD.X R4, R4, 0x1, R3.reuse, P2 ;  /* 0x0000000104047824 */ /* 0x100fe200010e0603 */
[----:B------:R-:W-:Y:S02]  /*c3d0*/  IADD3 R200, P2, R200, R201, RZ ;  /* 0x000000c9c8c87210 */ /* 0x000fe40007f5e0ff */
        /* <DEDUP_REMOVED lines=9> */
[-C--:B------:R-:W-:Y:S02]  /*c470*/  IADD3 R196, P4, R196, R201.reuse, RZ ;  /* 0x000000c9c4c47210 */ /* 0x080fe40007f9e0ff */
[----:B--2---:R1:W5:Y:S04]  /*c480*/  LDL.LU R161, [R1+0x1cc] ;  /* 0x0001cc0001a17983 */ /* 0x0043680000300800 */
[----:B------:R2:W-:Y:S01]  /*c490*/  STL [R1+0x68], R162 ;  /* 0x000068a201007387 */ /* 0x0005e20000100800 */
[----:B------:R-:W-:Y:S01]  /*c4a0*/  IMAD.X R195, R195, 0x1, R3, P5 ;  /* 0x00000001c3c37824 */ /* 0x000fe200028e0603 */
[----:B------:R-:W-:-:S02]  /*c4b0*/  IADD3 R191, P5, R191, R201, RZ ;  /* 0x000000c9bfbf7210 */ /* 0x000fc40007fbe0ff */
        /* <DEDUP_REMOVED lines=11> */
[----:B------:R-:W-:Y:S02]  /*c570*/  IADD3 R185, P1, R185, R201, RZ ;  /* 0x000000c9b9b97210 */ /* 0x000fe40007f3e0ff */
[----:B--2---:R1:W5:Y:S04]  /*c580*/  LDL.LU R200, [R1+0x1bc] ;  /* 0x0001bc0001c87983 */ /* 0x0043680000300800 */
[----:B------:R2:W-:Y:S04]  /*c590*/  STL [R1+0x3c], R4 ;  /* 0x00003c0401007387 */ /* 0x0005e80000100800 */
[----:B------:R3:W-:Y:S04]  /*c5a0*/  STL [R1+0x44], R203 ;  /* 0x000044cb01007387 */ /* 0x0007e80000100800 */
[----:B------:R1:W-:Y:S04]  /*c5b0*/  STL [R1+0x80], R199 ;  /* 0x000080c701007387 */ /* 0x0003e80000100800 */
[----:B------:R1:W-:Y:S04]  /*c5c0*/  STL [R1+0x4c], R197 ;  /* 0x00004cc501007387 */ /* 0x0003e80000100800 */
[----:B------:R1:W-:Y:S01]  /*c5d0*/  STL [R1+0x88], R196 ;  /* 0x000088c401007387 */ /* 0x0003e20000100800 */
[----:B------:R-:W-:-:S03]  /*c5e0*/  IMAD.X R184, R184, 0x1, R3, P2 ;  /* 0x00000001b8b87824 */ /* 0x000fc600010e0603 */
[----:B------:R1:W-:Y:S01]  /*c5f0*/  STL [R1+0x54], R195 ;  /* 0x000054c301007387 */ /* 0x0003e20000100800 */
[----:B------:R-:W-:-:S03]  /*c600*/  IADD3 R175, P2, R175, R201, RZ ;  /* 0x000000c9afaf7210 */ /* 0x000fc60007f5e0ff */
        /* <DEDUP_REMOVED lines=14> */
[----:B------:R1:W-:Y:S04]  /*c6f0*/  STL [R1+0x74], R184 ;  /* 0x000074b801007387 */ /* 0x0003e80000100800 */
        /* <DEDUP_REMOVED lines=8> */
[----:B--2---:R-:W2:Y:S01]  /*c780*/  LDL R4, [R1+0x14c] ;  /* 0x00014c0001047983 */ /* 0x004ea20000100800 */
[-C--:B------:R-:W-:Y:S01]  /*c790*/  IADD3 R155, P6, R155, R201.reuse, RZ ;  /* 0x000000c99b9b7210 */ /* 0x080fe20007fde0ff */
[--C-:B------:R-:W-:Y:S01]  /*c7a0*/  IMAD.X R154, R154, 0x1, R3.reuse, P0 ;  /* 0x000000019a9a7824 */ /* 0x100fe200000e0603 */
[-C--:B------:R-:W-:Y:S01]  /*c7b0*/  IADD3 R153, P0, R153, R201.reuse, RZ ;  /* 0x000000c999997210 */ /* 0x080fe20007f1e0ff */
[--C-:B------:R-:W-:Y:S01]  /*c7c0*/  IMAD.X R152, R152, 0x1, R3.reuse, P1 ;  /* 0x0000000198987824 */ /* 0x100fe200008e0603 */
[-C--:B------:R-:W-:Y:S01]  /*c7d0*/  IADD3 R151, P1, R151, R201.reuse, RZ ;  /* 0x000000c997977210 */ /* 0x080fe20007f3e0ff */
[----:B------:R1:W-:Y:S01]  /*c7e0*/  STL [R1+0xd0], R155 ;  /* 0x0000d09b01007387 */ /* 0x0003e20000100800 */
[--C-:B------:R-:W-:Y:S01]  /*c7f0*/  IMAD.X R150, R150, 0x1, R3.reuse, P2 ;  /* 0x0000000196967824 */ /* 0x100fe200010e0603 */
[-C--:B------:R-:W-:Y:S01]  /*c800*/  IADD3 R149, P2, R149, R201.reuse, RZ ;  /* 0x000000c995957210 */ /* 0x080fe20007f5e0ff */
[--C-:B------:R-:W-:Y:S01]  /*c810*/  IMAD.X R148, R148, 0x1, R3.reuse, P3 ;  /* 0x0000000194947824 */ /* 0x100fe200018e0603 */
[----:B------:R1:W-:Y:S01]  /*c820*/  STL [R1+0x9c], R154 ;  /* 0x00009c9a01007387 */ /* 0x0003e20000100800 */
[----:B------:R-:W-:Y:S01]  /*c830*/  IADD3 R147, P3, R147, R201, RZ ;  /* 0x000000c993937210 */ /* 0x000fe20007f7e0ff */
[----:B------:R-:W-:-:S02]  /*c840*/  IMAD.X R146, R146, 0x1, R3, P4 ;  /* 0x0000000192927824 */ /* 0x000fc400020e0603 */
        /* <DEDUP_REMOVED lines=46> */
[----:B---3--:R-:W3:Y:S01]  /*cb30*/  S2R R203, SR_TID.X ;  /* 0x0000000000cb7919 */ /* 0x008ee20000002100 */
        /* <DEDUP_REMOVED lines=9> */
[----:B------:R1:W-:Y:S01]  /*cbd0*/  STL [R1+0x12c], R15 ;  /* 0x00012c0f01007387 */ /* 0x0003e20000100800 */
[----:B------:R-:W-:Y:S01]  /*cbe0*/  IMAD.SHL.U32 R5, R5, 0x20, RZ ;  /* 0x0000002005057824 */ /* 0x000fe200078e00ff */
[----:B---3--:R-:W-:-:S04]  /*cbf0*/  SHF.R.U32.HI R203, RZ, 0x6, R203 ;  /* 0x00000006ffcb7819 */ /* 0x008fc800000116cb */
[----:B------:R-:W-:Y:S02]  /*cc00*/  LEA R193, P6, R5, R193, 0x2 ;  /* 0x000000c105c17211 */ /* 0x000fe400078c10ff */
[----:B------:R-:W-:Y:S02]  /*cc10*/  SGXT.U32 R203, R203, 0x1 ;  /* 0x00000001cbcb781a */ /* 0x000fe40000000000 */
[----:B--2---:R-:W-:Y:S02]  /*cc20*/  ISETP.NE.U32.AND P0, PT, R4, UR4, PT ;  /* 0x0000000404007c0c */ /* 0x004fe4000bf05070 */
[----:B------:R-:W-:-:S04]  /*cc30*/  SHF.R.S32.HI R4, RZ, 0x1f, R5 ;  /* 0x0000001fff047819 */ /* 0x000fc80000011405 */
[----:B------:R-:W-:-:S05]  /*cc40*/  SHF.L.U64.HI R4, R5, 0x2, R4 ;  /* 0x0000000205047819 */ /* 0x000fca0000010204 */
[----:B------:R-:W-:Y:S02]  /*cc50*/  IMAD.X R192, R192, 0x1, R4, P6 ;  /* 0x00000001c0c07824 */ /* 0x000fe400030e0604 */
[----:B-1----:R-:W-:Y:S01]  /*cc60*/  @!P0 CALL.REL.NOINC `(.L_x_0) ;  /* 0x0000001000008944 */ /* 0x002fe20003c00000 */
[----:B------:R-:W-:Y:S05]  /*cc70*/  BRA `(.L_x_1) ;  /* 0xffffc14000007947 */ /* 0x000fea000383ffff */
.L_x_0:
[----:B-----5:R-:W-:Y:S01]  /*cc80*/  IMAD.MOV.U32 R4, RZ, RZ, R160 ;  /* 0x000000ffff047224 */ /* 0x020fe200078e00a0 */
[----:B------:R-:W-:-:S04]  /*cc90*/  DEPBAR.LE SB0, 0x0 ;  /* 0x000080000000791a */ /* 0x000fc80000000000 */
[----:B------:R-:W2:Y:S01]  /*cca0*/  LDL.LU R160, [R1+0x140] ;  /* 0x0001400001a07983 */ /* 0x000ea20000300800 */
[----:B------:R-:W-:Y:S01]  /*ccb0*/  IMAD.MOV.U32 R5, RZ, RZ, R156 ;  /* 0x000000ffff057224 */ /* 0x000fe200078e009c */
[C---:B------:R-:W-:Y:S01]  /*ccc0*/  LOP3.LUT R192, R200.reuse, R203, RZ, 0xfc, !PT ;  /* 0x000000cbc8c07212 */ /* 0x040fe200078efcff */
[----:B------:R-:W-:Y:S01]  /*ccd0*/  IMAD.MOV.U32 R6, RZ, RZ, R128 ;  /* 0x000000ffff067224 */ /* 0x000fe200078e0080 */
[----:B------:R-:W1:Y:S01]  /*cce0*/  S2R R60, SR_TID.X ;  /* 0x00000000003c7919 */ /* 0x000e620000002100 */
[----:B------:R-:W-:Y:S01]  /*ccf0*/  IMAD.MOV.U32 R7, RZ, RZ, R108 ;  /* 0x000000ffff077224 */ /* 0x000fe200078e006c */
[C---:B------:R-:W-:Y:S01]  /*cd00*/  LOP3.LUT R185, R200.reuse, 0x2, R203, 0xfe, !PT ;  /* 0x00000002c8b97812 */ /* 0x040fe200078efecb */
[----:B------:R-:W-:Y:S01]  /*cd10*/  IMAD.MOV.U32 R8, RZ, RZ, R161 ;  /* 0x000000ffff087224 */ /* 0x000fe200078e00a1 */
[----:B------:R-:W-:Y:S01]  /*cd20*/  BAR.SYNC.DEFER_BLOCKING 0x0 ;  /* 0x0000000000007b1d */ /* 0x000fe20000010000 */
[----:B------:R-:W-:Y:S01]  /*cd30*/  IMAD.MOV.U32 R9, RZ, RZ, R157 ;  /* 0x000000ffff097224 */ /* 0x000fe200078e009d */
[C---:B------:R-:W-:Y:S01]  /*cd40*/  LOP3.LUT R199, R200.reuse, 0x6, R203, 0xfe, !PT ;  /* 0x00000006c8c77812 */ /* 0x040fe200078efecb */
[----:B------:R-:W-:Y:S01]  /*cd50*/  IMAD.MOV.U32 R10, RZ, RZ, R129 ;  /* 0x000000ffff0a7224 */ /* 0x000fe200078e0081 */
[C---:B------:R-:W-:Y:S01]  /*cd60*/  LOP3.LUT R198, R200.reuse, 0x8, R203, 0xfe, !PT ;  /* 0x00000008c8c67812 */ /* 0x040fe200078efecb */
[----:B------:R-:W-:Y:S01]  /*cd70*/  IMAD.MOV.U32 R11, RZ, RZ, R109 ;  /* 0x000000ffff0b7224 */ /* 0x000fe200078e006d */
[C-C-:B------:R-:W-:Y:S01]  /*cd80*/  LOP3.LUT R197, R200.reuse, 0xa, R203.reuse, 0xfe, !PT ;  /* 0x0000000ac8c57812 */ /* 0x140fe200078efecb */
[----:B------:R-:W-:Y:S01]  /*cd90*/  IMAD.MOV.U32 R12, RZ, RZ, R162 ;  /* 0x000000ffff0c7224 */ /* 0x000fe200078e00a2 */
[C-C-:B------:R-:W-:Y:S01]  /*cda0*/  LOP3.LUT R196, R200.reuse, 0xc, R203.reuse, 0xfe, !PT ;  /* 0x0000000cc8c47812 */ /* 0x140fe200078efecb */
[----:B------:R-:W-:Y:S01]  /*cdb0*/  IMAD.MOV.U32 R13, RZ, RZ, R158 ;  /* 0x000000ffff0d7224 */ /* 0x000fe200078e009e */
[C-C-:B------:R-:W-:Y:S01]  /*cdc0*/  LOP3.LUT R194, R200.reuse, 0xe, R203.reuse, 0xfe, !PT ;  /* 0x0000000ec8c27812 */ /* 0x140fe200078efecb */
[----:B------:R-:W-:Y:S01]  /*cdd0*/  IMAD.MOV.U32 R14, RZ, RZ, R130 ;  /* 0x000000ffff0e7224 */ /* 0x000fe200078e0082 */
[C-C-:B------:R-:W-:Y:S01]  /*cde0*/  LOP3.LUT R195, R200.reuse, 0x10, R203.reuse, 0xfe, !PT ;  /* 0x00000010c8c37812 */ /* 0x140fe200078efecb */
[----:B------:R-:W-:Y:S01]  /*cdf0*/  IMAD.MOV.U32 R15, RZ, RZ, R110 ;  /* 0x000000ffff0f7224 */ /* 0x000fe200078e006e */
[C---:B------:R-:W-:Y:S01]  /*ce00*/  LOP3.LUT R190, R200.reuse, 0x12, R203, 0xfe, !PT ;  /* 0x00000012c8be7812 */ /* 0x040fe200078efecb */
[----:B------:R-:W-:Y:S01]  /*ce10*/  IMAD.MOV.U32 R108, RZ, RZ, R163 ;  /* 0x000000ffff6c7224 */ /* 0x000fe200078e00a3 */
[C---:B------:R-:W-:Y:S01]  /*ce20*/  LOP3.LUT R193, R200.reuse, 0x14, R203, 0xfe, !PT ;  /* 0x00000014c8c17812 */ /* 0x040fe200078efecb */
[----:B------:R-:W-:Y:S01]  /*ce30*/  IMAD.MOV.U32 R109, RZ, RZ, R159 ;  /* 0x000000ffff6d7224 */ /* 0x000fe200078e009f */
[C---:B------:R-:W-:Y:S01]  /*ce40*/  LOP3.LUT R186, R200.reuse, 0x16, R203, 0xfe, !PT ;  /* 0x00000016c8ba7812 */ /* 0x040fe200078efecb */
[----:B------:R-:W-:Y:S01]  /*ce50*/  IMAD.MOV.U32 R110, RZ, RZ, R131 ;  /* 0x000000ffff6e7224 */ /* 0x000fe200078e0083 */
[----:B------:R-:W-:Y:S01]  /*ce60*/  LOP3.LUT R191, R200, 0x18, R203, 0xfe, !PT ;  /* 0x00000018c8bf7812 */ /* 0x000fe200078efecb */
[C---:B-1----:R-:W-:Y:S01]  /*ce70*/  IMAD.SHL.U32 R61, R60.reuse, 0x1000, RZ ;  /* 0x000010003c3d7824 */ /* 0x042fe200078e00ff */
[----:B------:R-:W-:Y:S01]  /*ce80*/  LOP3.LUT R60, R60, 0x7f, RZ, 0xc0, !PT ;  /* 0x0000007f3c3c7812 */ /* 0x000fe200078ec0ff */
[----:B------:R-:W-:Y:S01]  /*ce90*/  IMAD.MOV.U32 R16, RZ, RZ, R25 ;  /* 0x000000ffff107224 */ /* 0x000fe200078e0019 */
[C---:B------:R-:W-:Y:S01]  /*cea0*/  LOP3.LUT R188, R200.reuse, 0x1a, R203, 0xfe, !PT ;  /* 0x0000001ac8bc7812 */ /* 0x040fe200078efecb */
[----:B------:R-:W-:Y:S01]  /*ceb0*/  IMAD.MOV.U32 R17, RZ, RZ, R33 ;  /* 0x000000ffff117224 */ /* 0x000fe200078e0021 */
[----:B------:R-:W-:Y:S01]  /*cec0*/  LOP3.LUT R61, R61, 0x6000, RZ, 0xc0, !PT ;  /* 0x000060003d3d7812 */ /* 0x000fe200078ec0ff */
        /* <DEDUP_REMOVED lines=15> */
[----:B------:R-:W-:Y:S01]  /*cfc0*/  LOP3.LUT R167, R200, 0x44, R203, 0xfe, !PT ;  /* 0x00000044c8a77812 */ /* 0x000fe200078efecb */
[----:B------:R-:W-:Y:S01]  /*cfd0*/  IMAD R60, R60, 0x10, R61 ;  /* 0x000000103c3c7824 */ /* 0x000fe200078e023d */
[C---:B------:R-:W-:Y:S01]  /*cfe0*/  LOP3.LUT R166, R200.reuse, 0x46, R203, 0xfe, !PT ;  /* 0x00000046c8a67812 */ /* 0x040fe200078efecb */
[----:B------:R-:W-:Y:S01]  /*cff0*/  IMAD.MOV.U32 R156, RZ, RZ, R105 ;  /* 0x000000ffff9c7224 */ /* 0x000fe200078e0069 */
[----:B------:R-:W-:-:S02]  /*d000*/  LOP3.LUT R165, R200, 0x48, R203, 0xfe, !PT ;  /* 0x00000048c8a57812 */ /* 0x000fc400078efecb */
[C---:B------:R-:W-:Y:S02]  /*d010*/  LOP3.LUT R3, R60.reuse, 0x20, RZ, 0x3c, !PT ;  /* 0x000000203c037812 */ /* 0x040fe400078e3cff */
[C---:B------:R-:W-:Y:S02]  /*d020*/  LOP3.LUT R2, R60.reuse, 0x40, RZ, 0x3c, !PT ;  /* 0x000000403c027812 */ /* 0x040fe400078e3cff */
[----:B------:R-:W-:Y:S01]  /*d030*/  LOP3.LUT R0, R60, 0x60, RZ, 0x3c, !PT ;  /* 0x000000603c007812 */ /* 0x000fe200078e3cff */
[----:B------:R-:W-:Y:S01]  /*d040*/  STL [R1+0x30], R3 ;  /* 0x0000300301007387 */ /* 0x000fe20000100800 */
[C-C-:B------:R-:W-:Y:S02]  /*d050*/  LOP3.LUT R164, R200.reuse, 0x4a, R203.reuse, 0xfe, !PT ;  /* 0x0000004ac8a47812 */ /* 0x140fe400078efecb */
[C-C-:B------:R-:W-:Y:S01]  /*d060*/  LOP3.LUT R26, R200.reuse, 0x50, R203.reuse, 0xfe, !PT ;  /* 0x00000050c81a7812 */ /* 0x140fe200078efecb */
[----:B------:R-:W-:Y:S01]  /*d070*/  STL [R1+0x34], R2 ;  /* 0x0000340201007387 */ /* 0x000fe20000100800 */
[----:B------:R-:W-:-:S02]  /*d080*/  LOP3.LUT R25, R200, 0x52, R203, 0xfe, !PT ;  /* 0x00000052c8197812 */ /* 0x000fc400078efecb */
[C-C-:B------:R-:W-:Y:S01]  /*d090*/  LOP3.LUT R201, R200.reuse, 0x80, R203.reuse, 0xfe, !PT ;  /* 0x00000080c8c97812 */ /* 0x140fe200078efecb */
[----:B------:R-:W-:Y:S01]  /*d0a0*/  STL [R1+0x38], R0 ;  /* 0x0000380001007387 */ /* 0x000fe20000100800 */
[C-C-:B------:R-:W-:Y:S02]  /*d0b0*/  LOP3.LUT R202, R200.reuse, 0x82, R203.reuse, 0xfe, !PT ;  /* 0x00000082c8ca7812 */ /* 0x140fe400078efecb */
[C-C-:B------:R-:W-:Y:S02]  /*d0c0*/  LOP3.LUT R204, R200.reuse, 0x84, R203.reuse, 0xfe, !PT ;  /* 0x00000084c8cc7812 */ /* 0x140fe400078efecb */
[C-C-:B------:R-:W-:Y:S02]  /*d0d0*/  LOP3.LUT R205, R200.reuse, 0x86, R203.reuse, 0xfe, !PT ;  /* 0x00000086c8cd7812 */ /* 0x140fe400078efecb */
[C-C-:B------:R-:W-:Y:S02]  /*d0e0*/  LOP3.LUT R206, R200.reuse, 0x88, R203.reuse, 0xfe, !PT ;  /* 0x00000088c8ce7812 */ /* 0x140fe400078efecb */
[----:B------:R-:W-:-:S02]  /*d0f0*/  LOP3.LUT R207, R200, 0x8a, R203, 0xfe, !PT ;  /* 0x0000008ac8cf7812 */ /* 0x000fc400078efecb */
[C-C-:B------:R-:W-:Y:S02]  /*d100*/  LOP3.LUT R208, R200.reuse, 0x8c, R203.reuse, 0xfe, !PT ;  /* 0x0000008cc8d07812 */ /* 0x140fe400078efecb */
        /* <DEDUP_REMOVED lines=43> */
[C-C-:B------:R-:W-:Y:S01]  /*d3c0*/  LOP3.LUT R252, R200.reuse, 0xe4, R203.reuse, 0xfe, !PT ;  /* 0x000000e4c8fc7812 */ /* 0x140fe200078efecb */
[----:B--2---:R1:W-:Y:S04]  /*d3d0*/  STS.128 [R160], R4 ;  /* 0x00000004a0007388 */ /* 0x0043e80000000c00 */
[----:B------:R2:W-:Y:S04]  /*d3e0*/  STS.128 [R160+0x400], R8 ;  /* 0x00040008a0007388 */ /* 0x0005e80000000c00 */
[----:B------:R3:W-:Y:S04]  /*d3f0*/  STS.128 [R160+0x80], R12 ;  /* 0x0000800ca0007388 */ /* 0x0007e80000000c00 */
[----:B------:R-:W-:Y:S01]  /*d400*/  STS.128 [R160+0x480], R108 ;  /* 0x0004806ca0007388 */ /* 0x000fe20000000c00 */
[----:B-1----:R-:W-:Y:S01]  /*d410*/  IMAD.MOV.U32 R4, RZ, RZ, R24 ;  /* 0x000000ffff047224 */ /* 0x002fe200078e0018 */
[----:B------:R-:W-:Y:S01]  /*d420*/  LOP3.LUT R24, R200, 0x54, R203, 0xfe, !PT ;  /* 0x00000054c8187812 */ /* 0x000fe200078efecb */
[----:B------:R-:W-:-:S02]  /*d430*/  IMAD.MOV.U32 R5, RZ, RZ, R32 ;  /* 0x000000ffff057224 */ /* 0x000fc400078e0020 */
[----:B------:R-:W-:Y:S02]  /*d440*/  IMAD.MOV.U32 R6, RZ, RZ, R44 ;  /* 0x000000ffff067224 */ /* 0x000fe400078e002c */
[----:B------:R-:W-:Y:S02]  /*d450*/  IMAD.MOV.U32 R7, RZ, RZ, R56 ;  /* 0x000000ffff077224 */ /* 0x000fe400078e0038 */
[----:B------:R-:W-:Y:S01]  /*d460*/  IMAD.MOV.U32 R56, RZ, RZ, R27 ;  /* 0x000000ffff387224 */ /* 0x000fe200078e001b */
[C-C-:B------:R-:W-:Y:S01]  /*d470*/  LOP3.LUT R27, R200.reuse, 0x4e, R203.reuse, 0xfe, !PT ;  /* 0x0000004ec81b7812 */ /* 0x140fe200078efecb */
[----:B--2---:R-:W-:Y:S01]  /*d480*/  IMAD.MOV.U32 R8, RZ, RZ, R20 ;  /* 0x000000ffff087224 */ /* 0x004fe200078e0014 */
[----:B------:R1:W-:Y:S01]  /*d490*/  STS.128 [R160+0x100], R4 ;  /* 0x00010004a0007388 */ /* 0x0003e20000000c00 */
[----:B------:R-:W-:Y:S01]  /*d4a0*/  IMAD.MOV.U32 R9, RZ, RZ, R28 ;  /* 0x000000ffff097224 */ /* 0x000fe200078e001c */
[----:B------:R-:W-:Y:S01]  /*d4b0*/  LOP3.LUT R20, R200, 0x5c, R203, 0xfe, !PT ;  /* 0x0000005cc8147812 */ /* 0x000fe200078efecb */
[----:B------:R-:W-:Y:S01]  /*d4c0*/  IMAD.MOV.U32 R10, RZ, RZ, R40 ;  /* 0x000000ffff0a7224 */ /* 0x000fe200078e0028 */
[----:B------:R2:W-:Y:S01]  /*d4d0*/  STS.128 [R160+0x500], R16 ;  /* 0x00050010a0007388 */ /* 0x0005e20000000c00 */
[----:B------:R-:W-:-:S02]  /*d4e0*/  IMAD.MOV.U32 R11, RZ, RZ, R52 ;  /* 0x000000ffff0b7224 */ /* 0x000fc400078e0034 */
[----:B---3--:R-:W-:Y:S01]  /*d4f0*/  IMAD.MOV.U32 R12, RZ, RZ, R22 ;  /* 0x000000ffff0c7224 */ /* 0x008fe200078e0016 */
[----:B------:R-:W-:Y:S01]  /*d500*/  STS.128 [R160+0x180], R48 ;  /* 0x00018030a0007388 */ /* 0x000fe20000000c00 */
[----:B------:R-:W-:Y:S01]  /*d510*/  IMAD.MOV.U32 R13, RZ, RZ, R30 ;  /* 0x000000ffff0d7224 */ /* 0x000fe200078e001e */
[C---:B------:R-:W-:Y:S01]  /*d520*/  LOP3.LUT R22, R200.reuse, 0x58, R203, 0xfe, !PT ;  /* 0x00000058c8167812 */ /* 0x040fe200078efecb */
[----:B------:R-:W-:Y:S01]  /*d530*/  IMAD.MOV.U32 R14, RZ, RZ, R42 ;  /* 0x000000ffff0e7224 */ /* 0x000fe200078e002a */
[----:B------:R-:W-:Y:S01]  /*d540*/  STS.128 [R160+0x580], R56 ;  /* 0x00058038a0007388 */ /* 0x000fe20000000c00 */
[----:B------:R-:W-:Y:S02]  /*d550*/  IMAD.MOV.U32 R15, RZ, RZ, R54 ;  /* 0x000000ffff0f7224 */ /* 0x000fe400078e0036 */
[----:B------:R-:W-:Y:S01]  /*d560*/  IMAD.MOV.U32 R52, RZ, RZ, R23 ;  /* 0x000000ffff347224 */ /* 0x000fe200078e0017 */
[----:B------:R3:W-:Y:S01]  /*d570*/  STS.128 [R160+0x200], R8 ;  /* 0x00020008a0007388 */ /* 0x0007e20000000c00 */
[----:B-1----:R-:W-:Y:S01]  /*d580*/  IMAD.MOV.U32 R4, RZ, RZ, R21 ;  /* 0x000000ffff047224 */ /* 0x002fe200078e0015 */
[C---:B------:R-:W-:Y:S01]  /*d590*/  LOP3.LUT R23, R200.reuse, 0x56, R203, 0xfe, !PT ;  /* 0x00000056c8177812 */ /* 0x040fe200078efecb */
[----:B------:R-:W-:Y:S01]  /*d5a0*/  IMAD.MOV.U32 R5, RZ, RZ, R29 ;  /* 0x000000ffff057224 */ /* 0x000fe200078e001d */
[----:B------:R-:W-:Y:S01]  /*d5b0*/  LOP3.LUT R21, R200, 0x5a, R203, 0xfe, !PT ;  /* 0x0000005ac8157812 */ /* 0x000fe200078efecb */
[----:B------:R-:W-:-:S02]  /*d5c0*/  IMAD.MOV.U32 R6, RZ, RZ, R41 ;  /* 0x000000ffff067224 */ /* 0x000fc400078e0029 */
[----:B------:R-:W-:Y:S02]  /*d5d0*/  IMAD.MOV.U32 R7, RZ, RZ, R53 ;  /* 0x000000ffff077224 */ /* 0x000fe400078e0035 */
[----:B------:R-:W-:Y:S02]  /*d5e0*/  IMAD.MOV.U32 R53, RZ, RZ, R31 ;  /* 0x000000ffff357224 */ /* 0x000fe400078e001f */
[----:B------:R-:W-:Y:S01]  /*d5f0*/  IMAD.MOV.U32 R54, RZ, RZ, R43 ;  /* 0x000000ffff367224 */ /* 0x000fe200078e002b */
[----:B------:R1:W-:Y:S01]  /*d600*/  STS.128 [R160+0x600], R4 ;  /* 0x00060004a0007388 */ /* 0x0003e20000000c00 */
[----:B--2---:R-:W-:Y:S01]  /*d610*/  IMAD.MOV.U32 R16, RZ, RZ, R176 ;  /* 0x000000ffff107224 */ /* 0x004fe200078e00b0 */
[C-C-:B------:R-:W-:Y:S01]  /*d620*/  LOP3.LUT R176, R200.reuse, 0x32, R203.reuse, 0xfe, !PT ;  /* 0x00000032c8b07812 */ /* 0x140fe200078efecb */
[----:B------:R-:W-:Y:S01]  /*d630*/  IMAD.MOV.U32 R17, RZ, RZ, R168 ;  /* 0x000000ffff117224 */ /* 0x000fe200078e00a8 */
[----:B------:R2:W-:Y:S01]  /*d640*/  STS.128 [R160+0x280], R12 ;  /* 0x0002800ca0007388 */ /* 0x0005e20000000c00 */
[----:B------:R-:W-:Y:S01]  /*d650*/  IMAD.MOV.U32 R18, RZ, RZ, R180 ;  /* 0x000000ffff127224 */ /* 0x000fe200078e00b4 */
[C---:B------:R-:W-:Y:S01]  /*d660*/  LOP3.LUT R180, R200.reuse, 0x22, R203, 0xfe, !PT ;  /* 0x00000022c8b47812 */ /* 0x040fe200078efecb */
[----:B------:R-:W-:Y:S01]  /*d670*/  IMAD.MOV.U32 R19, RZ, RZ, R36 ;  /* 0x000000ffff137224 */ /* 0x000fe200078e0024 */
[----:B------:R-:W-:Y:S01]  /*d680*/  STS.128 [R160+0x680], R52 ;  /* 0x00068034a0007388 */ /* 0x000fe20000000c00 */
[----:B---3--:R-:W-:Y:S01]  /*d690*/  IMAD.MOV.U32 R8, RZ, RZ, R177 ;  /* 0x000000ffff087224 */ /* 0x008fe200078e00b1 */
[C---:B------:R-:W-:Y:S01]  /*d6a0*/  LOP3.LUT R177, R200.reuse, 0x30, R203, 0xfe, !PT ;  /* 0x00000030c8b17812 */ /* 0x040fe200078efecb */
[----:B------:R-:W-:Y:S01]  /*d6b0*/  IMAD.MOV.U32 R9, RZ, RZ, R169 ;  /* 0x000000ffff097224 */ /* 0x000fe200078e00a9 */
[----:B------:R-:W-:Y:S01]  /*d6c0*/  STS.128 [R160+0x300], R16 ;  /* 0x00030010a0007388 */ /* 0x000fe20000000c00 */
[----:B------:R-:W-:Y:S01]  /*d6d0*/  IMAD.MOV.U32 R10, RZ, RZ, R181 ;  /* 0x000000ffff0a7224 */ /* 0x000fe200078e00b5 */
[C---:B------:R-:W-:Y:S01]  /*d6e0*/  LOP3.LUT R181, R200.reuse, 0x2a, R203, 0xfe, !PT ;  /* 0x0000002ac8b57812 */ /* 0x040fe200078efecb */
[----:B------:R-:W-:Y:S01]  /*d6f0*/  IMAD.MOV.U32 R11, RZ, RZ, R37 ;  /* 0x000000ffff0b7224 */ /* 0x000fe200078e0025 */
[C-C-:B------:R-:W-:Y:S01]  /*d700*/  LOP3.LUT R169, R200.reuse, 0x40, R203.reuse, 0xfe, !PT ;  /* 0x00000040c8a97812 */ /* 0x140fe200078efecb */
[----:B-1----:R-:W-:Y:S01]  /*d710*/  IMAD.MOV.U32 R4, RZ, RZ, R178 ;  /* 0x000000ffff047224 */ /* 0x002fe200078e00b2 */
[C-C-:B------:R-:W-:Y:S01]  /*d720*/  LOP3.LUT R178, R200.reuse, 0x2e, R203.reuse, 0xfe, !PT ;  /* 0x0000002ec8b27812 */ /* 0x140fe200078efecb */
[----:B------:R-:W-:Y:S01]  /*d730*/  IMAD.MOV.U32 R5, RZ, RZ, R170 ;  /* 0x000000ffff057224 */ /* 0x000fe200078e00aa */
[----:B------:R-:W-:Y:S01]  /*d740*/  STS.128 [R160+0x700], R8 ;  /* 0x00070008a0007388 */ /* 0x000fe20000000c00 */
[----:B--2---:R-:W-:Y:S01]  /*d750*/  IMAD.MOV.U32 R13, RZ, RZ, R100 ;  /* 0x000000ffff0d7224 */ /* 0x004fe200078e0064 */
[C-C-:B------:R-:W-:Y:S01]  /*d760*/  LOP3.LUT R100, R200.reuse, 0xe6, R203.reuse, 0xfe, !PT ;  /* 0x000000e6c8647812 */ /* 0x140fe200078efecb */
[----:B------:R-:W-:Y:S01]  /*d770*/  IMAD.MOV.U32 R14, RZ, RZ, R96 ;  /* 0x000000ffff0e7224 */ /* 0x000fe200078e0060 */
[C-C-:B------:R-:W-:Y:S01]  /*d780*/  LOP3.LUT R96, R200.reuse, 0xe8, R203.reuse, 0xfe, !PT ;  /* 0x000000e8c8607812 */ /* 0x140fe200078efecb */
[----:B------:R-:W-:Y:S01]  /*d790*/  IMAD.MOV.U32 R15, RZ, RZ, R92 ;  /* 0x000000ffff0f7224 */ /* 0x000fe200078e005c */
[C-C-:B------:R-:W-:Y:S01]  /*d7a0*/  LOP3.LUT R92, R200.reuse, 0xea, R203.reuse, 0xfe, !PT ;  /* 0x000000eac85c7812 */ /* 0x140fe200078efecb */
[----:B------:R1:W-:Y:S01]  /*d7b0*/  STL [R1], R100 ;  /* 0x0000006401007387 */ /* 0x0003e20000100800 */
[----:B------:R-:W-:Y:S01]  /*d7c0*/  IMAD.MOV.U32 R6, RZ, RZ, R182 ;  /* 0x000000ffff067224 */ /* 0x000fe200078e00b6 */
[C---:B------:R-:W-:Y:S01]  /*d7d0*/  LOP3.LUT R182, R200.reuse, 0x28, R203, 0xfe, !PT ;  /* 0x00000028c8b67812 */ /* 0x040fe200078efecb */
[----:B------:R-:W-:Y:S01]  /*d7e0*/  IMAD.MOV.U32 R7, RZ, RZ, R38 ;  /* 0x000000ffff077224 */ /* 0x000fe200078e0026 */
[----:B------:R2:W-:Y:S01]  /*d7f0*/  STL [R1+0x4], R96 ;  /* 0x0000046001007387 */ /* 0x0005e20000100800 */
[----:B------:R-:W-:Y:S01]  /*d800*/  IMAD.MOV.U32 R36, RZ, RZ, R179 ;  /* 0x000000ffff247224 */ /* 0x000fe200078e00b3 */
[C---:B------:R-:W-:Y:S01]  /*d810*/  LOP3.LUT R179, R200.reuse, 0x2c, R203, 0xfe, !PT ;  /* 0x0000002cc8b37812 */ /* 0x040fe200078efecb */
[----:B------:R-:W-:Y:S01]  /*d820*/  IMAD.MOV.U32 R37, RZ, RZ, R171 ;  /* 0x000000ffff257224 */ /* 0x000fe200078e00ab */
[----:B------:R3:W-:Y:S01]  /*d830*/  STL [R1+0x8], R92 ;  /* 0x0000085c01007387 */ /* 0x0007e20000100800 */
[----:B------:R-:W-:Y:S01]  /*d840*/  IMAD.MOV.U32 R38, RZ, RZ, R183 ;  /* 0x000000ffff267224 */ /* 0x000fe200078e00b7 */
[C-C-:B-1----:R-:W-:Y:S01]  /*d850*/  LOP3.LUT R100, R200.reuse, 0xec, R203.reuse, 0xfe, !PT ;  /* 0x000000ecc8647812 */ /* 0x142fe200078efecb */
[----:B------:R-:W-:Y:S01]  /*d860*/  IMAD.MOV.U32 R12, RZ, RZ, R104 ;  /* 0x000000ffff0c7224 */ /* 0x000fe200078e0068 */
[----:B------:R-:W-:Y:S01]  /*d870*/  STS.128 [R160+0x380], R4 ;  /* 0x00038004a0007388 */ /* 0x000fe20000000c00 */
[----:B------:R-:W-:-:S02]  /*d880*/  LOP3.LUT R183, R200, 0x26, R203, 0xfe, !PT ;  /* 0x00000026c8b77812 */ /* 0x000fc400078efecb */
[C-C-:B--2---:R-:W-:Y:S01]  /*d890*/  LOP3.LUT R96, R200.reuse, 0xee, R203.reuse, 0xfe, !PT ;  /* 0x000000eec8607812 */ /* 0x144fe200078efecb */
[----:B------:R1:W-:Y:S01]  /*d8a0*/  STL [R1+0xc], R100 ;  /* 0x00000c6401007387 */ /* 0x0003e20000100800 */
[C-C-:B------:R-:W-:Y:S02]  /*d8b0*/  LOP3.LUT R171, R200.reuse, 0x3c, R203.reuse, 0xfe, !PT ;  /* 0x0000003cc8ab7812 */ /* 0x140fe400078efecb */
[C-C-:B---3--:R-:W-:Y:S01]  /*d8c0*/  LOP3.LUT R92, R200.reuse, 0xf0, R203.reuse, 0xfe, !PT ;  /* 0x000000f0c85c7812 */ /* 0x148fe200078efecb */
[----:B------:R2:W-:Y:S01]  /*d8d0*/  STL [R1+0x10], R96 ;  /* 0x0000106001007387 */ /* 0x0005e20000100800 */
[C-C-:B------:R-:W-:Y:S02]  /*d8e0*/  LOP3.LUT R170, R200.reuse, 0x3e, R203.reuse, 0xfe, !PT ;  /* 0x0000003ec8aa7812 */ /* 0x140fe400078efecb */
[C-C-:B------:R-:W-:Y:S01]  /*d8f0*/  LOP3.LUT R168, R200.reuse, 0x42, R203.reuse, 0xfe, !PT ;  /* 0x00000042c8a87812 */ /* 0x140fe200078efecb */
[----:B------:R3:W-:Y:S01]  /*d900*/  STL [R1+0x14], R92 ;  /* 0x0000145c01007387 */ /* 0x0007e20000100800 */
[----:B------:R-:W-:-:S02]  /*d910*/  LOP3.LUT R104, R200, 0x4c, R203, 0xfe, !PT ;  /* 0x0000004cc8687812 */ /* 0x000fc400078efecb */
[C-C-:B-1----:R-:W-:Y:S01]  /*d920*/  LOP3.LUT R100, R200.reuse, 0xf2, R203.reuse, 0xfe, !PT ;  /* 0x000000f2c8647812 */ /* 0x142fe200078efecb */
[----:B------:R-:W-:Y:S01]  /*d930*/  STS.128 [R160+0x780], R36 ;  /* 0x00078024a0007388 */ /* 0x000fe20000000c00 */
[C-C-:B------:R-:W-:Y:S02]  /*d940*/  LOP3.LUT R19, R200.reuse, 0x5e, R203.reuse, 0xfe, !PT ;  /* 0x0000005ec8137812 */ /* 0x140fe400078efecb */
[C-C-:B--2---:R-:W-:Y:S01]  /*d950*/  LOP3.LUT R96, R200.reuse, 0xf4, R203.reuse, 0xfe, !PT ;  /* 0x000000f4c8607812 */ /* 0x144fe200078efecb */
[----:B------:R1:W-:Y:S01]  /*d960*/  STL [R1+0x18], R100 ;  /* 0x0000186401007387 */ /* 0x0003e20000100800 */
[C-C-:B------:R-:W-:Y:S02]  /*d970*/  LOP3.LUT R18, R200.reuse, 0x60, R203.reuse, 0xfe, !PT ;  /* 0x00000060c8127812 */ /* 0x140fe400078efecb */
[C-C-:B---3--:R-:W-:Y:S01]  /*d980*/  LOP3.LUT R92, R200.reuse, 0xf6, R203.reuse, 0xfe, !PT ;  /* 0x000000f6c85c7812 */ /* 0x148fe200078efecb */
[----:B------:R2:W-:Y:S01]  /*d990*/  STL [R1+0x1c], R96 ;  /* 0x00001c6001007387 */ /* 0x0005e20000100800 */
[----:B------:R-:W-:-:S02]  /*d9a0*/  LOP3.LUT R17, R200, 0x62, R203, 0xfe, !PT ;  /* 0x00000062c8117812 */ /* 0x000fc400078efecb */
[C-C-:B------:R-:W-:Y:S01]  /*d9b0*/  LOP3.LUT R16, R200.reuse, 0x64, R203.reuse, 0xfe, !PT ;  /* 0x00000064c8107812 */ /* 0x140fe200078efecb */
[----:B------:R3:W-:Y:S01]  /*d9c0*/  STL [R1+0x20], R92 ;  /* 0x0000205c01007387 */ /* 0x0007e20000100800 */
[C-C-:B------:R-:W-:Y:S02]  /*d9d0*/  LOP3.LUT R11, R200.reuse, 0x6e, R203.reuse, 0xfe, !PT ;  /* 0x0000006ec80b7812 */ /* 0x140fe400078efecb */
[C-C-:B-1----:R-:W-:Y:S01]  /*d9e0*/  LOP3.LUT R100, R200.reuse, 0xf8, R203.reuse, 0xfe, !PT ;  /* 0x000000f8c8647812 */ /* 0x142fe200078efecb */
[----:B------:R-:W-:Y:S01]  /*d9f0*/  BAR.SYNC.DEFER_BLOCKING 0x0 ;  /* 0x0000000000007b1d */ /* 0x000fe20000010000 */
[C-C-:B------:R-:W-:Y:S02]  /*da00*/  LOP3.LUT R10, R200.reuse, 0x70, R203.reuse, 0xfe, !PT ;  /* 0x00000070c80a7812 */ /* 0x140fe400078efecb */
[C-C-:B--2---:R-:W-:Y:S02]  /*da10*/  LOP3.LUT R96, R200.reuse, 0xfa, R203.reuse, 0xfe, !PT ;  /* 0x000000fac8607812 */ /* 0x144fe400078efecb */
[C-C-:B------:R-:W-:Y:S01]  /*da20*/  LOP3.LUT R9, R200.reuse, 0x72, R203.reuse, 0xfe, !PT ;  /* 0x00000072c8097812 */ /* 0x140fe200078efecb */
[----:B------:R-:W-:Y:S01]  /*da30*/  STL [R1+0x24], R100 ;  /* 0x0000246401007387 */ /* 0x000fe20000100800 */
[----:B---3--:R-:W-:-:S02]  /*da40*/  LOP3.LUT R92, R200, 0xfc, R203, 0xfe, !PT ;  /* 0x000000fcc85c7812 */ /* 0x008fc400078efecb */
[C-C-:B------:R-:W-:Y:S01]  /*da50*/  LOP3.LUT R8, R200.reuse, 0x74, R203.reuse, 0xfe, !PT ;  /* 0x00000074c8087812 */ /* 0x140fe200078efecb */
[----:B------:R-:W-:Y:S01]  /*da60*/  STL [R1+0x28], R96 ;  /* 0x0000286001007387 */ /* 0x000fe20000100800 */
[C-C-:B------:R-:W-:Y:S02]  /*da70*/  LOP3.LUT R7, R200.reuse, 0x76, R203.reuse, 0xfe, !PT ;  /* 0x00000076c8077812 */ /* 0x140fe400078efecb */
[C-C-:B------:R-:W-:Y:S01]  /*da80*/  LOP3.LUT R6, R200.reuse, 0x78, R203.reuse, 0xfe, !PT ;  /* 0x00000078c8067812 */ /* 0x140fe200078efecb */
[----:B------:R-:W-:Y:S01]  /*da90*/  STL [R1+0x2c], R92 ;  /* 0x00002c5c01007387 */ /* 0x000fe20000100800 */
[C-C-:B------:R-:W-:Y:S02]  /*daa0*/  LOP3.LUT R5, R200.reuse, 0x7a, R203.reuse, 0xfe, !PT ;  /* 0x0000007ac8057812 */ /* 0x140fe400078efecb */
[C-C-:B------:R-:W-:Y:S01]  /*dab0*/  LOP3.LUT R4, R200.reuse, 0x7e, R203.reuse, 0xfe, !PT ;  /* 0x0000007ec8047812 */ /* 0x140fe200078efecb */
[----:B------:R-:W2:Y:S04]  /*dac0*/  LDL.LU R105, [R1+0x1b0] ;  /* 0x0001b00001697983 */ /* 0x000ea80000300800 */
[----:B------:R-:W1:Y:S04]  /*dad0*/  LDS.128 R152, [R60] ;  /* 0x000000003c987984 */ /* 0x000e680000000c00 */
[----:B------:R-:W-:Y:S04]  /*dae0*/  LDS.128 R136, [R60+0x800] ;  /* 0x000800003c887984 */ /* 0x000fe80000000c00 */
[----:B------:R-:W-:Y:S04]  /*daf0*/  LDS.128 R36, [R60+0x1000] ;  /* 0x001000003c247984 */ /* 0x000fe80000000c00 */
[----:B------:R-:W-:Y:S04]  /*db00*/  LDS.128 R44, [R60+0x1800] ;  /* 0x001800003c2c7984 */ /* 0x000fe80000000c00 */
[----:B------:R-:W3:Y:S04]  /*db10*/  LDS.128 R148, [R3] ;  /* 0x0000000003947984 */ /* 0x000ee80000000c00 */
[----:B------:R-:W-:Y:S04]  /*db20*/  LDS.128 R128, [R3+0x800] ;  /* 0x0008000003807984 */ /* 0x000fe80000000c00 */
[----:B------:R-:W-:Y:S04]  /*db30*/  LDS.128 R56, [R3+0x1000] ;  /* 0x0010000003387984 */ /* 0x000fe80000000c00 */
[----:B------:R4:W-:Y:S04]  /*db40*/  LDS.128 R40, [R3+0x1800] ;  /* 0x0018000003287984 */ /* 0x0009e80000000c00 */
[----:B------:R-:W1:Y:S04]  /*db50*/  LDS.128 R144, [R2] ;  /* 0x0000000002907984 */ /* 0x000e680000000c00 */
[----:B------:R-:W-:Y:S01]  /*db60*/  LDS.128 R108, [R2+0x800] ;  /* 0x00080000026c7984 */ /* 0x000fe20000000c00 */
[----:B----4-:R-:W-:-:S03]  /*db70*/  LOP3.LUT R3, R200, 0x7c, R203, 0xfe, !PT ;  /* 0x0000007cc8037812 */ /* 0x010fc600078efecb */
[----:B------:R-:W-:Y:S04]  /*db80*/  LDS.128 R52, [R2+0x1000] ;  /* 0x0010000002347984 */ /* 0x000fe80000000c00 */
[----:B------:R4:W-:Y:S04]  /*db90*/  LDS.128 R28, [R2+0x1800] ;  /* 0x00180000021c7984 */ /* 0x0009e80000000c00 */
[----:B------:R-:W1:Y:S04]  /*dba0*/  LDS.128 R140, [R0] ;  /* 0x00000000008c7984 */ /* 0x000e680000000c00 */
[----:B------:R-:W1:Y:S01]  /*dbb0*/  LDS.128 R60, [R0+0x800] ;  /* 0x00080000003c7984 */ /* 0x000e620000000c00 */
[----:B----4-:R-:W-:-:S03]  /*dbc0*/  LOP3.LUT R2, R200, 0x4, R203, 0xfe, !PT ;  /* 0x00000004c8027812 */ /* 0x010fc600078efecb */
[----:B------:R-:W4:Y:S04]  /*dbd0*/  LDS.128 R48, [R0+0x1000] ;  /* 0x0010000000307984 */ /* 0x000f280000000c00 */
[----:B------:R3:W1:Y:S04]  /*dbe0*/  LDS.128 R32, [R0+0x1800] ;  /* 0x0018000000207984 */ /* 0x0006680000000c00 */
[----:B------:R-:W-:Y:S01]  /*dbf0*/  BAR.SYNC.DEFER_BLOCKING 0x0 ;  /* 0x0000000000007b1d */ /* 0x000fe20000010000 */
[----:B------:R-:W-:Y:S01]  /*dc00*/  IMAD.MOV.U32 R157, RZ, RZ, R101 ;  /* 0x000000ffff9d7224 */ /* 0x000fe200078e0065 */
[----:B---3--:R-:W-:Y:S01]  /*dc10*/  LOP3.LUT R0, R200, 0x1e, R203, 0xfe, !PT ;  /* 0x0000001ec8007812 */ /* 0x008fe200078efecb */
[----:B------:R-:W-:-:S02]  /*dc20*/  IMAD.MOV.U32 R158, RZ, RZ, R97 ;  /* 0x000000ffff9e7224 */ /* 0x000fc400078e0061 */
[----:B------:R-:W-:Y:S02]  /*dc30*/  IMAD.MOV.U32 R159, RZ, RZ, R93 ;  /* 0x000000ffff9f7224 */ /* 0x000fe400078e005d */
[----:B------:R-:W-:Y:S02]  /*dc40*/  IMAD.MOV.U32 R161, RZ, RZ, R102 ;  /* 0x000000ffffa17224 */ /* 0x000fe400078e0066 */
[----:B------:R-:W-:Y:S02]  /*dc50*/  IMAD.MOV.U32 R162, RZ, RZ, R98 ;  /* 0x000000ffffa27224 */ /* 0x000fe400078e0062 */
[----:B------:R-:W-:Y:S02]  /*dc60*/  IMAD.MOV.U32 R163, RZ, RZ, R94 ;  /* 0x000000ffffa37224 */ /* 0x000fe400078e005e */
[----:B------:R-:W-:Y:S02]  /*dc70*/  IMAD.MOV.U32 R92, RZ, RZ, R107 ;  /* 0x000000ffff5c7224 */ /* 0x000fe400078e006b */
[----:B------:R-:W-:Y:S01]  /*dc80*/  IMAD.MOV.U32 R93, RZ, RZ, R103 ;  /* 0x000000ffff5d7224 */ /* 0x000fe200078e0067 */
[----:B------:R-:W3:Y:S01]  /*dc90*/  LDL.LU R107, [R1+0x16c] ;  /* 0x00016c00016b7983 */ /* 0x000ee20000300800 */
[----:B------:R-:W-:-:S03]  /*dca0*/  IMAD.MOV.U32 R94, RZ, RZ, R99 ;  /* 0x000000ffff5e7224 */ /* 0x000fc600078e0063 */
[----:B------:R1:W-:Y:S01]  /*dcb0*/  STS.128 [R160], R12 ;  /* 0x0000000ca0007388 */ /* 0x0003e20000000c00 */
[----:B------:R-:W-:Y:S02]  /*dcc0*/  IMAD.MOV.U32 R96, RZ, RZ, R80 ;  /* 0x000000ffff607224 */ /* 0x000fe400078e0050 */
[----:B------:R-:W-:Y:S02]  /*dcd0*/  IMAD.MOV.U32 R97, RZ, RZ, R84 ;  /* 0x000000ffff617224 */ /* 0x000fe400078e0054 */
[----:B------:R-:W-:Y:S02]  /*dce0*/  IMAD.MOV.U32 R98, RZ, RZ, R88 ;  /* 0x000000ffff627224 */ /* 0x000fe400078e0058 */
[----:B------:R-:W-:Y:S01]  /*dcf0*/  IMAD.MOV.U32 R99, RZ, RZ, R112 ;  /* 0x000000ffff637224 */ /* 0x000fe200078e0070 */
[C-C-:B-1----:R-:W-:Y:S02]  /*dd00*/  LOP3.LUT R15, R200.reuse, 0x66, R203.reuse, 0xfe, !PT ;  /* 0x00000066c80f7812 */ /* 0x142fe400078efecb */
[----:B------:R-:W-:-:S02]  /*dd10*/  LOP3.LUT R14, R200, 0x68, R203, 0xfe, !PT ;  /* 0x00000068c80e7812 */ /* 0x000fc400078efecb */
[C-C-:B------:R-:W-:Y:S02]  /*dd20*/  LOP3.LUT R13, R200.reuse, 0x6a, R203.reuse, 0xfe, !PT ;  /* 0x0000006ac80d7812 */ /* 0x140fe400078efecb */
[C-C-:B------:R-:W-:Y:S02]  /*dd30*/  LOP3.LUT R12, R200.reuse, 0x6c, R203.reuse, 0xfe, !PT ;  /* 0x0000006cc80c7812 */ /* 0x140fe400078efecb */
[----:B------:R-:W-:Y:S01]  /*dd40*/  LOP3.LUT R200, R200, 0xfe, R203, 0xfe, !PT ;  /* 0x000000fec8c87812 */ /* 0x000fe200078efecb */
[----:B------:R-:W-:Y:S02]  /*dd50*/  IMAD.MOV.U32 R203, RZ, RZ, R160 ;  /* 0x000000ffffcb7224 */ /* 0x000fe400078e00a0 */
[----:B------:R-:W-:Y:S02]  /*dd60*/  IMAD.MOV.U32 R160, RZ, RZ, R106 ;  /* 0x000000ffffa07224 */ /* 0x000fe400078e006a */
[----:B------:R-:W-:Y:S01]  /*dd70*/  IMAD.MOV.U32 R100, RZ, RZ, R81 ;  /* 0x000000ffff647224 */ /* 0x000fe200078e0051 */
[----:B------:R-:W-:Y:S01]  /*dd80*/  STS.128 [R203+0x400], R156 ;  /* 0x0004009ccb007388 */ /* 0x000fe20000000c00 */
[----:B------:R-:W-:-:S02]  /*dd90*/  IMAD.MOV.U32 R101, RZ, RZ, R85 ;  /* 0x000000ffff657224 */ /* 0x000fc400078e0055 */
[----:B------:R-:W-:Y:S01]  /*dda0*/  IMAD.MOV.U32 R102, RZ, RZ, R89 ;  /* 0x000000ffff667224 */ /* 0x000fe200078e0059 */
[----:B------:R-:W-:Y:S01]  /*ddb0*/  STS.128 [R203+0x80], R160 ;  /* 0x000080a0cb007388 */ /* 0x000fe20000000c00 */
[----:B------:R-:W-:-:S03]  /*ddc0*/  IMAD.MOV.U32 R103, RZ, RZ, R113 ;  /* 0x000000ffff677224 */ /* 0x000fc600078e0071 */
[----:B------:R1:W-:Y:S01]  /*ddd0*/  STS.128 [R203+0x480], R92 ;  /* 0x0004805ccb007388 */ /* 0x0003e20000000c00 */
[----:B------:R-:W-:Y:S02]  /*dde0*/  IMAD.MOV.U32 R112, RZ, RZ, R83 ;  /* 0x000000ffff707224 */ /* 0x000fe400078e0053 */
[----:B------:R-:W-:Y:S01]  /*ddf0*/  IMAD.MOV.U32 R113, RZ, RZ, R87 ;  /* 0x000000ffff717224 */ /* 0x000fe200078e0057 */
[----:B------:R-:W-:Y:S01]  /*de00*/  STS.128 [R203+0x100], R96 ;  /* 0x00010060cb007388 */ /* 0x000fe20000000c00 */
[----:B------:R-:W-:Y:S02]  /*de10*/  IMAD.MOV.U32 R80, RZ, RZ, R116 ;  /* 0x000000ffff507224 */ /* 0x000fe400078e0074 */
[----:B------:R-:W-:Y:S01]  /*de20*/  IMAD.MOV.U32 R81, RZ, RZ, R120 ;  /* 0x000000ffff517224 */ /* 0x000fe200078e0078 */
[----:B------:R-:W3:Y:S01]  /*de30*/  LDL.LU R106, [R1+0x30] ;  /* 0x00003000016a7983 */ /* 0x000ee20000300800 */
[----:B------:R-:W-:Y:S02]  /*de40*/  IMAD.MOV.U32 R83, RZ, RZ, R132 ;  /* 0x000000ffff537224 */ /* 0x000fe400078e0084 */
[----:B------:R-:W-:Y:S01]  /*de50*/  IMAD.MOV.U32 R84, RZ, RZ, R117 ;  /* 0x000000ffff547224 */ /* 0x000fe200078e0075 */
[----:B------:R-:W-:Y:S01]  /*de60*/  STS.128 [R203+0x500], R100 ;  /* 0x00050064cb007388 */ /* 0x000fe20000000c00 */
[----:B------:R-:W-:-:S02]  /*de70*/  IMAD.MOV.U32 R85, RZ, RZ, R121 ;  /* 0x000000ffff557224 */ /* 0x000fc400078e0079 */
[----:B-1----:R-:W-:Y:S02]  /*de80*/  IMAD.MOV.U32 R92, RZ, RZ, R82 ;  /* 0x000000ffff5c7224 */ /* 0x002fe400078e0052 */
[----:B------:R-:W-:Y:S02]  /*de90*/  IMAD.MOV.U32 R93, RZ, RZ, R86 ;  /* 0x000000ffff5d7224 */ /* 0x000fe400078e0056 */
[----:B------:R-:W-:Y:S02]  /*dea0*/  IMAD.MOV.U32 R94, RZ, RZ, R90 ;  /* 0x000000ffff5e7224 */ /* 0x000fe400078e005a */
[----:B------:R-:W-:Y:S02]  /*deb0*/  IMAD.MOV.U32 R95, RZ, RZ, R114 ;  /* 0x000000ffff5f7224 */ /* 0x000fe400078e0072 */
[----:B------:R-:W-:Y:S02]  /*dec0*/  IMAD.MOV.U32 R114, RZ, RZ, R91 ;  /* 0x000000ffff727224 */ /* 0x000fe400078e005b */
[----:B------:R-:W-:-:S02]  /*ded0*/  IMAD.MOV.U32 R82, RZ, RZ, R124 ;  /* 0x000000ffff527224 */ /* 0x000fc400078e007c */
[----:B------:R-:W-:Y:S02]  /*dee0*/  IMAD.MOV.U32 R86, RZ, RZ, R125 ;  /* 0x000000ffff567224 */ /* 0x000fe400078e007d */
[----:B------:R-:W-:Y:S01]  /*def0*/  IMAD.MOV.U32 R87, RZ, RZ, R133 ;  /* 0x000000ffff577224 */ /* 0x000fe200078e0085 */
[----:B------:R-:W-:Y:S01]  /*df00*/  STS.128 [R203+0x180], R92 ;  /* 0x0001805ccb007388 */ /* 0x000fe20000000c00 */
[----:B------:R-:W-:Y:S02]  /*df10*/  IMAD.MOV.U32 R88, RZ, RZ, R118 ;  /* 0x000000ffff587224 */ /* 0x000fe400078e0076 */
[----:B------:R-:W-:Y:S02]  /*df20*/  IMAD.MOV.U32 R89, RZ, RZ, R122 ;  /* 0x000000ffff597224 */ /* 0x000fe400078e007a */
[----:B------:R-:W-:Y:S02]  /*df30*/  IMAD.MOV.U32 R90, RZ, RZ, R126 ;  /* 0x000000ffff5a7224 */ /* 0x000fe400078e007e */
[----:B------:R-:W-:Y:S01]  /*df40*/  IMAD.MOV.U32 R91, RZ, RZ, R134 ;  /* 0x000000ffff5b7224 */ /* 0x000fe200078e0086 */
[----:B------:R-:W-:Y:S01]  /*df50*/  STS.128 [R203+0x580], R112 ;  /* 0x00058070cb007388 */ /* 0x000fe20000000c00 */
[----:B------:R-:W-:-:S02]  /*df60*/  IMAD.MOV.U32 R132, RZ, RZ, R119 ;  /* 0x000000ffff847224 */ /* 0x000fc400078e0077 */
[----:B------:R-:W-:Y:S01]  /*df70*/  IMAD.MOV.U32 R133, RZ, RZ, R123 ;  /* 0x000000ffff857224 */ /* 0x000fe200078e007b */
[----:B------:R1:W-:Y:S01]  /*df80*/  STS.128 [R203+0x200], R80 ;  /* 0x00020050cb007388 */ /* 0x0003e20000000c00 */
[----:B------:R-:W-:-:S03]  /*df90*/  IMAD.MOV.U32 R134, RZ, RZ, R127 ;  /* 0x000000ffff867224 */ /* 0x000fc600078e007f */
[----:B------:R4:W-:Y:S04]  /*dfa0*/  STS.128 [R203+0x600], R84 ;  /* 0x00060054cb007388 */ /* 0x0009e80000000c00 */
[----:B------:R4:W-:Y:S04]  /*dfb0*/  STS.128 [R203+0x280], R88 ;  /* 0x00028058cb007388 */ /* 0x0009e80000000c00 */
[----:B------:R-:W-:Y:S01]  /*dfc0*/  STS.128 [R203+0x680], R132 ;  /* 0x00068084cb007388 */ /* 0x000fe20000000c00 */
[----:B-1----:R-:W-:Y:S02]  /*dfd0*/  IMAD.MOV.U32 R80, RZ, RZ, R64 ;  /* 0x000000ffff507224 */ /* 0x002fe400078e0040 */
[----:B------:R-:W-:-:S02]  /*dfe0*/  IMAD.MOV.U32 R81, RZ, RZ, R68 ;  /* 0x000000ffff517224 */ /* 0x000fc400078e0044 */
[----:B------:R-:W-:Y:S02]  /*dff0*/  IMAD.MOV.U32 R82, RZ, RZ, R72 ;  /* 0x000000ffff527224 */ /* 0x000fe400078e0048 */
[----:B------:R-:W-:Y:S02]  /*e000*/  IMAD.MOV.U32 R83, RZ, RZ, R76 ;  /* 0x000000ffff537224 */ /* 0x000fe400078e004c */
[----:B----4-:R-:W-:Y:S02]  /*e010*/  IMAD.MOV.U32 R84, RZ, RZ, R65 ;  /* 0x000000ffff547224 */ /* 0x010fe400078e0041 */
[----:B------:R-:W-:Y:S02]  /*e020*/  IMAD.MOV.U32 R85, RZ, RZ, R69 ;  /* 0x000000ffff557224 */ /* 0x000fe400078e0045 */
[----:B------:R-:W-:Y:S02]  /*e030*/  IMAD.MOV.U32 R86, RZ, RZ, R73 ;  /* 0x000000ffff567224 */ /* 0x000fe400078e0049 */
[----:B------:R-:W-:-:S02]  /*e040*/  IMAD.MOV.U32 R87, RZ, RZ, R77 ;  /* 0x000000ffff577224 */ /* 0x000fc400078e004d */
[----:B------:R-:W-:Y:S02]  /*e050*/  IMAD.MOV.U32 R88, RZ, RZ, R66 ;  /* 0x000000ffff587224 */ /* 0x000fe400078e0042 */
[----:B------:R-:W-:Y:S02]  /*e060*/  IMAD.MOV.U32 R89, RZ, RZ, R70 ;  /* 0x000000ffff597224 */ /* 0x000fe400078e0046 */
[----:B------:R-:W-:Y:S02]  /*e070*/  IMAD.MOV.U32 R90, RZ, RZ, R74 ;  /* 0x000000ffff5a7224 */ /* 0x000fe400078e004a */
[----:B------:R-:W-:Y:S02]  /*e080*/  IMAD.MOV.U32 R91, RZ, RZ, R78 ;  /* 0x000000ffff5b7224 */ /* 0x000fe400078e004e */
[----:B------:R-:W-:Y:S02]  /*e090*/  IMAD.MOV.U32 R76, RZ, RZ, R67 ;  /* 0x000000ffff4c7224 */ /* 0x000fe400078e0043 */
[----:B------:R-:W-:-:S02]  /*e0a0*/  IMAD.MOV.U32 R77, RZ, RZ, R71 ;  /* 0x000000ffff4d7224 */ /* 0x000fc400078e0047 */
[----:B------:R-:W-:Y:S01]  /*e0b0*/  IMAD.MOV.U32 R78, RZ, RZ, R75 ;  /* 0x000000ffff4e7224 */ /* 0x000fe200078e004b */
[----:B------:R-:W-:Y:S04]  /*e0c0*/  STS.128 [R203+0x300], R80 ;  /* 0x00030050cb007388 */ /* 0x000fe80000000c00 */
[----:B------:R-:W-:Y:S04]  /*e0d0*/  STS.128 [R203+0x700], R84 ;  /* 0x00070054cb007388 */ /* 0x000fe80000000c00 */
[----:B------:R-:W-:Y:S04]  /*e0e0*/  STS.128 [R203+0x380], R88 ;  /* 0x00038058cb007388 */ /* 0x000fe80000000c00 */
[----:B------:R1:W-:Y:S01]  /*e0f0*/  STS.128 [R203+0x780], R76 ;  /* 0x0007804ccb007388 */ /* 0x0003e20000000c00 */
[----:B------:R-:W-:-:S02]  /*e100*/  IMAD R73, R192, c[0x0][0x198], RZ ;  /* 0x00006600c0497a24 */ /* 0x000fc400078e02ff */
[----:B------:R-:W-:Y:S02]  /*e110*/  IMAD R69, R2, c[0x0][0x198], RZ ;  /* 0x0000660002457a24 */ /* 0x000fe400078e02ff */
[----:B------:R-:W-:Y:S02]  /*e120*/  IMAD R71, R198, c[0x0][0x198], RZ ;  /* 0x00006600c6477a24 */ /* 0x000fe400078e02ff */
[----:B------:R-:W-:Y:S02]  /*e130*/  IMAD R75, R196, c[0x0][0x198], RZ ;  /* 0x00006600c44b7a24 */ /* 0x000fe400078e02ff */
[C---:B--2---:R-:W-:Y:S01]  /*e140*/  IMAD R64, R105.reuse, c[0x0][0x194], RZ ;  /* 0x0000650069407a24 */ /* 0x044fe200078e02ff */
[----:B------:R-:W-:Y:S01]  /*e150*/  BAR.SYNC.DEFER_BLOCKING 0x0 ;  /* 0x0000000000007b1d */ /* 0x000fe20000010000 */
[----:B------:R-:W-:-:S03]  /*e160*/  ISETP.GE.AND P0, PT, R105, c[0x0][0x178], PT ;  /* 0x00005e0069007a0c */ /* 0x000fc60003f06270 */
[----:B------:R-:W-:Y:S02]  /*e170*/  LEA R70, P1, R64, c[0x0][0x170], 0x2 ;  /* 0x00005c0040467a11 */ /* 0x000fe400078210ff */
[----:B------:R-:W-:Y:S01]  /*e180*/  ISETP.LT.AND P2, PT, R192, c[0x0][0x17c], !P0 ;  /* 0x00005f00c0007a0c */ /* 0x000fe20004741270 */
[----:B------:R-:W2:Y:S01]  /*e190*/  LDL.LU R105, [R1+0x34] ;  /* 0x0000340001697983 */ /* 0x000ea20000300800 */
[----:B------:R-:W-:Y:S02]  /*e1a0*/  ISETP.LT.AND P4, PT, R2, c[0x0][0x17c], !P0 ;  /* 0x00005f0002007a0c */ /* 0x000fe40004781270 */
[----:B------:R-:W-:Y:S01]  /*e1b0*/  LEA.HI.X.SX32 R2, R64, c[0x0][0x174], 0x2, P1 ;  /* 0x00005d0040027a11 */ /* 0x000fe200008f16ff */
[----:B-1----:R-:W4:Y:S01]  /*e1c0*/  LDL.LU R203, [R1+0x38] ;  /* 0x0000380001cb7983 */ /* 0x002f220000300800 */
[C---:B------:R-:W-:Y:S01]  /*e1d0*/  ISETP.LT.AND P3, PT, R185.reuse, c[0x0][0x17c], !P0 ;  /* 0x00005f00b9007a0c */ /* 0x040fe20004761270 */
[----:B------:R-:W-:Y:S01]  /*e1e0*/  IMAD R185, R185, c[0x0][0x198], RZ ;  /* 0x00006600b9b97a24 */ /* 0x000fe200078e02ff */
[C---:B------:R-:W-:Y:S01]  /*e1f0*/  LEA R64, P1, R73.reuse, R70, 0x2 ;  /* 0x0000004649407211 */ /* 0x040fe200078210ff */
[----:B------:R-:W2:Y:S03]  /*e200*/  LDL.LU R158, [R1] ;  /* 0x00000000019e7983 */ /* 0x000ea60000300800 */
[----:B------:R-:W-:Y:S01]  /*e210*/  LEA.HI.X.SX32 R65, R73, R2, 0x2, P1 ;  /* 0x0000000249417211 */ /* 0x000fe200008f16ff */
[----:B------:R-:W2:Y:S01]  /*e220*/  LDL.LU R159, [R1+0x4] ;  /* 0x00000400019f7983 */ /* 0x000ea20000300800 */
[C---:B------:R-:W-:Y:S01]  /*e230*/  ISETP.LT.AND P1, PT, R199.reuse, c[0x0][0x17c], !P0 ;  /* 0x00005f00c7007a0c */ /* 0x040fe20004721270 */
[----:B------:R-:W-:Y:S01]  /*e240*/  IMAD R199, R199, c[0x0][0x198], RZ ;  /* 0x00006600c7c77a24 */ /* 0x000fe200078e02ff */
[----:B------:R-:W-:-:S02]  /*e250*/  LEA R66, P5, R185, R70, 0x2 ;  /* 0x00000046b9427211 */ /* 0x000fc400078a10ff */
[----:B------:R-:W-:Y:S01]  /*e260*/  LEA R68, P6, R69, R70, 0x2 ;  /* 0x0000004645447211 */ /* 0x000fe200078c10ff */
[----:B------:R1:W-:Y:S01]  /*e270*/  @P2 STG.E [R64.64], R152 ;  /* 0x0000009840002986 */ /* 0x0003e2000c101906 */
[-C--:B------:R-:W-:Y:S02]  /*e280*/  LEA.HI.X.SX32 R67, R185, R2.reuse, 0x2, P5 ;  /* 0x00000002b9437211 */ /* 0x080fe400028f16ff */
[----:B------:R-:W-:-:S03]  /*e290*/  LEA.HI.X.SX32 R69, R69, R2, 0x2, P6 ;  /* 0x0000000245457211 */ /* 0x000fc600030f16ff */
[----:B------:R1:W-:Y:S02]  /*e2a0*/  @P3 STG.E [R66.64], R148 ;  /* 0x0000009442003986 */ /* 0x0003e4000c101906 */
[C---:B-1----:R-:W-:Y:S02]  /*e2b0*/  LEA R64, P2, R199.reuse, R70, 0x2 ;  /* 0x00000046c7407211 */ /* 0x042fe400078410ff */
[----:B------:R-:W-:Y:S01]  /*e2c0*/  @P4 STG.E [R68.64], R144 ;  /* 0x0000009044004986 */ /* 0x000fe2000c101906 */
[----:B------:R-:W-:Y:S02]  /*e2d0*/  ISETP.LT.AND P4, PT, R198, c[0x0][0x17c], !P0 ;  /* 0x00005f00c6007a0c */ /* 0x000fe40004781270 */
[----:B------:R-:W-:Y:S02]  /*e2e0*/  LEA.HI.X.SX32 R65, R199, R2, 0x2, P2 ;  /* 0x00000002c7417211 */ /* 0x000fe400010f16ff */
[C---:B------:R-:W-:Y:S01]  /*e2f0*/  ISETP.LT.AND P3, PT, R197.reuse, c[0x0][0x17c], !P0 ;  /* 0x00005f00c5007a0c */ /* 0x040fe20004761270 */
[----:B------:R-:W-:-:S02]  /*e300*/  IMAD R197, R197, c[0x0][0x198], RZ ;  /* 0x00006600c5c57a24 */ /* 0x000fc400078e02ff */
[----:B------:R1:W-:Y:S01]  /*e310*/  @P1 STG.E [R64.64], R140 ;  /* 0x0000008c40001986 */ /* 0x0003e2000c101906 */
[----:B------:R-:W-:Y:S02]  /*e320*/  ISETP.LT.AND P1, PT, R196, c[0x0][0x17c], !P0 ;  /* 0x00005f00c4007a0c */ /* 0x000fe40004721270 */
[-C--:B------:R-:W-:Y:S02]  /*e330*/  LEA R66, P5, R197, R70.reuse, 0x2 ;  /* 0x00000046c5427211 */ /* 0x080fe400078a10ff */
[----:B-1----:R-:W-:-:S04]  /*e340*/  LEA R64, P2, R71, R70, 0x2 ;  /* 0x0000004647407211 */ /* 0x002fc800078410ff */
[-C--:B------:R-:W-:Y:S01]  /*e350*/  LEA.HI.X.SX32 R65, R71, R2.reuse, 0x2, P2 ;  /* 0x0000000247417211 */ /* 0x080fe200010f16ff */
[C---:B------:R-:W-:Y:S01]  /*e360*/  IMAD R71, R194.reuse, c[0x0][0x198], RZ ;  /* 0x00006600c2477a24 */ /* 0x040fe200078e02ff */
[----:B------:R-:W-:Y:S02]  /*e370*/  ISETP.LT.AND P2, PT, R194, c[0x0][0x17c], !P0 ;  /* 0x00005f00c2007a0c */ /* 0x000fe40004741270 */
[----:B------:R-:W-:Y:S01]  /*e380*/  LEA.HI.X.SX32 R67, R197, R2, 0x2, P5 ;  /* 0x00000002c5437211 */ /* 0x000fe200028f16ff */
[----:B------:R1:W-:Y:S01]  /*e390*/  @P4 STG.E [R64.64], R136 ;  /* 0x0000008840004986 */ /* 0x0003e2000c101906 */
[----:B------:R-:W-:-:S03]  /*e3a0*/  LEA R68, P6, R75, R70, 0x2 ;  /* 0x000000464b447211 */ /* 0x000fc600078c10ff */
[----:B------:R-:W-:Y:S01]  /*e3b0*/  @P3 STG.E [R66.64], R128 ;  /* 0x0000008042003986 */ /* 0x000fe2000c101906 */
[----:B------:R-:W-:Y:S02]  /*e3c0*/  LEA.HI.X.SX32 R69, R75, R2, 0x2, P6 ;  /* 0x000000024b457211 */ /* 0x000fe400030f16ff */
[----:B------:R-:W-:Y:S02]  /*e3d0*/  ISETP.LT.AND P3, PT, R195, c[0x0][0x17c], !P0 ;  /* 0x00005f00c3007a0c */ /* 0x000fe40004761270 */
[----:B-1----:R-:W-:Y:S01]  /*e3e0*/  LEA R64, P4, R71, R70, 0x2 ;  /* 0x0000004647407211 */ /* 0x002fe200078810ff */
[----:B------:R-:W-:-:S03]  /*e3f0*/  IMAD R195, R195, c[0x0][0x198], RZ ;  /* 0x00006600c3c37a24 */ /* 0x000fc600078e02ff */
[----:B------:R-:W-:Y:S01]  /*e400*/  LEA.HI.X.SX32 R65, R71, R2, 0x2, P4 ;  /* 0x0000000247417211 */ /* 0x000fe200020f16ff */
[----:B------:R-:W-:Y:S04]  /*e410*/  @P1 STG.E [R68.64], R108 ;  /* 0x0000006c44001986 */ /* 0x000fe8000c101906 */
[----:B------:R1:W-:Y:S01]  /*e420*/  @P2 STG.E [R64.64], R60 ;  /* 0x0000003c40002986 */ /* 0x0003e2000c101906 */
[C---:B------:R-:W-:Y:S01]  /*e430*/  ISETP.LT.AND P2, PT, R193.reuse, c[0x0][0x17c], !P0 ;  /* 0x00005f00c1007a0c */ /* 0x040fe20004741270 */
[C---:B------:R-:W-:Y:S01]  /*e440*/  IMAD R71, R190.reuse, c[0x0][0x198], RZ ;  /* 0x00006600be477a24 */ /* 0x040fe200078e02ff */
[----:B------:R-:W-:Y:S01]  /*e450*/  ISETP.LT.AND P4, PT, R190, c[0x0][0x17c], !P0 ;  /* 0x00005f00be007a0c */ /* 0x000fe20004781270 */
[----:B------:R-:W-:Y:S01]  /*e460*/  IMAD R193, R193, c[0x0][0x198], RZ ;  /* 0x00006600c1c17a24 */ /* 0x000fe200078e02ff */
[----:B-1----:R-:W-:-:S04]  /*e470*/  LEA R64, P1, R195, R70, 0x2 ;  /* 0x00000046c3407211 */ /* 0x002fc800078210ff */
[----:B------:R-:W-:Y:S02]  /*e480*/  LEA.HI.X.SX32 R65, R195, R2, 0x2, P1 ;  /* 0x00000002c3417211 */ /* 0x000fe400008f16ff */
[----:B------:R-:W-:-:S03]  /*e490*/  LEA R66, P5, R71, R70, 0x2 ;  /* 0x0000004647427211 */ /* 0x000fc600078a10ff */
[----:B------:R1:W-:Y:S01]  /*e4a0*/  @P3 STG.E [R64.64], R36 ;  /* 0x0000002440003986 */ /* 0x0003e2000c101906 */
[C---:B------:R-:W-:Y:S01]  /*e4b0*/  IMAD R75, R186.reuse, c[0x0][0x198], RZ ;  /* 0x00006600ba4b7a24 */ /* 0x040fe200078e02ff */
[----:B------:R-:W-:Y:S02]  /*e4c0*/  LEA.HI.X.SX32 R67, R71, R2, 0x2, P5 ;  /* 0x0000000247437211 */ /* 0x000fe400028f16ff */
[----:B------:R-:W-:Y:S02]  /*e4d0*/  ISETP.LT.AND P1, PT, R186, c[0x0][0x17c], !P0 ;  /* 0x00005f00ba007a0c */ /* 0x000fe40004721270 */
[----:B-1----:R-:W-:-:S04]  /*e4e0*/  LEA R64, P6, R193, R70, 0x2 ;  /* 0x00000046c1407211 */ /* 0x002fc800078c10ff */
[----:B------:R-:W-:Y:S02]  /*e4f0*/  LEA.HI.X.SX32 R65, R193, R2, 0x2, P6 ;  /* 0x00000002c1417211 */ /* 0x000fe400030f16ff */
[C---:B------:R-:W-:Y:S01]  /*e500*/  ISETP.LT.AND P6, PT, R191.reuse, c[0x0][0x17c], !P0 ;  /* 0x00005f00bf007a0c */ /* 0x040fe200047c1270 */
[----:B------:R-:W-:Y:S01]  /*e510*/  IMAD R191, R191, c[0x0][0x198], RZ ;  /* 0x00006600bfbf7a24 */ /* 0x000fe200078e02ff */
[----:B------:R-:W-:Y:S01]  /*e520*/  LEA R68, P5, R75, R70, 0x2 ;  /* 0x000000464b447211 */ /* 0x000fe200078a10ff */
[----:B------:R-:W-:Y:S01]  /*e530*/  @P4 STG.E [R66.64], R56 ;  /* 0x0000003842004986 */ /* 0x000fe2000c101906 */
[----:B------:R-:W-:-:S03]  /*e540*/  IMAD R71, R188, c[0x0][0x198], RZ ;  /* 0x00006600bc477a24 */ /* 0x000fc600078e02ff */
[----:B------:R1:W-:Y:S01]  /*e550*/  @P2 STG.E [R64.64], R52 ;  /* 0x0000003440002986 */ /* 0x0003e2000c101906 */
[----:B------:R-:W-:Y:S02]  /*e560*/  LEA.HI.X.SX32 R69, R75, R2, 0x2, P5 ;  /* 0x000000024b457211 */ /* 0x000fe400028f16ff */
[----:B------:R-:W-:Y:S02]  /*e570*/  ISETP.LT.AND P5, PT, R188, c[0x0][0x17c], !P0 ;  /* 0x00005f00bc007a0c */ /* 0x000fe400047a1270 */
[-C--:B-1----:R-:W-:Y:S02]  /*e580*/  LEA R64, P2, R191, R70.reuse, 0x2 ;  /* 0x00000046bf407211 */ /* 0x082fe400078410ff */
[----:B------:R-:W-:Y:S02]  /*e590*/  LEA R66, P4, R71, R70, 0x2 ;  /* 0x0000004647427211 */ /* 0x000fe400078810ff */
[-C--:B------:R-:W-:Y:S02]  /*e5a0*/  LEA.HI.X.SX32 R65, R191, R2.reuse, 0x2, P2 ;  /* 0x00000002bf417211 */ /* 0x080fe400010f16ff */
[C---:B------:R-:W-:Y:S01]  /*e5b0*/  ISETP.LT.AND P2, PT, R187.reuse, c[0x0][0x17c], !P0 ;  /* 0x00005f00bb007a0c */ /* 0x040fe20004741270 */
[----:B------:R-:W-:Y:S01]  /*e5c0*/  IMAD R187, R187, c[0x0][0x198], RZ ;  /* 0x00006600bbbb7a24 */ /* 0x000fe200078e02ff */
[----:B------:R1:W-:Y:S01]  /*e5d0*/  @P1 STG.E [R68.64], R48 ;  /* 0x0000003044001986 */ /* 0x0003e2000c101906 */
[----:B------:R-:W-:-:S03]  /*e5e0*/  LEA.HI.X.SX32 R67, R71, R2, 0x2, P4 ;  /* 0x0000000247437211 */ /* 0x000fc600020f16ff */
[----:B------:R3:W-:Y:S01]  /*e5f0*/  @P6 STG.E [R64.64], R44 ;  /* 0x0000002c40006986 */ /* 0x0007e2000c101906 */
[----:B------:R-:W-:-:S03]  /*e600*/  ISETP.LT.AND P4, PT, R0, c[0x0][0x17c], !P0 ;  /* 0x00005f0000007a0c */ /* 0x000fc60004781270 */
[----:B------:R3:W-:Y:S01]  /*e610*/  @P5 STG.E [R66.64], R40 ;  /* 0x0000002842005986 */ /* 0x0007e2000c101906 */
[----:B-1----:R-:W-:Y:S02]  /*e620*/  IMAD R69, R0, c[0x0][0x198], RZ ;  /* 0x0000660000457a24 */ /* 0x002fe400078e02ff */
[----:B------:R-:W-:Y:S01]  /*e630*/  IMAD.MOV.U32 R68, RZ, RZ, c[0x0][0x198] ;  /* 0x00006600ff447624 */ /* 0x000fe200078e00ff */
[----:B---3--:R-:W-:-:S03]  /*e640*/  LEA R64, P6, R187, R70, 0x2 ;  /* 0x00000046bb407211 */ /* 0x008fc600078c10ff */
[C---:B------:R-:W-:Y:S01]  /*e650*/  IMAD R73, R68.reuse, 0x20, R73 ;  /* 0x0000002044497824 */ /* 0x040fe200078e0249 */
[----:B------:R-:W-:Y:S02]  /*e660*/  LEA.HI.X.SX32 R65, R187, R2, 0x2, P6 ;  /* 0x00000002bb417211 */ /* 0x000fe400030f16ff */
[----:B------:R-:W-:Y:S02]  /*e670*/  LEA R66, P5, R69, R70, 0x2 ;  /* 0x0000004645427211 */ /* 0x000fe400078a10ff */
[----:B------:R-:W-:Y:S01]  /*e680*/  ISETP.LT.AND P3, PT, R189, c[0x0][0x17c], !P0 ;  /* 0x00005f00bd007a0c */ /* 0x000fe20004761270 */
[----:B------:R1:W-:Y:S01]  /*e690*/  @P2 STG.E [R64.64], R28 ;  /* 0x0000001c40002986 */ /* 0x0003e2000c101906 */
[----:B------:R-:W-:Y:S01]  /*e6a0*/  LEA.HI.X.SX32 R67, R69, R2, 0x2, P5 ;  /* 0x0000000245437211 */ /* 0x000fe200028f16ff */
[----:B------:R-:W-:Y:S01]  /*e6b0*/  IMAD R69, R68, 0x2, R73 ;  /* 0x0000000244457824 */ /* 0x000fe200078e0249 */
[----:B------:R-:W-:-:S03]  /*e6c0*/  ISETP.LT.AND P1, PT, R180, c[0x0][0x17c], !P0 ;  /* 0x00005f00b4007a0c */ /* 0x000fc60004721270 */
[----:B------:R3:W-:Y:S01]  /*e6d0*/  @P4 STG.E [R66.64], R32 ;  /* 0x0000002042004986 */ /* 0x0007e2000c101906 */
[----:B------:R-:W-:Y:S01]  /*e6e0*/  IMAD R71, R68, 0x2, R69 ;  /* 0x0000000244477824 */ /* 0x000fe200078e0245 */
[C---:B-1----:R-:W-:Y:S02]  /*e6f0*/  LEA R64, P6, R73.reuse, R70, 0x2 ;  /* 0x0000004649407211 */ /* 0x042fe400078c10ff */
[----:B------:R-:W-:Y:S02]  /*e700*/  ISETP.LT.AND P5, PT, R184, c[0x0][0x17c], !P0 ;  /* 0x00005f00b8007a0c */ /* 0x000fe400047a1270 */
[----:B------:R-:W-:Y:S02]  /*e710*/  LEA.HI.X.SX32 R65, R73, R2, 0x2, P6 ;  /* 0x0000000249417211 */ /* 0x000fe400030f16ff */
[----:B---3--:R-:W-:-:S03]  /*e720*/  LEA R66, P4, R69, R70, 0x2 ;  /* 0x0000004645427211 */ /* 0x008fc600078810ff */
[----:B------:R1:W-:Y:S01]  /*e730*/  @P3 STG.E [R64.64], R153 ;  /* 0x0000009940003986 */ /* 0x0003e2000c101906 */
[----:B------:R-:W-:Y:S01]  /*e740*/  LEA.HI.X.SX32 R67, R69, R2, 0x2, P4 ;  /* 0x0000000245437211 */ /* 0x000fe200020f16ff */
[----:B------:R-:W-:Y:S01]  /*e750*/  IMAD R69, R68, 0x2, R71 ;  /* 0x0000000244457824 */ /* 0x000fe200078e0247 */
[----:B------:R-:W-:-:S03]  /*e760*/  ISETP.LT.AND P2, PT, R183, c[0x0][0x17c], !P0 ;  /* 0x00005f00b7007a0c */ /* 0x000fc60004741270 */
[----:B------:R3:W-:Y:S01]  /*e770*/  @P1 STG.E [R66.64], R149 ;  /* 0x0000009542001986 */ /* 0x0007e2000c101906 */
[C---:B-1----:R-:W-:Y:S02]  /*e780*/  LEA R64, P6, R71.reuse, R70, 0x2 ;  /* 0x0000004647407211 */ /* 0x042fe400078c10ff */
[----:B------:R-:W-:Y:S02]  /*e790*/  ISETP.LT.AND P4, PT, R182, c[0x0][0x17c], !P0 ;  /* 0x00005f00b6007a0c */ /* 0x000fe40004781270 */
[----:B------:R-:W-:Y:S01]  /*e7a0*/  LEA.HI.X.SX32 R65, R71, R2, 0x2, P6 ;  /* 0x0000000247417211 */ /* 0x000fe200030f16ff */
[----:B------:R-:W-:Y:S01]  /*e7b0*/  IMAD R71, R68, 0x2, R69 ;  /* 0x0000000244477824 */ /* 0x000fe200078e0245 */
[----:B---3--:R-:W-:-:S03]  /*e7c0*/  LEA R66, P6, R69, R70, 0x2 ;  /* 0x0000004645427211 */ /* 0x008fc600078c10ff */
[----:B------:R1:W-:Y:S01]  /*e7d0*/  @P5 STG.E [R64.64], R145 ;  /* 0x0000009140005986 */ /* 0x0003e2000c101906 */
[----:B------:R-:W-:Y:S01]  /*e7e0*/  LEA.HI.X.SX32 R67, R69, R2, 0x2, P6 ;  /* 0x0000000245437211 */ /* 0x000fe200030f16ff */
[----:B------:R-:W-:Y:S01]  /*e7f0*/  IMAD R69, R68, 0x2, R71 ;  /* 0x0000000244457824 */ /* 0x000fe200078e0247 */
[----:B------:R-:W-:-:S03]  /*e800*/  ISETP.LT.AND P3, PT, R181, c[0x0][0x17c], !P0 ;  /* 0x00005f00b5007a0c */ /* 0x000fc60004761270 */
[----:B------:R3:W-:Y:S01]  /*e810*/  @P2 STG.E [R66.64], R141 ;  /* 0x0000008d42002986 */ /* 0x0007e2000c101906 */
[----:B-1----:R-:W-:Y:S02]  /*e820*/  LEA R64, P6, R71, R70, 0x2 ;  /* 0x0000004647407211 */ /* 0x002fe400078c10ff */
        /* <DEDUP_REMOVED lines=9> */
[----:B-1----:R-:W-:-:S04]  /*e8c0*/  LEA R64, P6, R71, R70, 0x2 ;  /* 0x0000004647407211 */ /* 0x002fc800078c10ff */
[----:B------:R-:W-:Y:S01]  /*e8d0*/  LEA.HI.X.SX32 R65, R71, R2, 0x2, P6 ;  /* 0x0000000247417211 */ /* 0x000fe200030f16ff */
[C---:B------:R-:W-:Y:S01]  /*e8e0*/  IMAD R71, R68.reuse, 0x2, R69 ;  /* 0x0000000244477824 */ /* 0x040fe200078e0245 */
[----:B---3--:R-:W-:Y:S02]  /*e8f0*/  LEA R66, P6, R69, R70, 0x2 ;  /* 0x0000004645427211 */ /* 0x008fe400078c10ff */
[----:B------:R-:W-:Y:S01]  /*e900*/  ISETP.LT.AND P2, PT, R177, c[0x0][0x17c], !P0 ;  /* 0x00005f00b1007a0c */ /* 0x000fe20004741270 */
[----:B------:R1:W-:Y:S01]  /*e910*/  @P1 STG.E [R64.64], R109 ;  /* 0x0000006d40001986 */ /* 0x0003e2000c101906 */
[----:B------:R-:W-:Y:S01]  /*e920*/  LEA.HI.X.SX32 R67, R69, R2, 0x2, P6 ;  /* 0x0000000245437211 */ /* 0x000fe200030f16ff */
[----:B------:R-:W-:Y:S01]  /*e930*/  IMAD R69, R68, 0x2, R71 ;  /* 0x0000000244457824 */ /* 0x000fe200078e0247 */
[----:B------:R-:W-:Y:S02]  /*e940*/  ISETP.LT.AND P4, PT, R176, c[0x0][0x17c], !P0 ;  /* 0x00005f00b0007a0c */ /* 0x000fe40004781270 */
[----:B------:R-:W-:-:S02]  /*e950*/  ISETP.LT.AND P3, PT, R175, c[0x0][0x17c], !P0 ;  /* 0x00005f00af007a0c */ /* 0x000fc40004761270 */
[----:B-1----:R-:W-:-:S04]  /*e960*/  LEA R64, P6, R71, R70, 0x2 ;  /* 0x0000004647407211 */ /* 0x002fc800078c10ff */
[----:B------:R-:W-:Y:S01]  /*e970*/  LEA.HI.X.SX32 R65, R71, R2, 0x2, P6 ;  /* 0x0000000247417211 */ /* 0x000fe200030f16ff */
[C---:B------:R-:W-:Y:S01]  /*e980*/  IMAD R71, R68.reuse, 0x2, R69 ;  /* 0x0000000244477824 */ /* 0x040fe200078e0245 */
[C---:B------:R-:W-:Y:S01]  /*e990*/  LEA R60, P6, R69.reuse, R70, 0x2 ;  /* 0x00000046453c7211 */ /* 0x040fe200078c10ff */
[----:B------:R1:W-:Y:S04]  /*e9a0*/  @P5 STG.E [R66.64], R61 ;  /* 0x0000003d42005986 */ /* 0x0003e8000c101906 */
[----:B------:R3:W-:Y:S01]  /*e9b0*/  @P2 STG.E [R64.64], R37 ;  /* 0x0000002540002986 */ /* 0x0007e2000c101906 */
[----:B-1----:R-:W-:Y:S01]  /*e9c0*/  LEA.HI.X.SX32 R61, R69, R2, 0x2, P6 ;  /* 0x00000002453d7211 */ /* 0x002fe200030f16ff */
[----:B------:R-:W-:Y:S01]  /*e9d0*/  IMAD R69, R68, 0x2, R71 ;  /* 0x0000000244457824 */ /* 0x000fe200078e0247 */
[----:B------:R-:W-:-:S03]  /*e9e0*/  LEA R36, P6, R71, R70, 0x2 ;  /* 0x0000004647247211 */ /* 0x000fc600078c10ff */
[C---:B------:R-:W-:Y:S01]  /*e9f0*/  IMAD R67, R68.reuse, 0x2, R69 ;  /* 0x0000000244437824 */ /* 0x040fe200078e0245 */
[----:B---3--:R-:W-:Y:S02]  /*ea00*/  LEA.HI.X.SX32 R37, R71, R2, 0x2, P6 ;  /* 0x0000000247257211 */ /* 0x008fe400030f16ff */
[----:B------:R-:W-:Y:S01]  /*ea10*/  LEA R56, P6, R69, R70, 0x2 ;  /* 0x0000004645387211 */ /* 0x000fe200078c10ff */
[----:B------:R1:W-:Y:S01]  /*ea20*/  @P4 STG.E [R60.64], R57 ;  /* 0x000000393c004986 */ /* 0x0003e2000c101906 */
[----:B------:R-:W-:Y:S01]  /*ea30*/  IMAD R65, R68, 0x2, R67 ;  /* 0x0000000244417824 */ /* 0x000fe200078e0243 */
[----:B------:R-:W-:Y:S02]  /*ea40*/  ISETP.LT.AND P1, PT, R174, c[0x0][0x17c], !P0 ;  /* 0x00005f00ae007a0c */ /* 0x000fe40004721270 */
[----:B------:R3:W-:Y:S01]  /*ea50*/  @P3 STG.E [R36.64], R53 ;  /* 0x0000003524003986 */ /* 0x0007e2000c101906 */
[----:B------:R-:W-:Y:S02]  /*ea60*/  ISETP.LT.AND P5, PT, R173, c[0x0][0x17c], !P0 ;  /* 0x00005f00ad007a0c */ /* 0x000fe400047a1270 */
[----:B-1----:R-:W-:-:S02]  /*ea70*/  LEA.HI.X.SX32 R57, R69, R2, 0x2, P6 ;  /* 0x0000000245397211 */ /* 0x002fc400030f16ff */
[----:B---3--:R-:W-:-:S04]  /*ea80*/  LEA R36, P6, R67, R70, 0x2 ;  /* 0x0000004643247211 */ /* 0x008fc800078c10ff */
[----:B------:R-:W-:Y:S01]  /*ea90*/  LEA.HI.X.SX32 R37, R67, R2, 0x2, P6 ;  /* 0x0000000243257211 */ /* 0x000fe200030f16ff */
[----:B------:R-:W-:Y:S01]  /*eaa0*/  IMAD R67, R68, 0x2, R65 ;  /* 0x0000000244437824 */ /* 0x000fe200078e0241 */
[----:B------:R-:W-:-:S04]  /*eab0*/  LEA R60, P6, R65, R70, 0x2 ;  /* 0x00000046413c7211 */ /* 0x000fc800078c10ff */
[----:B------:R-:W-:Y:S01]  /*eac0*/  LEA.HI.X.SX32 R61, R65, R2, 0x2, P6 ;  /* 0x00000002413d7211 */ /* 0x000fe200030f16ff */
[----:B------:R-:W-:Y:S01]  /*ead0*/  IMAD R65, R68, 0x2, R67 ;  /* 0x0000000244417824 */ /* 0x000fe200078e0243 */
[C---:B------:R-:W-:Y:S02]  /*eae0*/  LEA R52, P6, R67.reuse, R70, 0x2 ;  /* 0x0000004643347211 */ /* 0x040fe400078c10ff */
[----:B------:R-:W-:Y:S01]  /*eaf0*/  ISETP.LT.AND P2, PT, R172, c[0x0][0x17c], !P0 ;  /* 0x00005f00ac007a0c */ /* 0x000fe20004741270 */
[----:B------:R1:W-:Y:S01]  /*eb00*/  @P1 STG.E [R56.64], R49 ;  /* 0x0000003138001986 */ /* 0x0003e2000c101906 */
[----:B------:R-:W-:Y:S02]  /*eb10*/  LEA.HI.X.SX32 R53, R67, R2, 0x2, P6 ;  /* 0x0000000243357211 */ /* 0x000fe400030f16ff */
[----:B------:R-:W-:Y:S01]  /*eb20*/  LEA R48, P6, R65, R70, 0x2 ;  /* 0x0000004641307211 */ /* 0x000fe200078c10ff */
[----:B------:R3:W-:Y:S01]  /*eb30*/  @P5 STG.E [R36.64], R45 ;  /* 0x0000002d24005986 */ /* 0x0007e2000c101906 */
[----:B------:R-:W-:Y:S01]  /*eb40*/  ISETP.LT.AND P4, PT, R171, c[0x0][0x17c], !P0 ;  /* 0x00005f00ab007a0c */ /* 0x000fe20004781270 */
[----:B-1----:R-:W-:Y:S01]  /*eb50*/  IMAD R57, R68, 0x2, R65 ;  /* 0x0000000244397824 */ /* 0x002fe200078e0241 */
[----:B------:R-:W-:-:S03]  /*eb60*/  LEA.HI.X.SX32 R49, R65, R2, 0x2, P6 ;  /* 0x0000000241317211 */ /* 0x000fc600030f16ff */
[----:B---3--:R-:W-:Y:S01]  /*eb70*/  IMAD R45, R68, 0x2, R57 ;  /* 0x00000002442d7824 */ /* 0x008fe200078e0239 */
[----:B------:R-:W-:Y:S02]  /*eb80*/  LEA R36, P6, R57, R70, 0x2 ;  /* 0x0000004639247211 */ /* 0x000fe400078c10ff */
[----:B------:R-:W-:Y:S01]  /*eb90*/  ISETP.LT.AND P3, PT, R170, c[0x0][0x17c], !P0 ;  /* 0x00005f00aa007a0c */ /* 0x000fe20004761270 */
[----:B------:R1:W-:Y:S01]  /*eba0*/  @P2 STG.E [R60.64], R41 ;  /* 0x000000293c002986 */ /* 0x0003e2000c101906 */
[----:B------:R-:W-:Y:S02]  /*ebb0*/  ISETP.LT.AND P1, PT, R169, c[0x0][0x17c], !P0 ;  /* 0x00005f00a9007a0c */ /* 0x000fe40004721270 */
[----:B------:R-:W-:Y:S01]  /*ebc0*/  LEA.HI.X.SX32 R37, R57, R2, 0x2, P6 ;  /* 0x0000000239257211 */ /* 0x000fe200030f16ff */
[----:B------:R-:W-:Y:S01]  /*ebd0*/  IMAD R57, R68, 0x2, R45 ;  /* 0x0000000244397824 */ /* 0x000fe200078e022d */
[----:B------:R-:W-:Y:S02]  /*ebe0*/  ISETP.LT.AND P5, PT, R168, c[0x0][0x17c], !P0 ;  /* 0x00005f00a8007a0c */ /* 0x000fe400047a1270 */
[----:B------:R-:W-:-:S02]  /*ebf0*/  LEA R40, P6, R45, R70, 0x2 ;  /* 0x000000462d287211 */ /* 0x000fc400078c10ff */
[----:B------:R-:W-:Y:S02]  /*ec00*/  ISETP.LT.AND P2, PT, R167, c[0x0][0x17c], !P0 ;  /* 0x00005f00a7007a0c */ /* 0x000fe40004741270 */
[----:B-1----:R-:W-:Y:S01]  /*ec10*/  LEA.HI.X.SX32 R41, R45, R2, 0x2, P6 ;  /* 0x000000022d297211 */ /* 0x002fe200030f16ff */
[----:B------:R-:W-:Y:S01]  /*ec20*/  IMAD R45, R68, 0x2, R57 ;  /* 0x00000002442d7824 */ /* 0x000fe200078e0239 */
[----:B------:R-:W-:Y:S01]  /*ec30*/  LEA R28, P6, R57, R70, 0x2 ;  /* 0x00000046391c7211 */ /* 0x000fe200078c10ff */
[----:B------:R1:W-:Y:S01]  /*ec40*/  @P4 STG.E [R52.64], R29 ;  /* 0x0000001d34004986 */ /* 0x0003e2000c101906 */
[----:B------:R-:W-:-:S03]  /*ec50*/  ISETP.LT.AND P4, PT, R166, c[0x0][0x17c], !P0 ;  /* 0x00005f00a6007a0c */ /* 0x000fc60004781270 */
[----:B------:R3:W-:Y:S01]  /*ec60*/  @P3 STG.E [R48.64], R33 ;  /* 0x0000002130003986 */ /* 0x0007e2000c101906 */
[----:B------:R-:W-:-:S03]  /*ec70*/  ISETP.LT.AND P3, PT, R165, c[0x0][0x17c], !P0 ;  /* 0x00005f00a5007a0c */ /* 0x000fc60004761270 */
[----:B------:R2:W-:Y:S01]  /*ec80*/  @P1 STG.E [R36.64], R154 ;  /* 0x0000009a24001986 */ /* 0x0005e2000c101906 */
[----:B-1----:R-:W-:Y:S02]  /*ec90*/  LEA.HI.X.SX32 R29, R57, R2, 0x2, P6 ;  /* 0x00000002391d7211 */ /* 0x002fe400030f16ff */
[C---:B------:R-:W-:Y:S01]  /*eca0*/  LEA R32, P6, R45.reuse, R70, 0x2 ;  /* 0x000000462d207211 */ /* 0x040fe200078c10ff */
[C---:B---3--:R-:W-:Y:S01]  /*ecb0*/  IMAD R49, R68.reuse, 0x2, R45 ;  /* 0x0000000244317824 */ /* 0x048fe200078e022d */
[----:B------:R1:W-:Y:S02]  /*ecc0*/  @P5 STG.E [R40.64], R150 ;  /* 0x0000009628005986 */ /* 0x0003e4000c101906 */
[----:B------:R-:W-:Y:S02]  /*ecd0*/  LEA.HI.X.SX32 R33, R45, R2, 0x2, P6 ;  /* 0x000000022d217211 */ /* 0x000fe400030f16ff */
[----:B------:R-:W-:Y:S01]  /*ece0*/  @P2 STG.E [R28.64], R146 ;  /* 0x000000921c002986 */ /* 0x000fe2000c101906 */
[----:B------:R-:W-:Y:S01]  /*ecf0*/  ISETP.LT.AND P2, PT, R27, c[0x0][0x17c], !P0 ;  /* 0x00005f001b007a0c */ /* 0x000fe20004741270 */
[----:B------:R-:W-:Y:S01]  /*ed00*/  IMAD R27, R68, 0x2, R49 ;  /* 0x00000002441b7824 */ /* 0x000fe200078e0231 */
[----:B--2---:R-:W-:-:S02]  /*ed10*/  LEA R36, P6, R49, R70, 0x2 ;  /* 0x0000004631247211 */ /* 0x004fc400078c10ff */
[----:B------:R-:W-:Y:S01]  /*ed20*/  ISETP.LT.AND P1, PT, R164, c[0x0][0x17c], !P0 ;  /* 0x00005f00a4007a0c */ /* 0x000fe20004721270 */
[----:B------:R-:W-:Y:S01]  /*ed30*/  IMAD R45, R68, 0x2, R27 ;  /* 0x00000002442d7824 */ /* 0x000fe200078e021b */
[----:B------:R-:W-:Y:S02]  /*ed40*/  LEA.HI.X.SX32 R37, R49, R2, 0x2, P6 ;  /* 0x0000000231257211 */ /* 0x000fe400030f16ff */
[C---:B-1----:R-:W-:Y:S02]  /*ed50*/  LEA R40, P6, R27.reuse, R70, 0x2 ;  /* 0x000000461b287211 */ /* 0x042fe400078c10ff */
[----:B------:R-:W-:Y:S01]  /*ed60*/  ISETP.LT.AND P5, PT, R104, c[0x0][0x17c], !P0 ;  /* 0x00005f0068007a0c */ /* 0x000fe200047a1270 */
[----:B------:R1:W-:Y:S01]  /*ed70*/  @P4 STG.E [R32.64], R142 ;  /* 0x0000008e20004986 */ /* 0x0003e2000c101906 */
[----:B------:R-:W-:Y:S02]  /*ed80*/  ISETP.LT.AND P4, PT, R26, c[0x0][0x17c], !P0 ;  /* 0x00005f001a007a0c */ /* 0x000fe40004781270 */
[----:B------:R-:W-:Y:S01]  /*ed90*/  LEA.HI.X.SX32 R41, R27, R2, 0x2, P6 ;  /* 0x000000021b297211 */ /* 0x000fe200030f16ff */
[----:B------:R2:W-:Y:S01]  /*eda0*/  @P3 STG.E [R36.64], R138 ;  /* 0x0000008a24003986 */ /* 0x0005e2000c101906 */
[----:B------:R-:W-:-:S02]  /*edb0*/  LEA R26, P6, R45, R70, 0x2 ;  /* 0x000000462d1a7211 */ /* 0x000fc400078c10ff */
[----:B------:R-:W-:Y:S01]  /*edc0*/  ISETP.LT.AND P3, PT, R25, c[0x0][0x17c], !P0 ;  /* 0x00005f0019007a0c */ /* 0x000fe20004761270 */
[C---:B------:R-:W-:Y:S01]  /*edd0*/  IMAD R25, R68.reuse, 0x2, R45 ;  /* 0x0000000244197824 */ /* 0x040fe200078e022d */
[----:B------:R-:W-:Y:S01]  /*ede0*/  LEA.HI.X.SX32 R27, R45, R2, 0x2, P6 ;  /* 0x000000022d1b7211 */ /* 0x000fe200030f16ff */
[----:B------:R-:W-:Y:S02]  /*edf0*/  @P1 STG.E [R40.64], R130 ;  /* 0x0000008228001986 */ /* 0x000fe4000c101906 */
[----:B-1----:R-:W-:Y:S01]  /*ee00*/  IMAD R33, R68, 0x2, R25 ;  /* 0x0000000244217824 */ /* 0x002fe200078e0219 */
[C---:B------:R-:W-:Y:S01]  /*ee10*/  LEA R28, P6, R25.reuse, R70, 0x2 ;  /* 0x00000046191c7211 */ /* 0x040fe200078c10ff */
[----:B------:R-:W-:Y:S01]  /*ee20*/  @P5 STG.E [R26.64], R110 ;  /* 0x0000006e1a005986 */ /* 0x000fe2000c101906 */
[----:B------:R-:W-:Y:S02]  /*ee30*/  ISETP.LT.AND P1, PT, R24, c[0x0][0x17c], !P0 ;  /* 0x00005f0018007a0c */ /* 0x000fe40004721270 */
[----:B------:R-:W-:-:S02]  /*ee40*/  LEA.HI.X.SX32 R29, R25, R2, 0x2, P6 ;  /* 0x00000002191d7211 */ /* 0x000fc400030f16ff */
[----:B------:R-:W-:Y:S01]  /*ee50*/  ISETP.LT.AND P5, PT, R23, c[0x0][0x17c], !P0 ;  /* 0x00005f0017007a0c */ /* 0x000fe200047a1270 */
[----:B------:R-:W-:Y:S01]  /*ee60*/  IMAD R23, R68, 0x2, R33 ;  /* 0x0000000244177824 */ /* 0x000fe200078e0221 */
[----:B------:R-:W-:-:S03]  /*ee70*/  LEA R24, P6, R33, R70, 0x2 ;  /* 0x0000004621187211 */ /* 0x000fc600078c10ff */
[----:B--2---:R-:W-:Y:S01]  /*ee80*/  IMAD R37, R68, 0x2, R23 ;  /* 0x0000000244257824 */ /* 0x004fe200078e0217 */
[----:B------:R-:W-:Y:S02]  /*ee90*/  LEA.HI.X.SX32 R25, R33, R2, 0x2, P6 ;  /* 0x0000000221197211 */ /* 0x000fe400030f16ff */
[C---:B------:R-:W-:Y:S01]  /*eea0*/  LEA R32, P6, R23.reuse, R70, 0x2 ;  /* 0x0000004617207211 */ /* 0x040fe200078c10ff */
[----:B------:R1:W-:Y:S01]  /*eeb0*/  @P2 STG.E [R28.64], R62 ;  /* 0x0000003e1c002986 */ /* 0x0003e2000c101906 */
[----:B------:R-:W-:Y:S02]  /*eec0*/  ISETP.LT.AND P2, PT, R22, c[0x0][0x17c], !P0 ;  /* 0x00005f0016007a0c */ /* 0x000fe40004741270 */
[----:B------:R-:W-:Y:S01]  /*eed0*/  LEA.HI.X.SX32 R33, R23, R2, 0x2, P6 ;  /* 0x0000000217217211 */ /* 0x000fe200030f16ff */
[----:B------:R2:W-:Y:S01]  /*eee0*/  @P4 STG.E [R24.64], R38 ;  /* 0x0000002618004986 */ /* 0x0005e2000c101906 */
[----:B------:R-:W-:Y:S02]  /*eef0*/  LEA R22, P6, R37, R70, 0x2 ;  /* 0x0000004625167211 */ /* 0x000fe400078c10ff */
[----:B------:R-:W-:Y:S01]  /*ef00*/  ISETP.LT.AND P4, PT, R21, c[0x0][0x17c], !P0 ;  /* 0x00005f0015007a0c */ /* 0x000fe20004781270 */
[C---:B------:R-:W-:Y:S01]  /*ef10*/  IMAD R21, R68.reuse, 0x2, R37 ;  /* 0x0000000244157824 */ /* 0x040fe200078e0225 */
[----:B------:R-:W-:Y:S01]  /*ef20*/  LEA.HI.X.SX32 R23, R37, R2, 0x2, P6 ;  /* 0x0000000225177211 */ /* 0x000fe200030f16ff */
[----:B------:R-:W-:Y:S02]  /*ef30*/  @P3 STG.E [R32.64], R58 ;  /* 0x0000003a20003986 */ /* 0x000fe4000c101906 */
[----:B-1----:R-:W-:Y:S01]  /*ef40*/  IMAD R29, R68, 0x2, R21 ;  /* 0x00000002441d7824 */ /* 0x002fe200078e0215 */
[----:B------:R-:W-:Y:S01]  /*ef50*/  LEA R26, P6, R21, R70, 0x2 ;  /* 0x00000046151a7211 */ /* 0x000fe200078c10ff */
[----:B------:R-:W-:Y:S01]  /*ef60*/  @P1 STG.E [R22.64], R54 ;  /* 0x0000003616001986 */ /* 0x000fe2000c101906 */
[----:B------:R-:W-:-:S02]  /*ef70*/  ISETP.LT.AND P3, PT, R20, c[0x0][0x17c], !P0 ;  /* 0x00005f0014007a0c */ /* 0x000fc40004761270 */
[----:B------:R-:W-:Y:S02]  /*ef80*/  LEA.HI.X.SX32 R27, R21, R2, 0x2, P6 ;  /* 0x00000002151b7211 */ /* 0x000fe400030f16ff */
[----:B------:R-:W-:Y:S01]  /*ef90*/  ISETP.LT.AND P1, PT, R19, c[0x0][0x17c], !P0 ;  /* 0x00005f0013007a0c */ /* 0x000fe20004721270 */
[----:B------:R-:W-:Y:S01]  /*efa0*/  IMAD R19, R68, 0x2, R29 ;  /* 0x0000000244137824 */ /* 0x000fe200078e021d */
[----:B------:R-:W-:-:S04]  /*efb0*/  LEA R20, P6, R29, R70, 0x2 ;  /* 0x000000461d147211 */ /* 0x000fc800078c10ff */
[----:B------:R-:W-:Y:S01]  /*efc0*/  LEA.HI.X.SX32 R21, R29, R2, 0x2, P6 ;  /* 0x000000021d157211 */ /* 0x000fe200030f16ff */
[----:B------:R-:W-:Y:S01]  /*efd0*/  IMAD R29, R68, 0x2, R19 ;  /* 0x00000002441d7824 */ /* 0x000fe200078e0213 */
[C---:B--2---:R-:W-:Y:S01]  /*efe0*/  LEA R24, P6, R19.reuse, R70, 0x2 ;  /* 0x0000004613187211 */ /* 0x044fe200078c10ff */
[----:B------:R1:W-:Y:S01]  /*eff0*/  @P5 STG.E [R26.64], R50 ;  /* 0x000000321a005986 */ /* 0x0003e2000c101906 */
[----:B------:R-:W-:Y:S02]  /*f000*/  ISETP.LT.AND P5, PT, R18, c[0x0][0x17c], !P0 ;  /* 0x00005f0012007a0c */ /* 0x000fe400047a1270 */
[----:B------:R-:W-:Y:S01]  /*f010*/  LEA.HI.X.SX32 R25, R19, R2, 0x2, P6 ;  /* 0x0000000213197211 */ /* 0x000fe200030f16ff */
[----:B------:R-:W-:Y:S01]  /*f020*/  @P2 STG.E [R20.64], R46 ;  /* 0x0000002e14002986 */ /* 0x000fe2000c101906 */
[----:B------:R-:W-:Y:S02]  /*f030*/  LEA R18, P6, R29, R70, 0x2 ;  /* 0x000000461d127211 */ /* 0x000fe400078c10ff */
[----:B------:R-:W-:Y:S01]  /*f040*/  ISETP.LT.AND P2, PT, R17, c[0x0][0x17c], !P0 ;  /* 0x00005f0011007a0c */ /* 0x000fe20004741270 */
[C---:B------:R-:W-:Y:S01]  /*f050*/  IMAD R17, R68.reuse, 0x2, R29 ;  /* 0x0000000244117824 */ /* 0x040fe200078e021d */
[----:B------:R-:W-:Y:S01]  /*f060*/  LEA.HI.X.SX32 R19, R29, R2, 0x2, P6 ;  /* 0x000000021d137211 */ /* 0x000fe200030f16ff */
[----:B------:R2:W-:Y:S02]  /*f070*/  @P4 STG.E [R24.64], R42 ;  /* 0x0000002a18004986 */ /* 0x0005e4000c101906 */
[----:B-1----:R-:W-:Y:S01]  /*f080*/  IMAD R27, R68, 0x2, R17 ;  /* 0x00000002441b7824 */ /* 0x002fe200078e0211 */
[----:B------:R-:W-:Y:S01]  /*f090*/  LEA R22, P6, R17, R70, 0x2 ;  /* 0x0000004611167211 */ /* 0x000fe200078c10ff */
[----:B------:R-:W-:Y:S01]  /*f0a0*/  @P3 STG.E [R18.64], R30 ;  /* 0x0000001e12003986 */ /* 0x000fe2000c101906 */
[----:B------:R-:W-:-:S02]  /*f0b0*/  ISETP.LT.AND P4, PT, R16, c[0x0][0x17c], !P0 ;  /* 0x00005f0010007a0c */ /* 0x000fc40004781270 */
[----:B------:R-:W-:Y:S02]  /*f0c0*/  LEA.HI.X.SX32 R23, R17, R2, 0x2, P6 ;  /* 0x0000000211177211 */ /* 0x000fe400030f16ff */
        /* <DEDUP_REMOVED lines=44> */
[C---:B--2---:R-:W-:Y:S01]  /*f390*/  IMAD R17, R68.reuse, 0x2, R7 ;  /* 0x0000000244117824 */ /* 0x044fe200078e0207 */
[C---:B------:R-:W-:Y:S01]  /*f3a0*/  LEA R12, P6, R7.reuse, R70, 0x2 ;  /* 0x00000046070c7211 */ /* 0x040fe200078c10ff */
[----:B------:R1:W-:Y:S03]  /*f3b0*/  @P4 STG.E [R14.64], R63 ;  /* 0x0000003f0e004986 */ /* 0x0003e6000c101906 */
[----:B------:R-:W-:Y:S01]  /*f3c0*/  LEA.HI.X.SX32 R13, R7, R2, 0x2, P6 ;  /* 0x00000002070d7211 */ /* 0x000fe200030f16ff */
[----:B------:R2:W-:Y:S01]  /*f3d0*/  @P3 STG.E [R8.64], R39 ;  /* 0x0000002708003986 */ /* 0x0005e2000c101906 */
[----:B------:R-:W-:Y:S01]  /*f3e0*/  ISETP.LT.AND P3, PT, R5, c[0x0][0x17c], !P0 ;  /* 0x00005f0005007a0c */ /* 0x000fe20004761270 */
[C---:B------:R-:W-:Y:S01]  /*f3f0*/  IMAD R5, R68.reuse, 0x2, R17 ;  /* 0x0000000244057824 */ /* 0x040fe200078e0211 */
[----:B------:R-:W-:Y:S01]  /*f400*/  LEA R16, P6, R17, R70, 0x2 ;  /* 0x0000004611107211 */ /* 0x000fe200078c10ff */
[----:B------:R-:W-:Y:S01]  /*f410*/  @P1 STG.E [R12.64], R59 ;  /* 0x0000003b0c001986 */ /* 0x000fe2000c101906 */
[----:B------:R-:W-:Y:S01]  /*f420*/  ISETP.LT.AND P1, PT, R3, c[0x0][0x17c], !P0 ;  /* 0x00005f0003007a0c */ /* 0x000fe20004721270 */
[C---:B------:R-:W-:Y:S01]  /*f430*/  IMAD R3, R68.reuse, 0x2, R5 ;  /* 0x0000000244037824 */ /* 0x040fe200078e0205 */
[----:B------:R-:W-:Y:S01]  /*f440*/  LEA.HI.X.SX32 R17, R17, R2, 0x2, P6 ;  /* 0x0000000211117211 */ /* 0x000fe200030f16ff */
[----:B------:R-:W-:Y:S01]  /*f450*/  LDS.128 R8, [R106] ;  /* 0x000000006a087984 */ /* 0x000fe20000000c00 */
[----:B------:R-:W-:Y:S01]  /*f460*/  LEA R18, P6, R5, R70, 0x2 ;  /* 0x0000004605127211 */ /* 0x000fe200078c10ff */
[----:B-1----:R-:W-:-:S03]  /*f470*/  IMAD R15, R68, 0x2, R3 ;  /* 0x00000002440f7824 */ /* 0x002fc600078e0203 */
[----:B------:R-:W-:Y:S02]  /*f480*/  LEA.HI.X.SX32 R19, R5, R2, 0x2, P6 ;  /* 0x0000000205137211 */ /* 0x000fe400030f16ff */
[----:B------:R-:W-:-:S04]  /*f490*/  LEA R20, P6, R3, R70, 0x2 ;  /* 0x0000004603147211 */ /* 0x000fc800078c10ff */
[----:B------:R-:W-:Y:S01]  /*f4a0*/  LEA.HI.X.SX32 R21, R3, R2, 0x2, P6 ;  /* 0x0000000203157211 */ /* 0x000fe200030f16ff */
[----:B------:R-:W-:Y:S01]  /*f4b0*/  IMAD R3, R68, 0x2, R15 ;  /* 0x0000000244037824 */ /* 0x000fe200078e020f */
[C---:B------:R-:W-:Y:S01]  /*f4c0*/  LEA R24, P6, R15.reuse, R70, 0x2 ;  /* 0x000000460f187211 */ /* 0x040fe200078c10ff */
[----:B------:R-:W-:Y:S01]  /*f4d0*/  @P5 STG.E [R16.64], R55 ;  /* 0x0000003710005986 */ /* 0x000fe2000c101906 */
[----:B------:R-:W-:Y:S01]  /*f4e0*/  ISETP.LT.AND P4, PT, R6, c[0x0][0x17c], !P0 ;  /* 0x00005f0006007a0c */ /* 0x000fe20004781270 */
[----:B------:R-:W-:Y:S01]  /*f4f0*/  IMAD R23, R68, 0x2, R3 ;  /* 0x0000000244177824 */ /* 0x000fe200078e0203 */
[----:B------:R-:W-:Y:S02]  /*f500*/  LEA.HI.X.SX32 R25, R15, R2, 0x2, P6 ;  /* 0x000000020f197211 */ /* 0x000fe400030f16ff */
[C---:B------:R-:W-:Y:S02]  /*f510*/  LEA R26, P6, R3.reuse, R70, 0x2 ;  /* 0x00000046031a7211 */ /* 0x040fe400078c10ff */
[----:B------:R-:W-:Y:S01]  /*f520*/  ISETP.LT.AND P5, PT, R4, c[0x0][0x17c], !P0 ;  /* 0x00005f0004007a0c */ /* 0x000fe200047a1270 */
[----:B------:R-:W-:Y:S01]  /*f530*/  @P2 STG.E [R18.64], R51 ;  /* 0x0000003312002986 */ /* 0x000fe2000c101906 */
[----:B------:R-:W-:Y:S01]  /*f540*/  LEA.HI.X.SX32 R27, R3, R2, 0x2, P6 ;  /* 0x00000002031b7211 */ /* 0x000fe200030f16ff */
[----:B------:R-:W-:-:S02]  /*f550*/  IMAD R3, R68, 0x2, R23 ;  /* 0x0000000244037824 */ /* 0x000fc400078e0217 */
[----:B------:R-:W1:Y:S01]  /*f560*/  LDS.128 R4, [R107] ;  /* 0x000000006b047984 */ /* 0x000e620000000c00 */
[C---:B------:R-:W-:Y:S01]  /*f570*/  LEA R32, P6, R23.reuse, R70, 0x2 ;  /* 0x0000004617207211 */ /* 0x040fe200078c10ff */
[C---:B--2---:R-:W-:Y:S02]  /*f580*/  IMAD R39, R68.reuse, 0x2, R3 ;  /* 0x0000000244277824 */ /* 0x044fe400078e0203 */
[----:B------:R-:W2:Y:S01]  /*f590*/  LDS.128 R12, [R105] ;  /* 0x00000000690c7984 */ /* 0x000ea20000000c00 */
[----:B------:R-:W-:Y:S02]  /*f5a0*/  LEA.HI.X.SX32 R33, R23, R2, 0x2, P6 ;  /* 0x0000000217217211 */ /* 0x000fe400030f16ff */
[C---:B------:R-:W-:Y:S01]  /*f5b0*/  LEA R36, P6, R3.reuse, R70, 0x2 ;  /* 0x0000004603247211 */ /* 0x040fe200078c10ff */
[----:B------:R3:W-:Y:S03]  /*f5c0*/  @P4 STG.E [R20.64], R47 ;  /* 0x0000002f14004986 */ /* 0x0007e6000c101906 */
[----:B------:R-:W-:Y:S01]  /*f5d0*/  LEA.HI.X.SX32 R37, R3, R2, 0x2, P6 ;  /* 0x0000000203257211 */ /* 0x000fe200030f16ff */
[----:B----4-:R-:W4:Y:S01]  /*f5e0*/  LDS.128 R16, [R203] ;  /* 0x00000000cb107984 */ /* 0x010f220000000c00 */
[----:B------:R-:W-:Y:S01]  /*f5f0*/  LEA R38, P6, R39, R70, 0x2 ;  /* 0x0000004627267211 */ /* 0x000fe200078c10ff */
[----:B------:R-:W-:-:S02]  /*f600*/  IMAD R3, R68, 0x2, R39 ;  /* 0x0000000244037824 */ /* 0x000fc400078e0227 */
[----:B------:R-:W-:Y:S01]  /*f610*/  @P3 STG.E [R24.64], R43 ;  /* 0x0000002b18003986 */ /* 0x000fe2000c101906 */
[----:B------:R-:W-:-:S03]  /*f620*/  LEA.HI.X.SX32 R39, R39, R2, 0x2, P6 ;  /* 0x0000000227277211 */ /* 0x000fc600030f16ff */
[----:B------:R-:W-:Y:S04]  /*f630*/  @P1 STG.E [R26.64], R31 ;  /* 0x0000001f1a001986 */ /* 0x000fe8000c101906 */
[----:B------:R-:W2:Y:S01]  /*f640*/  LDS.128 R20, [R107+0x800] ;  /* 0x000800006b147984 */ /* 0x000ea20000000c00 */
[----:B------:R-:W-:-:S03]  /*f650*/  LEA R44, P6, R3, R70, 0x2 ;  /* 0x00000046032c7211 */ /* 0x000fc600078c10ff */
[----:B------:R-:W2:Y:S01]  /*f660*/  LDS.128 R28, [R106+0x800] ;  /* 0x000800006a1c7984 */ /* 0x000ea20000000c00 */
[----:B------:R-:W-:-:S03]  /*f670*/  IMAD R41, R68, 0x2, R3 ;  /* 0x0000000244297824 */ /* 0x000fc600078e0203 */
[----:B------:R-:W2:Y:S01]  /*f680*/  LDS.128 R24, [R105+0x800] ;  /* 0x0008000069187984 */ /* 0x000ea20000000c00 */
[----:B------:R-:W-:Y:S01]  /*f690*/  LEA.HI.X.SX32 R45, R3, R2, 0x2, P6 ;  /* 0x00000002032d7211 */ /* 0x000fe200030f16ff */
[C---:B------:R-:W-:Y:S01]  /*f6a0*/  IMAD R3, R68.reuse, 0x2, R41 ;  /* 0x0000000244037824 */ /* 0x040fe200078e0229 */
[----:B------:R-:W-:Y:S02]  /*f6b0*/  LEA R48, P6, R41, R70, 0x2 ;  /* 0x0000004629307211 */ /* 0x000fe400078c10ff */
[----:B------:R-:W-:Y:S01]  /*f6c0*/  ISETP.LT.AND P2, PT, R201, c[0x0][0x17c], !P0 ;  /* 0x00005f00c9007a0c */ /* 0x000fe20004741270 */
[----:B---3--:R-:W-:Y:S01]  /*f6d0*/  IMAD R47, R68, 0x2, R3 ;  /* 0x00000002442f7824 */ /* 0x008fe200078e0203 */
[----:B------:R-:W-:Y:S02]  /*f6e0*/  LEA.HI.X.SX32 R49, R41, R2, 0x2, P6 ;  /* 0x0000000229317211 */ /* 0x000fe400030f16ff */
[C---:B------:R-:W-:Y:S02]  /*f6f0*/  LEA R52, P6, R3.reuse, R70, 0x2 ;  /* 0x0000004603347211 */ /* 0x040fe400078c10ff */
[----:B------:R-:W-:Y:S01]  /*f700*/  ISETP.LT.AND P4, PT, R202, c[0x0][0x17c], !P0 ;  /* 0x00005f00ca007a0c */ /* 0x000fe20004781270 */
[----:B------:R-:W-:Y:S01]  /*f710*/  @P5 STG.E [R32.64], R35 ;  /* 0x0000002320005986 */ /* 0x000fe2000c101906 */
[----:B------:R-:W-:Y:S01]  /*f720*/  LEA.HI.X.SX32 R53, R3, R2, 0x2, P6 ;  /* 0x0000000203357211 */ /* 0x000fe200030f16ff */
[----:B------:R-:W-:Y:S01]  /*f730*/  IMAD R3, R68, 0x2, R47 ;  /* 0x0000000244037824 */ /* 0x000fe200078e022f */
[C---:B------:R-:W-:Y:S01]  /*f740*/  LEA R60, P6, R47.reuse, R70, 0x2 ;  /* 0x000000462f3c7211 */ /* 0x040fe200078c10ff */
[----:B------:R-:W-:Y:S01]  /*f750*/  LDS.128 R40, [R107+0x1000] ;  /* 0x001000006b287984 */ /* 0x000fe20000000c00 */
[----:B------:R-:W-:Y:S01]  /*f760*/  ISETP.LT.AND P3, PT, R204, c[0x0][0x17c], !P0 ;  /* 0x00005f00cc007a0c */ /* 0x000fe20004761270 */
[----:B------:R-:W-:Y:S01]  /*f770*/  IMAD R57, R68, 0x2, R3 ;  /* 0x0000000244397824 */ /* 0x000fe200078e0203 */
[----:B------:R-:W-:Y:S01]  /*f780*/  LEA.HI.X.SX32 R61, R47, R2, 0x2, P6 ;  /* 0x000000022f3d7211 */ /* 0x000fe200030f16ff */
[----:B------:R-:W3:Y:S01]  /*f790*/  LDS.128 R32, [R203+0x800] ;  /* 0x00080000cb207984 */ /* 0x000ee20000000c00 */
[----:B------:R-:W-:-:S02]  /*f7a0*/  LEA R62, P6, R3, R70, 0x2 ;  /* 0x00000046033e7211 */ /* 0x000fc400078c10ff */
[----:B------:R-:W-:Y:S01]  /*f7b0*/  ISETP.LT.AND P1, PT, R205, c[0x0][0x17c], !P0 ;  /* 0x00005f00cd007a0c */ /* 0x000fe20004721270 */
[----:B-1----:R-:W-:Y:S01]  /*f7c0*/  @P2 STG.E [R36.64], R4 ;  /* 0x0000000424002986 */ /* 0x002fe2000c101906 */
[----:B------:R-:W-:Y:S02]  /*f7d0*/  ISETP.LT.AND P5, PT, R206, c[0x0][0x17c], !P0 ;  /* 0x00005f00ce007a0c */ /* 0x000fe400047a1270 */
[----:B------:R-:W-:Y:S01]  /*f7e0*/  ISETP.LT.AND P2, PT, R207, c[0x0][0x17c], !P0 ;  /* 0x00005f00cf007a0c */ /* 0x000fe20004741270 */
[----:B------:R-:W-:Y:S01]  /*f7f0*/  @P4 STG.E [R38.64], R8 ;  /* 0x0000000826004986 */ /* 0x000fe2000c101906 */
[----:B------:R-:W-:Y:S01]  /*f800*/  LEA.HI.X.SX32 R63, R3, R2, 0x2, P6 ;  /* 0x00000002033f7211 */ /* 0x000fe200030f16ff */
[----:B------:R-:W-:Y:S01]  /*f810*/  IMAD R3, R68, 0x2, R57 ;  /* 0x0000000244037824 */ /* 0x000fe200078e0239 */
[----:B------:R-:W-:Y:S01]  /*f820*/  ISETP.LT.AND P4, PT, R208, c[0x0][0x17c], !P0 ;  /* 0x00005f00d0007a0c */ /* 0x000fe20004781270 */
[----:B------:R-:W1:Y:S01]  /*f830*/  LDS.128 R36, [R106+0x1000] ;  /* 0x001000006a247984 */ /* 0x000e620000000c00 */
[----:B------:R-:W-:Y:S01]  /*f840*/  LEA R72, P6, R57, R70, 0x2 ;  /* 0x0000004639487211 */ /* 0x000fe200078c10ff */
[----:B------:R-:W-:-:S03]  /*f850*/  IMAD R65, R68, 0x2, R3 ;  /* 0x0000000244417824 */ /* 0x000fc600078e0203 */
[----:B------:R-:W-:Y:S02]  /*f860*/  LEA.HI.X.SX32 R73, R57, R2, 0x2, P6 ;  /* 0x0000000239497211 */ /* 0x000fe400030f16ff */
[C---:B------:R-:W-:Y:S01]  /*f870*/  LEA R74, P6, R3.reuse, R70, 0x2 ;  /* 0x00000046034a7211 */ /* 0x040fe200078c10ff */
[----:B--2---:R-:W-:Y:S03]  /*f880*/  @P3 STG.E [R44.64], R12 ;  /* 0x0000000c2c003986 */ /* 0x004fe6000c101906 */
[----:B------:R-:W-:Y:S01]  /*f890*/  LEA.HI.X.SX32 R75, R3, R2, 0x2, P6 ;  /* 0x00000002034b7211 */ /* 0x000fe200030f16ff */
[----:B----4-:R-:W-:Y:S01]  /*f8a0*/  @P1 STG.E [R48.64], R16 ;  /* 0x0000001030001986 */ /* 0x010fe2000c101906 */
[----:B------:R-:W-:-:S03]  /*f8b0*/  LEA R76, P6, R65, R70, 0x2 ;  /* 0x00000046414c7211 */ /* 0x000fc600078c10ff */
[----:B------:R-:W-:Y:S01]  /*f8c0*/  @P5 STG.E [R52.64], R20 ;  /* 0x0000001434005986 */ /* 0x000fe2000c101906 */
[----:B------:R-:W-:Y:S01]  /*f8d0*/  IMAD R3, R68, 0x2, R65 ;  /* 0x0000000244037824 */ /* 0x000fe200078e0241 */
[----:B------:R-:W-:Y:S02]  /*f8e0*/  LEA.HI.X.SX32 R77, R65, R2, 0x2, P6 ;  /* 0x00000002414d7211 */ /* 0x000fe400030f16ff */
[----:B------:R-:W-:Y:S04]  /*f8f0*/  @P2 STG.E [R60.64], R28 ;  /* 0x0000001c3c002986 */ /* 0x000fe8000c101906 */
[----:B------:R2:W-:Y:S04]  /*f900*/  LDS.128 R52, [R107+0x1800] ;  /* 0x001800006b347984 */ /* 0x0005e80000000c00 */
[----:B------:R-:W-:Y:S04]  /*f910*/  @P4 STG.E [R62.64], R24 ;  /* 0x000000183e004986 */ /* 0x000fe8000c101906 */
[----:B------:R4:W-:Y:S04]  /*f920*/  LDS.128 R56, [R106+0x1800] ;  /* 0x001800006a387984 */ /* 0x0009e80000000c00 */
[----:B--2---:R-:W3:Y:S04]  /*f930*/  LDL.LU R107, [R1+0x8] ;  /* 0x00000800016b7983 */ /* 0x004ee80000300800 */
[----:B------:R-:W1:Y:S04]  /*f940*/  LDS.128 R44, [R105+0x1000] ;  /* 0x00100000692c7984 */ /* 0x000e680000000c00 */
[----:B------:R3:W-:Y:S04]  /*f950*/  LDS.128 R60, [R105+0x1800] ;  /* 0x00180000693c7984 */ /* 0x0007e80000000c00 */
[----:B----4-:R-:W4:Y:S04]  /*f960*/  LDL.LU R106, [R1+0xc] ;  /* 0x00000c00016a7983 */ /* 0x010f280000300800 */
[----:B------:R-:W1:Y:S04]  /*f970*/  LDS.128 R48, [R203+0x1000] ;  /* 0x00100000cb307984 */ /* 0x000e680000000c00 */
[----:B------:R3:W1:Y:S04]  /*f980*/  LDS.128 R64, [R203+0x1800] ;  /* 0x00180000cb407984 */ /* 0x0006680000000c00 */
[----:B---3--:R-:W3:Y:S04]  /*f990*/  LDL.LU R105, [R1+0x10] ;  /* 0x0000100001697983 */ /* 0x008ee80000300800 */
[----:B------:R-:W3:Y:S01]  /*f9a0*/  LDL.LU R203, [R1+0x14] ;  /* 0x0000140001cb7983 */ /* 0x000ee20000300800 */
[----:B------:R-:W-:-:S02]  /*f9b0*/  ISETP.LT.AND P3, PT, R209, c[0x0][0x17c], !P0 ;  /* 0x00005f00d1007a0c */ /* 0x000fc40004761270 */
[----:B------:R-:W-:Y:S02]  /*f9c0*/  ISETP.LT.AND P1, PT, R210, c[0x0][0x17c], !P0 ;  /* 0x00005f00d2007a0c */ /* 0x000fe40004721270 */
[----:B------:R-:W-:Y:S02]  /*f9d0*/  ISETP.LT.AND P5, PT, R211, c[0x0][0x17c], !P0 ;  /* 0x00005f00d3007a0c */ /* 0x000fe400047a1270 */
[----:B------:R-:W-:Y:S01]  /*f9e0*/  ISETP.LT.AND P2, PT, R212, c[0x0][0x17c], !P0 ;  /* 0x00005f00d4007a0c */ /* 0x000fe20004741270 */
[----:B------:R-:W-:-:S06]  /*f9f0*/  IMAD R69, R68, 0x2, R3 ;  /* 0x0000000244457824 */ /* 0x000fcc00078e0203 */
[----:B------:R1:W-:Y:S04]  /*fa00*/  @P3 STG.E [R72.64], R32 ;  /* 0x0000002048003986 */ /* 0x0003e8000c101906 */
[----:B------:R1:W-:Y:S01]  /*fa10*/  @P1 STG.E [R74.64], R40 ;  /* 0x000000284a001986 */ /* 0x0003e2000c101906 */
[----:B------:R-:W-:Y:S02]  /*fa20*/  LEA R78, P1, R3, R70, 0x2 ;  /* 0x00000046034e7211 */ /* 0x000fe400078210ff */
[----:B------:R-:W-:Y:S02]  /*fa30*/  ISETP.LT.AND P4, PT, R213, c[0x0][0x17c], !P0 ;  /* 0x00005f00d5007a0c */ /* 0x000fe40004781270 */
[----:B------:R-:W-:Y:S01]  /*fa40*/  LEA.HI.X.SX32 R79, R3, R2, 0x2, P1 ;  /* 0x00000002034f7211 */ /* 0x000fe200008f16ff */
[----:B------:R-:W-:Y:S01]  /*fa50*/  IMAD R3, R68, 0x2, R69 ;  /* 0x0000000244037824 */ /* 0x000fe200078e0245 */
[----:B------:R-:W-:-:S02]  /*fa60*/  ISETP.LT.AND P3, PT, R214, c[0x0][0x17c], !P0 ;  /* 0x00005f00d6007a0c */ /* 0x000fc40004761270 */
[C---:B-1----:R-:W-:Y:S01]  /*fa70*/  LEA R72, P6, R69.reuse, R70, 0x2 ;  /* 0x0000004645487211 */ /* 0x042fe200078c10ff */
[----:B------:R1:W-:Y:S03]  /*fa80*/  @P5 STG.E [R76.64], R36 ;  /* 0x000000244c005986 */ /* 0x0003e6000c101906 */
[----:B------:R-:W-:Y:S01]  /*fa90*/  LEA.HI.X.SX32 R73, R69, R2, 0x2, P6 ;  /* 0x0000000245497211 */ /* 0x000fe200030f16ff */
[----:B------:R1:W-:Y:S01]  /*faa0*/  @P2 STG.E [R78.64], R44 ;  /* 0x0000002c4e002986 */ /* 0x0003e2000c101906 */
[----:B------:R-:W-:Y:S01]  /*fab0*/  LEA R74, P2, R3, R70, 0x2 ;  /* 0x00000046034a7211 */ /* 0x000fe200078410ff */
[C---:B------:R-:W-:Y:S01]  /*fac0*/  IMAD R69, R68.reuse, 0x2, R3 ;  /* 0x0000000244457824 */ /* 0x040fe200078e0203 */
        /* <DEDUP_REMOVED lines=44> */
[C---:B------:R-:W-:Y:S01]  /*fd90*/  LEA R8, P6, R69.reuse, R70, 0x2 ;  /* 0x0000004645087211 */ /* 0x040fe200078c10ff */
[----:B------:R-:W-:Y:S03]  /*fda0*/  @P4 STG.E [R72.64], R17 ;  /* 0x0000001148004986 */ /* 0x000fe6000c101906 */
[----:B-1----:R-:W-:Y:S01]  /*fdb0*/  LEA.HI.X.SX32 R9, R69, R2, 0x2, P6 ;  /* 0x0000000245097211 */ /* 0x002fe200030f16ff */
[----:B------:R1:W-:Y:S01]  /*fdc0*/  @P1 STG.E [R4.64], R21 ;  /* 0x0000001504001986 */ /* 0x0003e2000c101906 */
[----:B------:R-:W-:Y:S01]  /*fdd0*/  LEA R12, P1, R3, R70, 0x2 ;  /* 0x00000046030c7211 */ /* 0x000fe200078210ff */
[C---:B------:R-:W-:Y:S01]  /*fde0*/  IMAD R69, R68.reuse, 0x2, R3 ;  /* 0x0000000244457824 */ /* 0x040fe200078e0203 */
[----:B------:R-:W-:Y:S02]  /*fdf0*/  ISETP.LT.AND P4, PT, R225, c[0x0][0x17c], !P0 ;  /* 0x00005f00e1007a0c */ /* 0x000fe40004781270 */
[----:B------:R-:W-:Y:S01]  /*fe00*/  LEA.HI.X.SX32 R13, R3, R2, 0x2, P1 ;  /* 0x00000002030d7211 */ /* 0x000fe200008f16ff */
[----:B------:R-:W-:Y:S01]  /*fe10*/  IMAD R3, R68, 0x2, R69 ;  /* 0x0000000244037824 */ /* 0x000fe200078e0245 */
[----:B------:R-:W-:Y:S01]  /*fe20*/  ISETP.LT.AND P3, PT, R226, c[0x0][0x17c], !P0 ;  /* 0x00005f00e2007a0c */ /* 0x000fe20004761270 */
[----:B------:R1:W-:Y:S01]  /*fe30*/  @P5 STG.E [R8.64], R29 ;  /* 0x0000001d08005986 */ /* 0x0003e2000c101906 */
[----:B------:R-:W-:-:S03]  /*fe40*/  LEA R16, P6, R69, R70, 0x2 ;  /* 0x0000004645107211 */ /* 0x000fc600078c10ff */
[----:B------:R1:W-:Y:S02]  /*fe50*/  @P2 STG.E [R12.64], R25 ;  /* 0x000000190c002986 */ /* 0x0003e4000c101906 */
[C---:B-1----:R-:W-:Y:S01]  /*fe60*/  IMAD R21, R68.reuse, 0x2, R3 ;  /* 0x0000000244157824 */ /* 0x042fe200078e0203 */
[----:B------:R-:W-:Y:S02]  /*fe70*/  LEA R4, P2, R3, R70, 0x2 ;  /* 0x0000004603047211 */ /* 0x000fe400078410ff */
[-C--:B------:R-:W-:Y:S02]  /*fe80*/  LEA.HI.X.SX32 R17, R69, R2.reuse, 0x2, P6 ;  /* 0x0000000245117211 */ /* 0x080fe400030f16ff */
[----:B------:R-:W-:Y:S01]  /*fe90*/  LEA.HI.X.SX32 R5, R3, R2, 0x2, P2 ;  /* 0x0000000203057211 */ /* 0x000fe200010f16ff */
[----:B------:R-:W-:Y:S01]  /*fea0*/  IMAD R3, R68, 0x2, R21 ;  /* 0x0000000244037824 */ /* 0x000fe200078e0215 */
[----:B------:R-:W-:Y:S02]  /*feb0*/  LEA R8, P6, R21, R70, 0x2 ;  /* 0x0000004615087211 */ /* 0x000fe400078c10ff */
[----:B------:R-:W-:-:S02]  /*fec0*/  ISETP.LT.AND P5, PT, R227, c[0x0][0x17c], !P0 ;  /* 0x00005f00e3007a0c */ /* 0x000fc400047a1270 */
[----:B------:R-:W-:Y:S01]  /*fed0*/  ISETP.LT.AND P1, PT, R228, c[0x0][0x17c], !P0 ;  /* 0x00005f00e4007a0c */ /* 0x000fe20004721270 */
[----:B------:R1:W-:Y:S01]  /*fee0*/  @P4 STG.E [R16.64], R33 ;  /* 0x0000002110004986 */ /* 0x0003e2000c101906 */
[----:B------:R-:W-:Y:S01]  /*fef0*/  LEA.HI.X.SX32 R9, R21, R2, 0x2, P6 ;  /* 0x0000000215097211 */ /* 0x000fe200030f16ff */
[C---:B------:R-:W-:Y:S02]  /*ff00*/  IMAD R21, R68.reuse, 0x2, R3 ;  /* 0x0000000244157824 */ /* 0x040fe400078e0203 */
[----:B------:R1:W-:Y:S01]  /*ff10*/  @P3 STG.E [R4.64], R41 ;  /* 0x0000002904003986 */ /* 0x0003e2000c101906 */
[----:B------:R-:W-:Y:S02]  /*ff20*/  LEA R12, P3, R3, R70, 0x2 ;  /* 0x00000046030c7211 */ /* 0x000fe400078610ff */
[----:B------:R-:W-:Y:S02]  /*ff30*/  ISETP.LT.AND P4, PT, R229, c[0x0][0x17c], !P0 ;  /* 0x00005f00e5007a0c */ /* 0x000fe40004781270 */
[----:B------:R-:W-:Y:S01]  /*ff40*/  LEA.HI.X.SX32 R13, R3, R2, 0x2, P3 ;  /* 0x00000002030d7211 */ /* 0x000fe200018f16ff */
[----:B------:R-:W-:Y:S01]  /*ff50*/  IMAD R3, R68, 0x2, R21 ;  /* 0x0000000244037824 */ /* 0x000fe200078e0215 */
[----:B-1----:R-:W-:-:S02]  /*ff60*/  LEA R16, P6, R21, R70, 0x2 ;  /* 0x0000004615107211 */ /* 0x002fc400078c10ff */
        /* <DEDUP_REMOVED lines=95> */
[----:B----4-:R-:W-:Y:S02]  /*10560*/  LEA R12, P1, R3, R70, 0x2 ;  /* 0x00000046030c7211 */ /* 0x010fe400078210ff */
        /* <DEDUP_REMOVED lines=9> */
[----:B---3--:R-:W-:Y:S02]  /*10600*/  LEA R4, P2, R3, R70, 0x2 ;  /* 0x0000004603047211 */ /* 0x008fe400078410ff */
[----:B------:R-:W-:Y:S01]  /*10610*/  ISETP.LT.AND P5, PT, R251, c[0x0][0x17c], !P0 ;  /* 0x00005f00fb007a0c */ /* 0x000fe200047a1270 */
[----:B------:R3:W-:Y:S01]  /*10620*/  @P4 STG.E [R16.64], R66 ;  /* 0x0000004210004986 */ /* 0x0007e2000c101906 */
[----:B------:R-:W-:Y:S01]  /*10630*/  LEA.HI.X.SX32 R5, R3, R2, 0x2, P2 ;  /* 0x0000000203057211 */ /* 0x000fe200010f16ff */
[----:B------:R-:W-:Y:S01]  /*10640*/  IMAD R3, R68, 0x2, R21 ;  /* 0x0000000244037824 */ /* 0x000fe200078e0215 */
[----:B------:R-:W-:-:S02]  /*10650*/  ISETP.LT.AND P4, PT, R158, c[0x0][0x17c], !P0 ;  /* 0x00005f009e007a0c */ /* 0x000fc40004781270 */
[C---:B-1----:R-:W-:Y:S01]  /*10660*/  LEA R8, P6, R21.reuse, R70, 0x2 ;  /* 0x0000004615087211 */ /* 0x042fe200078c10ff */
[----:B------:R-:W2:Y:S01]  /*10670*/  LDL.LU R158, [R1+0x18] ;  /* 0x00001800019e7983 */ /* 0x000ea20000300800 */
[----:B------:R-:W-:Y:S02]  /*10680*/  ISETP.LT.AND P1, PT, R252, c[0x0][0x17c], !P0 ;  /* 0x00005f00fc007a0c */ /* 0x000fe40004721270 */
[----:B------:R-:W-:Y:S01]  /*10690*/  LEA.HI.X.SX32 R9, R21, R2, 0x2, P6 ;  /* 0x0000000215097211 */ /* 0x000fe200030f16ff */
[----:B------:R1:W-:Y:S01]  /*106a0*/  @P3 STG.E [R4.64], R7 ;  /* 0x0000000704003986 */ /* 0x0003e2000c101906 */
[----:B------:R-:W-:Y:S01]  /*106b0*/  IMAD R21, R68, 0x2, R3 ;  /* 0x0000000244157824 */ /* 0x000fe200078e0203 */
[----:B----4-:R-:W-:-:S04]  /*106c0*/  LEA R12, P3, R3, R70, 0x2 ;  /* 0x00000046030c7211 */ /* 0x010fc800078610ff */
[----:B------:R-:W-:Y:S01]  /*106d0*/  LEA.HI.X.SX32 R13, R3, R2, 0x2, P3 ;  /* 0x00000002030d7211 */ /* 0x000fe200018f16ff */
[----:B------:R-:W-:Y:S01]  /*106e0*/  IMAD R3, R68, 0x2, R21 ;  /* 0x0000000244037824 */ /* 0x000fe200078e0215 */
[C---:B---3--:R-:W-:Y:S01]  /*106f0*/  LEA R16, P6, R21.reuse, R70, 0x2 ;  /* 0x0000004615107211 */ /* 0x048fe200078c10ff */
[----:B------:R3:W-:Y:S03]  /*10700*/  @P5 STG.E [R8.64], R11 ;  /* 0x0000000b08005986 */ /* 0x0007e6000c101906 */
[----:B------:R-:W-:Y:S01]  /*10710*/  LEA.HI.X.SX32 R17, R21, R2, 0x2, P6 ;  /* 0x0000000215117211 */ /* 0x000fe200030f16ff */
[----:B------:R4:W-:Y:S01]  /*10720*/  @P1 STG.E [R12.64], R15 ;  /* 0x0000000f0c001986 */ /* 0x0009e2000c101906 */
[----:B-1----:R-:W-:Y:S02]  /*10730*/  LEA R4, P1, R3, R70, 0x2 ;  /* 0x0000004603047211 */ /* 0x002fe400078210ff */
[----:B------:R-:W-:Y:S01]  /*10740*/  ISETP.LT.AND P2, PT, R159, c[0x0][0x17c], !P0 ;  /* 0x00005f009f007a0c */ /* 0x000fe20004741270 */
[----:B------:R-:W-:Y:S01]  /*10750*/  @P4 STG.E [R16.64], R19 ;  /* 0x0000001310004986 */ /* 0x000fe2000c101906 */
[----:B------:R-:W-:-:S02]  /*10760*/  ISETP.LT.AND P5, PT, R107, c[0x0][0x17c], !P0 ;  /* 0x00005f006b007a0c */ /* 0x000fc400047a1270 */
[----:B------:R-:W-:Y:S01]  /*10770*/  ISETP.LT.AND P3, PT, R106, c[0x0][0x17c], !P0 ;  /* 0x00005f006a007a0c */ /* 0x000fe20004761270 */
[----:B------:R-:W2:Y:S01]  /*10780*/  LDL.LU R159, [R1+0x1c] ;  /* 0x00001c00019f7983 */ /* 0x000ea20000300800 */
[----:B------:R-:W-:Y:S02]  /*10790*/  LEA.HI.X.SX32 R5, R3, R2, 0x2, P1 ;  /* 0x0000000203057211 */ /* 0x000fe400008f16ff */
[----:B------:R-:W-:Y:S01]  /*107a0*/  ISETP.LT.AND P4, PT, R105, c[0x0][0x17c], !P0 ;  /* 0x00005f0069007a0c */ /* 0x000fe20004781270 */
[----:B------:R-:W2:Y:S01]  /*107b0*/  LDL.LU R107, [R1+0x20] ;  /* 0x00002000016b7983 */ /* 0x000ea20000300800 */
[----:B------:R-:W-:-:S03]  /*107c0*/  ISETP.LT.AND P1, PT, R203, c[0x0][0x17c], !P0 ;  /* 0x00005f00cb007a0c */ /* 0x000fc60004721270 */
[----:B------:R-:W2:Y:S04]  /*107d0*/  LDL.LU R106, [R1+0x24] ;  /* 0x00002400016a7983 */ /* 0x000ea80000300800 */
[----:B------:R-:W2:Y:S04]  /*107e0*/  LDL.LU R105, [R1+0x28] ;  /* 0x0000280001697983 */ /* 0x000ea80000300800 */
[----:B------:R-:W2:Y:S01]  /*107f0*/  LDL.LU R203, [R1+0x2c] ;  /* 0x00002c0001cb7983 */ /* 0x000ea20000300800 */
[----:B------:R-:W-:-:S04]  /*10800*/  IMAD R7, R68, 0x2, R3 ;  /* 0x0000000244077824 */ /* 0x000fc800078e0203 */
[C---:B------:R-:W-:Y:S01]  /*10810*/  IMAD R3, R68.reuse, 0x2, R7 ;  /* 0x0000000244037824 */ /* 0x040fe200078e0207 */
[----:B------:R1:W-:Y:S01]  /*10820*/  @P2 STG.E [R4.64], R23 ;  /* 0x0000001704002986 */ /* 0x0003e2000c101906 */
[-C--:B------:R-:W-:Y:S02]  /*10830*/  LEA R6, P6, R7, R70.reuse, 0x2 ;  /* 0x0000004607067211 */ /* 0x080fe400078c10ff */
[C---:B---3--:R-:W-:Y:S01]  /*10840*/  IMAD R11, R68.reuse, 0x2, R3 ;  /* 0x00000002440b7824 */ /* 0x048fe200078e0203 */
[----:B------:R-:W-:Y:S02]  /*10850*/  LEA R8, P2, R3, R70, 0x2 ;  /* 0x0000004603087211 */ /* 0x000fe400078410ff */
[-C--:B------:R-:W-:Y:S02]  /*10860*/  LEA.HI.X.SX32 R7, R7, R2.reuse, 0x2, P6 ;  /* 0x0000000207077211 */ /* 0x080fe400030f16ff */
[----:B------:R-:W-:Y:S01]  /*10870*/  LEA.HI.X.SX32 R9, R3, R2, 0x2, P2 ;  /* 0x0000000203097211 */ /* 0x000fe200010f16ff */
[----:B------:R-:W-:-:S02]  /*10880*/  IMAD R3, R68, 0x2, R11 ;  /* 0x0000000244037824 */ /* 0x000fc400078e020b */
[----:B------:R3:W-:Y:S02]  /*10890*/  @P5 STG.E [R6.64], R31 ;  /* 0x0000001f06005986 */ /* 0x0007e4000c101906 */
[C---:B----4-:R-:W-:Y:S02]  /*108a0*/  IMAD R13, R68.reuse, 0x2, R3 ;  /* 0x00000002440d7824 */ /* 0x050fe400078e0203 */
[----:B------:R4:W-:Y:S01]  /*108b0*/  @P3 STG.E [R8.64], R27 ;  /* 0x0000001b08003986 */ /* 0x0009e2000c101906 */
[-C--:B-1----:R-:W-:Y:S01]  /*108c0*/  LEA R4, P3, R3, R70.reuse, 0x2 ;  /* 0x0000004603047211 */ /* 0x082fe200078610ff */
[C---:B------:R-:W-:Y:S01]  /*108d0*/  IMAD R15, R68.reuse, 0x2, R13 ;  /* 0x00000002440f7824 */ /* 0x040fe200078e020d */
[----:B------:R-:W-:Y:S02]  /*108e0*/  LEA R10, P6, R11, R70, 0x2 ;  /* 0x000000460b0a7211 */ /* 0x000fe400078c10ff */
[-C--:B------:R-:W-:Y:S01]  /*108f0*/  LEA.HI.X.SX32 R5, R3, R2.reuse, 0x2, P3 ;  /* 0x0000000203057211 */ /* 0x080fe200018f16ff */
[----:B------:R-:W-:Y:S01]  /*10900*/  IMAD R3, R68, 0x2, R15 ;  /* 0x0000000244037824 */ /* 0x000fe200078e020f */
[----:B------:R-:W-:-:S03]  /*10910*/  LEA.HI.X.SX32 R11, R11, R2, 0x2, P6 ;  /* 0x000000020b0b7211 */ /* 0x000fc600030f16ff */
[C---:B------:R-:W-:Y:S01]  /*10920*/  IMAD R17, R68.reuse, 0x2, R3 ;  /* 0x0000000244117824 */ /* 0x040fe200078e0203 */
[C---:B---3--:R-:W-:Y:S01]  /*10930*/  LEA R6, P6, R13.reuse, R70, 0x2 ;  /* 0x000000460d067211 */ /* 0x048fe200078c10ff */
[----:B------:R-:W-:Y:S02]  /*10940*/  @P4 STG.E [R10.64], R35 ;  /* 0x000000230a004986 */ /* 0x000fe4000c101906 */
[C---:B------:R-:W-:Y:S01]  /*10950*/  IMAD R19, R68.reuse, 0x2, R17 ;  /* 0x0000000244137824 */ /* 0x040fe200078e0211 */
[----:B------:R-:W-:Y:S01]  /*10960*/  LEA.HI.X.SX32 R7, R13, R2, 0x2, P6 ;  /* 0x000000020d077211 */ /* 0x000fe200030f16ff */
[----:B------:R1:W-:Y:S01]  /*10970*/  @P1 STG.E [R4.64], R43 ;  /* 0x0000002b04001986 */ /* 0x0003e2000c101906 */
[-C--:B----4-:R-:W-:Y:S01]  /*10980*/  LEA R8, P1, R15, R70.reuse, 0x2 ;  /* 0x000000460f087211 */ /* 0x090fe200078210ff */
[C---:B------:R-:W-:Y:S01]  /*10990*/  IMAD R21, R68.reuse, 0x2, R19 ;  /* 0x0000000244157824 */ /* 0x040fe200078e0213 */
[----:B------:R-:W-:Y:S02]  /*109a0*/  LEA R12, P6, R17, R70, 0x2 ;  /* 0x00000046110c7211 */ /* 0x000fe400078c10ff */
[----:B------:R-:W-:Y:S01]  /*109b0*/  LEA.HI.X.SX32 R9, R15, R2, 0x2, P1 ;  /* 0x000000020f097211 */ /* 0x000fe200008f16ff */
[----:B------:R-:W-:Y:S01]  /*109c0*/  IMAD R23, R68, 0x2, R21 ;  /* 0x0000000244177824 */ /* 0x000fe200078e0215 */
[----:B------:R-:W-:-:S02]  /*109d0*/  LEA R14, P1, R19, R70, 0x2 ;  /* 0x00000046130e7211 */ /* 0x000fc400078210ff */
[-C--:B------:R-:W-:Y:S02]  /*109e0*/  LEA.HI.X.SX32 R13, R17, R2.reuse, 0x2, P6 ;  /* 0x00000002110d7211 */ /* 0x080fe400030f16ff */
[----:B------:R-:W-:Y:S02]  /*109f0*/  LEA.HI.X.SX32 R15, R19, R2, 0x2, P1 ;  /* 0x00000002130f7211 */ /* 0x000fe400008f16ff */
[----:B-1----:R-:W-:-:S04]  /*10a00*/  LEA R4, P6, R23, R70, 0x2 ;  /* 0x0000004617047211 */ /* 0x002fc800078c10ff */
[----:B------:R-:W-:Y:S02]  /*10a10*/  LEA.HI.X.SX32 R5, R23, R2, 0x2, P6 ;  /* 0x0000000217057211 */ /* 0x000fe400030f16ff */
[----:B--2---:R-:W-:-:S13]  /*10a20*/  ISETP.LT.AND P2, PT, R158, c[0x0][0x17c], !P0 ;  /* 0x00005f009e007a0c */ /* 0x004fda0004741270 */
[----:B------:R1:W-:Y:S01]  /*10a30*/  @P2 STG.E [R6.64], R39 ;  /* 0x0000002706002986 */ /* 0x0003e2000c101906 */
[----:B------:R-:W-:-:S04]  /*10a40*/  LEA R10, P2, R3, R70, 0x2 ;  /* 0x00000046030a7211 */ /* 0x000fc800078410ff */
[----:B------:R-:W-:Y:S02]  /*10a50*/  LEA.HI.X.SX32 R11, R3, R2, 0x2, P2 ;  /* 0x00000002030b7211 */ /* 0x000fe400010f16ff */
[----:B------:R-:W-:Y:S02]  /*10a60*/  ISETP.LT.AND P5, PT, R159, c[0x0][0x17c], !P0 ;  /* 0x00005f009f007a0c */ /* 0x000fe400047a1270 */
[----:B------:R-:W-:Y:S02]  /*10a70*/  ISETP.LT.AND P4, PT, R107, c[0x0][0x17c], !P0 ;  /* 0x00005f006b007a0c */ /* 0x000fe40004781270 */
[----:B------:R-:W-:Y:S02]  /*10a80*/  ISETP.LT.AND P3, PT, R106, c[0x0][0x17c], !P0 ;  /* 0x00005f006a007a0c */ /* 0x000fe40004761270 */
[----:B------:R-:W-:Y:S02]  /*10a90*/  ISETP.LT.AND P2, PT, R105, c[0x0][0x17c], !P0 ;  /* 0x00005f0069007a0c */ /* 0x000fe40004741270 */
[----:B------:R-:W-:-:S02]  /*10aa0*/  ISETP.LT.AND P1, PT, R203, c[0x0][0x17c], !P0 ;  /* 0x00005f00cb007a0c */ /* 0x000fc40004721270 */
[----:B------:R-:W-:Y:S02]  /*10ab0*/  ISETP.LT.AND P0, PT, R200, c[0x0][0x17c], !P0 ;  /* 0x00005f00c8007a0c */ /* 0x000fe40004701270 */
[C---:B------:R-:W-:Y:S01]  /*10ac0*/  LEA R70, P6, R21.reuse, R70, 0x2 ;  /* 0x0000004615467211 */ /* 0x040fe200078c10ff */
[----:B------:R1:W-:Y:S03]  /*10ad0*/  @P5 STG.E [R8.64], R47 ;  /* 0x0000002f08005986 */ /* 0x0003e6000c101906 */
[----:B------:R-:W-:Y:S01]  /*10ae0*/  LEA.HI.X.SX32 R71, R21, R2, 0x2, P6 ;  /* 0x0000000215477211 */ /* 0x000fe200030f16ff */
[----:B------:R1:W-:Y:S04]  /*10af0*/  @P4 STG.E [R10.64], R51 ;  /* 0x000000330a004986 */ /* 0x0003e8000c101906 */
[----:B------:R1:W-:Y:S04]  /*10b00*/  @P3 STG.E [R12.64], R55 ;  /* 0x000000370c003986 */ /* 0x0003e8000c101906 */
[----:B------:R1:W-:Y:S04]  /*10b10*/  @P2 STG.E [R14.64], R59 ;  /* 0x0000003b0e002986 */ /* 0x0003e8000c101906 */
[----:B------:R1:W-:Y:S01]  /*10b20*/  @P1 STG.E [R70.64], R63 ;  /* 0x0000003f46001986 */ /* 0x0003e2000c101906 */
[----:B------:R-:W-:Y:S05]  /*10b30*/  @!P0 EXIT ;  /* 0x000000000000894d */ /* 0x000fea0003800000 */
[----:B------:R-:W-:Y:S01]  /*10b40*/  STG.E [R4.64], R67 ;  /* 0x0000004304007986 */ /* 0x000fe2000c101906 */
[----:B------:R-:W-:Y:S05]  /*10b50*/  EXIT ;  /* 0x000000000000794d */ /* 0x000fea0003800000 */
.L_x_2:
[----:B------:R-:W-:-:S00]  /*10b60*/  BRA `(.L_x_2) ;  /* 0xfffffff000007947 */ /* 0x000fc0000383ffff */
[----:B------:R-:W-:-:S00]  /*10b70*/  NOP ;  /* 0x0000000000007918 */ /* 0x000fc00000000000 */
        /* <DEDUP_REMOVED lines=8> */
.L_x_3:


//--------------------- .nv.shared.matmul_kernel  --------------------------
	.section	.nv.shared.matmul_kernel,"aw",@nobits
	.sectionflags	@""
	.align	16
